//
// Generated by NVIDIA NVVM Compiler
//
// Compiler Build ID: CL-36424714
// Cuda compilation tools, release 13.0, V13.0.88
// Based on NVVM 20.0.0
//

.version 9.0
.target sm_100
.address_size 64

	// .globl	_Z9RadixSortPiiS_S_
// _ZZN3cub18CUB_300001_SM_10006detail4scan16DeviceScanKernelINS2_10policy_hubIiiijN4cuda3std3__44plusIvEEE10Policy1000EN6thrust24THRUST_300001_SM_1000_NS6detail15normal_iteratorINSD_10device_ptrIiEEEESI_NS0_13ScanTileStateIiLb1EEES9_NS0_8NullTypeEjiLb0ESL_EEvT0_T1_T2_iT3_T4_T5_E12temp_storage has been demoted
// _ZZN3cub18CUB_300001_SM_10006detail4scan16DeviceScanKernelINS2_10policy_hubIiiimN4cuda3std3__44plusIvEEE10Policy1000EN6thrust24THRUST_300001_SM_1000_NS6detail15normal_iteratorINSD_10device_ptrIiEEEESI_NS0_13ScanTileStateIiLb1EEES9_NS0_8NullTypeEmiLb0ESL_EEvT0_T1_T2_iT3_T4_T5_E12temp_storage has been demoted
.global .align 1 .b8 _ZN30_INTERNAL_470a503b_4_k_cu_main4cuda3std3__45__cpo5beginE[1];
.global .align 1 .b8 _ZN30_INTERNAL_470a503b_4_k_cu_main4cuda3std3__45__cpo3endE[1];
.global .align 1 .b8 _ZN30_INTERNAL_470a503b_4_k_cu_main4cuda3std3__45__cpo6cbeginE[1];
.global .align 1 .b8 _ZN30_INTERNAL_470a503b_4_k_cu_main4cuda3std3__45__cpo4cendE[1];
.global .align 1 .b8 _ZN30_INTERNAL_470a503b_4_k_cu_main4cuda3std3__45__cpo6rbeginE[1];
.global .align 1 .b8 _ZN30_INTERNAL_470a503b_4_k_cu_main4cuda3std3__45__cpo4rendE[1];
.global .align 1 .b8 _ZN30_INTERNAL_470a503b_4_k_cu_main4cuda3std3__45__cpo7crbeginE[1];
.global .align 1 .b8 _ZN30_INTERNAL_470a503b_4_k_cu_main4cuda3std3__45__cpo5crendE[1];
.global .align 1 .b8 _ZN30_INTERNAL_470a503b_4_k_cu_main4cuda3std3__432_GLOBAL__N__470a503b_4_k_cu_main6ignoreE[1];
.global .align 1 .b8 _ZN30_INTERNAL_470a503b_4_k_cu_main4cuda3std3__419piecewise_constructE[1];
.global .align 1 .b8 _ZN30_INTERNAL_470a503b_4_k_cu_main4cuda3std3__48in_placeE[1];
.global .align 1 .b8 _ZN30_INTERNAL_470a503b_4_k_cu_main4cuda3std3__420unreachable_sentinelE[1];
.global .align 1 .b8 _ZN30_INTERNAL_470a503b_4_k_cu_main4cuda3std3__47nulloptE[1];
.global .align 1 .b8 _ZN30_INTERNAL_470a503b_4_k_cu_main4cuda3std3__48unexpectE[1];
.global .align 1 .b8 _ZN30_INTERNAL_470a503b_4_k_cu_main4cuda3std6ranges3__45__cpo4swapE[1];
.global .align 1 .b8 _ZN30_INTERNAL_470a503b_4_k_cu_main4cuda3std6ranges3__45__cpo9iter_moveE[1];
.global .align 1 .b8 _ZN30_INTERNAL_470a503b_4_k_cu_main4cuda3std6ranges3__45__cpo5beginE[1];
.global .align 1 .b8 _ZN30_INTERNAL_470a503b_4_k_cu_main4cuda3std6ranges3__45__cpo3endE[1];
.global .align 1 .b8 _ZN30_INTERNAL_470a503b_4_k_cu_main4cuda3std6ranges3__45__cpo6cbeginE[1];
.global .align 1 .b8 _ZN30_INTERNAL_470a503b_4_k_cu_main4cuda3std6ranges3__45__cpo4cendE[1];
.global .align 1 .b8 _ZN30_INTERNAL_470a503b_4_k_cu_main4cuda3std6ranges3__45__cpo7advanceE[1];
.global .align 1 .b8 _ZN30_INTERNAL_470a503b_4_k_cu_main4cuda3std6ranges3__45__cpo9iter_swapE[1];
.global .align 1 .b8 _ZN30_INTERNAL_470a503b_4_k_cu_main4cuda3std6ranges3__45__cpo4nextE[1];
.global .align 1 .b8 _ZN30_INTERNAL_470a503b_4_k_cu_main4cuda3std6ranges3__45__cpo4prevE[1];
.global .align 1 .b8 _ZN30_INTERNAL_470a503b_4_k_cu_main4cuda3std6ranges3__45__cpo4dataE[1];
.global .align 1 .b8 _ZN30_INTERNAL_470a503b_4_k_cu_main4cuda3std6ranges3__45__cpo5cdataE[1];
.global .align 1 .b8 _ZN30_INTERNAL_470a503b_4_k_cu_main4cuda3std6ranges3__45__cpo4sizeE[1];
.global .align 1 .b8 _ZN30_INTERNAL_470a503b_4_k_cu_main4cuda3std6ranges3__45__cpo5ssizeE[1];
.global .align 1 .b8 _ZN30_INTERNAL_470a503b_4_k_cu_main4cuda3std6ranges3__45__cpo8distanceE[1];
.global .align 1 .b8 _ZN30_INTERNAL_470a503b_4_k_cu_main6thrust24THRUST_300001_SM_1000_NS8cuda_cub3parE[1];
.global .align 1 .b8 _ZN30_INTERNAL_470a503b_4_k_cu_main6thrust24THRUST_300001_SM_1000_NS8cuda_cub10par_nosyncE[1];
.global .align 1 .b8 _ZN30_INTERNAL_470a503b_4_k_cu_main6thrust24THRUST_300001_SM_1000_NS6system6detail10sequential3seqE[1];
.global .align 1 .b8 _ZN30_INTERNAL_470a503b_4_k_cu_main6thrust24THRUST_300001_SM_1000_NS12placeholders2_1E[1];
.global .align 1 .b8 _ZN30_INTERNAL_470a503b_4_k_cu_main6thrust24THRUST_300001_SM_1000_NS12placeholders2_2E[1];
.global .align 1 .b8 _ZN30_INTERNAL_470a503b_4_k_cu_main6thrust24THRUST_300001_SM_1000_NS12placeholders2_3E[1];
.global .align 1 .b8 _ZN30_INTERNAL_470a503b_4_k_cu_main6thrust24THRUST_300001_SM_1000_NS12placeholders2_4E[1];
.global .align 1 .b8 _ZN30_INTERNAL_470a503b_4_k_cu_main6thrust24THRUST_300001_SM_1000_NS12placeholders2_5E[1];
.global .align 1 .b8 _ZN30_INTERNAL_470a503b_4_k_cu_main6thrust24THRUST_300001_SM_1000_NS12placeholders2_6E[1];
.global .align 1 .b8 _ZN30_INTERNAL_470a503b_4_k_cu_main6thrust24THRUST_300001_SM_1000_NS12placeholders2_7E[1];
.global .align 1 .b8 _ZN30_INTERNAL_470a503b_4_k_cu_main6thrust24THRUST_300001_SM_1000_NS12placeholders2_8E[1];
.global .align 1 .b8 _ZN30_INTERNAL_470a503b_4_k_cu_main6thrust24THRUST_300001_SM_1000_NS12placeholders2_9E[1];
.global .align 1 .b8 _ZN30_INTERNAL_470a503b_4_k_cu_main6thrust24THRUST_300001_SM_1000_NS12placeholders3_10E[1];
.global .align 1 .b8 _ZN30_INTERNAL_470a503b_4_k_cu_main6thrust24THRUST_300001_SM_1000_NS3seqE[1];
.extern .shared .align 16 .b8 shared_histo[];

.visible .entry _Z9RadixSortPiiS_S_(
	.param .u64 .ptr .align 1 _Z9RadixSortPiiS_S__param_0,
	.param .u32 _Z9RadixSortPiiS_S__param_1,
	.param .u64 .ptr .align 1 _Z9RadixSortPiiS_S__param_2,
	.param .u64 .ptr .align 1 _Z9RadixSortPiiS_S__param_3
)
{
	.reg .pred 	%p<4>;
	.reg .b32 	%r<28>;
	.reg .b64 	%rd<11>;

	ld.param.u64 	%rd2, [_Z9RadixSortPiiS_S__param_0];
	ld.param.u32 	%r4, [_Z9RadixSortPiiS_S__param_1];
	ld.param.u64 	%rd4, [_Z9RadixSortPiiS_S__param_2];
	ld.param.u64 	%rd3, [_Z9RadixSortPiiS_S__param_3];
	cvta.to.global.u64 	%rd1, %rd4;
	mov.u32 	%r1, %tid.x;
	mov.u32 	%r2, %ctaid.x;
	mov.u32 	%r5, %ntid.x;
	mad.lo.s32 	%r3, %r2, %r5, %r1;
	setp.ne.s32 	%p1, %r3, 0;
	@%p1 bra 	$L__BB0_2;
	mov.b32 	%r6, 0;
	st.global.u32 	[%rd1], %r6;
	st.global.u32 	[%rd1+4], %r6;
	st.global.u32 	[%rd1+8], %r6;
	st.global.u32 	[%rd1+12], %r6;
$L__BB0_2:
	setp.ne.s32 	%p2, %r1, 0;
	@%p2 bra 	$L__BB0_4;
	mov.b32 	%r7, 0;
	st.shared.v4.u32 	[shared_histo], {%r7, %r7, %r7, %r7};
$L__BB0_4:
	setp.ne.s32 	%p3, %r1, 0;
	bar.sync 	0;
	cvta.to.global.u64 	%rd5, %rd2;
	mul.wide.s32 	%rd6, %r3, 4;
	add.s64 	%rd7, %rd5, %rd6;
	ld.global.u32 	%r8, [%rd7];
	div.s32 	%r9, %r8, %r4;
	shr.s32 	%r10, %r9, 31;
	shr.u32 	%r11, %r10, 30;
	add.s32 	%r12, %r9, %r11;
	and.b32  	%r13, %r12, 1073741820;
	sub.s32 	%r14, %r9, %r13;
	shl.b32 	%r15, %r14, 2;
	mov.u32 	%r16, shared_histo;
	add.s32 	%r17, %r16, %r15;
	atom.shared.add.u32 	%r18, [%r17], 1;
	bar.sync 	0;
	@%p3 bra 	$L__BB0_6;
	shl.b32 	%r19, %r2, 2;
	ld.shared.v4.u32 	{%r20, %r21, %r22, %r23}, [shared_histo];
	atom.global.add.u32 	%r24, [%rd1], %r20;
	cvta.to.global.u64 	%rd8, %rd3;
	mul.wide.u32 	%rd9, %r19, 4;
	add.s64 	%rd10, %rd8, %rd9;
	st.global.u32 	[%rd10], %r20;
	atom.global.add.u32 	%r25, [%rd1+4], %r21;
	st.global.u32 	[%rd10+4], %r21;
	atom.global.add.u32 	%r26, [%rd1+8], %r22;
	st.global.u32 	[%rd10+8], %r22;
	atom.global.add.u32 	%r27, [%rd1+12], %r23;
	st.global.u32 	[%rd10+12], %r23;
$L__BB0_6:
	ret;

}
	// .globl	_Z13BlockWiseSortPiiS_S_
.visible .entry _Z13BlockWiseSortPiiS_S_(
	.param .u64 .ptr .align 1 _Z13BlockWiseSortPiiS_S__param_0,
	.param .u32 _Z13BlockWiseSortPiiS_S__param_1,
	.param .u64 .ptr .align 1 _Z13BlockWiseSortPiiS_S__param_2,
	.param .u64 .ptr .align 1 _Z13BlockWiseSortPiiS_S__param_3
)
{
	.reg .pred 	%p<6>;
	.reg .b32 	%r<86>;
	.reg .b64 	%rd<34>;

	ld.param.u64 	%rd4, [_Z13BlockWiseSortPiiS_S__param_0];
	ld.param.u32 	%r18, [_Z13BlockWiseSortPiiS_S__param_1];
	ld.param.u64 	%rd5, [_Z13BlockWiseSortPiiS_S__param_2];
	ld.param.u64 	%rd6, [_Z13BlockWiseSortPiiS_S__param_3];
	cvta.to.global.u64 	%rd1, %rd5;
	cvta.to.global.u64 	%rd2, %rd6;
	cvta.to.global.u64 	%rd3, %rd4;
	mov.u32 	%r19, %tid.x;
	mov.u32 	%r20, %ctaid.x;
	mov.u32 	%r21, %ntid.x;
	mul.lo.s32 	%r1, %r20, %r21;
	add.s32 	%r2, %r1, %r19;
	setp.ne.s32 	%p1, %r19, 0;
	@%p1 bra 	$L__BB1_7;
	add.s32 	%r83, %r2, 1023;
	add.s32 	%r4, %r2, -1;
	min.s32 	%r22, %r83, %r2;
	sub.s32 	%r23, %r1, %r22;
	add.s32 	%r5, %r23, 1023;
	and.b32  	%r6, %r23, 3;
	setp.eq.s32 	%p2, %r6, 0;
	@%p2 bra 	$L__BB1_5;
	neg.s32 	%r81, %r6;
	mov.u32 	%r82, %r2;
$L__BB1_3:
	.pragma "nounroll";
	mul.wide.s32 	%rd7, %r83, 4;
	add.s64 	%rd8, %rd3, %rd7;
	ld.global.u32 	%r24, [%rd8];
	div.s32 	%r25, %r24, %r18;
	shr.s32 	%r26, %r25, 31;
	shr.u32 	%r27, %r26, 30;
	add.s32 	%r28, %r25, %r27;
	and.b32  	%r29, %r28, -4;
	sub.s32 	%r30, %r25, %r29;
	mul.wide.s32 	%rd9, %r30, 4;
	add.s64 	%rd10, %rd2, %rd9;
	ld.global.u32 	%r31, [%rd10];
	add.s32 	%r32, %r4, %r31;
	mul.wide.s32 	%rd11, %r32, 4;
	add.s64 	%rd12, %rd1, %rd11;
	st.global.u32 	[%rd12], %r24;
	ld.global.u32 	%r33, [%rd10];
	add.s32 	%r34, %r33, -1;
	st.global.u32 	[%rd10], %r34;
	add.s32 	%r83, %r83, -1;
	add.s32 	%r82, %r82, -1;
	add.s32 	%r81, %r81, 1;
	setp.ne.s32 	%p3, %r81, 0;
	@%p3 bra 	$L__BB1_3;
	add.s32 	%r83, %r82, 1023;
$L__BB1_5:
	setp.lt.u32 	%p4, %r5, 3;
	@%p4 bra 	$L__BB1_7;
$L__BB1_6:
	mul.wide.s32 	%rd13, %r83, 4;
	add.s64 	%rd14, %rd3, %rd13;
	ld.global.u32 	%r35, [%rd14];
	div.s32 	%r36, %r35, %r18;
	shr.s32 	%r37, %r36, 31;
	shr.u32 	%r38, %r37, 30;
	add.s32 	%r39, %r36, %r38;
	and.b32  	%r40, %r39, -4;
	sub.s32 	%r41, %r36, %r40;
	mul.wide.s32 	%rd15, %r41, 4;
	add.s64 	%rd16, %rd2, %rd15;
	ld.global.u32 	%r42, [%rd16];
	add.s32 	%r43, %r4, %r42;
	mul.wide.s32 	%rd17, %r43, 4;
	add.s64 	%rd18, %rd1, %rd17;
	st.global.u32 	[%rd18], %r35;
	ld.global.u32 	%r44, [%rd16];
	add.s32 	%r45, %r44, -1;
	st.global.u32 	[%rd16], %r45;
	ld.global.u32 	%r46, [%rd14+-4];
	div.s32 	%r47, %r46, %r18;
	shr.s32 	%r48, %r47, 31;
	shr.u32 	%r49, %r48, 30;
	add.s32 	%r50, %r47, %r49;
	and.b32  	%r51, %r50, -4;
	sub.s32 	%r52, %r47, %r51;
	mul.wide.s32 	%rd19, %r52, 4;
	add.s64 	%rd20, %rd2, %rd19;
	ld.global.u32 	%r53, [%rd20];
	add.s32 	%r54, %r4, %r53;
	mul.wide.s32 	%rd21, %r54, 4;
	add.s64 	%rd22, %rd1, %rd21;
	st.global.u32 	[%rd22], %r46;
	ld.global.u32 	%r55, [%rd20];
	add.s32 	%r56, %r55, -1;
	st.global.u32 	[%rd20], %r56;
	ld.global.u32 	%r57, [%rd14+-8];
	div.s32 	%r58, %r57, %r18;
	shr.s32 	%r59, %r58, 31;
	shr.u32 	%r60, %r59, 30;
	add.s32 	%r61, %r58, %r60;
	and.b32  	%r62, %r61, -4;
	sub.s32 	%r63, %r58, %r62;
	mul.wide.s32 	%rd23, %r63, 4;
	add.s64 	%rd24, %rd2, %rd23;
	ld.global.u32 	%r64, [%rd24];
	add.s32 	%r65, %r4, %r64;
	mul.wide.s32 	%rd25, %r65, 4;
	add.s64 	%rd26, %rd1, %rd25;
	st.global.u32 	[%rd26], %r57;
	ld.global.u32 	%r66, [%rd24];
	add.s32 	%r67, %r66, -1;
	st.global.u32 	[%rd24], %r67;
	add.s32 	%r68, %r83, -3;
	ld.global.u32 	%r69, [%rd14+-12];
	div.s32 	%r70, %r69, %r18;
	shr.s32 	%r71, %r70, 31;
	shr.u32 	%r72, %r71, 30;
	add.s32 	%r73, %r70, %r72;
	and.b32  	%r74, %r73, -4;
	sub.s32 	%r75, %r70, %r74;
	mul.wide.s32 	%rd27, %r75, 4;
	add.s64 	%rd28, %rd2, %rd27;
	ld.global.u32 	%r76, [%rd28];
	add.s32 	%r77, %r4, %r76;
	mul.wide.s32 	%rd29, %r77, 4;
	add.s64 	%rd30, %rd1, %rd29;
	st.global.u32 	[%rd30], %r69;
	ld.global.u32 	%r78, [%rd28];
	add.s32 	%r79, %r78, -1;
	st.global.u32 	[%rd28], %r79;
	add.s32 	%r83, %r83, -4;
	setp.gt.s32 	%p5, %r68, %r2;
	@%p5 bra 	$L__BB1_6;
$L__BB1_7:
	bar.sync 	0;
	mul.wide.s32 	%rd31, %r2, 4;
	add.s64 	%rd32, %rd1, %rd31;
	ld.global.u32 	%r80, [%rd32];
	add.s64 	%rd33, %rd3, %rd31;
	st.global.u32 	[%rd33], %r80;
	ret;

}
	// .globl	_ZN3cub18CUB_300001_SM_10006detail11EmptyKernelIvEEvv
.visible .entry _ZN3cub18CUB_300001_SM_10006detail11EmptyKernelIvEEvv()
{


	ret;

}
	// .globl	_ZN3cub18CUB_300001_SM_10006detail4scan20DeviceScanInitKernelINS0_13ScanTileStateIiLb1EEEEEvT_i
.visible .entry _ZN3cub18CUB_300001_SM_10006detail4scan20DeviceScanInitKernelINS0_13ScanTileStateIiLb1EEEEEvT_i(
	.param .align 8 .b8 _ZN3cub18CUB_300001_SM_10006detail4scan20DeviceScanInitKernelINS0_13ScanTileStateIiLb1EEEEEvT_i_param_0[8],
	.param .u32 _ZN3cub18CUB_300001_SM_10006detail4scan20DeviceScanInitKernelINS0_13ScanTileStateIiLb1EEEEEvT_i_param_1
)
{
	.reg .pred 	%p<5>;
	.reg .b32 	%r<10>;
	.reg .b64 	%rd<7>;

	ld.param.u64 	%rd2, [_ZN3cub18CUB_300001_SM_10006detail4scan20DeviceScanInitKernelINS0_13ScanTileStateIiLb1EEEEEvT_i_param_0];
	ld.param.u32 	%r4, [_ZN3cub18CUB_300001_SM_10006detail4scan20DeviceScanInitKernelINS0_13ScanTileStateIiLb1EEEEEvT_i_param_1];
	cvta.to.global.u64 	%rd1, %rd2;
	mov.u32 	%r1, %ctaid.x;
	mov.u32 	%r5, %ntid.x;
	mov.u32 	%r2, %tid.x;
	mad.lo.s32 	%r3, %r1, %r5, %r2;
	setp.ge.s32 	%p1, %r3, %r4;
	@%p1 bra 	$L__BB3_2;
	mul.wide.s32 	%rd3, %r3, 8;
	add.s64 	%rd4, %rd1, %rd3;
	mov.b32 	%r6, 0;
	mov.b32 	%r7, 99;
	st.global.v2.u32 	[%rd4+256], {%r7, %r6};
$L__BB3_2:
	setp.ne.s32 	%p2, %r1, 0;
	setp.gt.u32 	%p3, %r2, 31;
	or.pred  	%p4, %p2, %p3;
	@%p4 bra 	$L__BB3_4;
	mul.wide.u32 	%rd5, %r2, 8;
	add.s64 	%rd6, %rd1, %rd5;
	mov.b32 	%r9, 0;
	st.global.v2.u32 	[%rd6], {%r9, %r9};
$L__BB3_4:
	ret;

}
	// .globl	_ZN3cub18CUB_300001_SM_10006detail4scan16DeviceScanKernelINS2_10policy_hubIiiijN4cuda3std3__44plusIvEEE10Policy1000EN6thrust24THRUST_300001_SM_1000_NS6detail15normal_iteratorINSD_10device_ptrIiEEEESI_NS0_13ScanTileStateIiLb1EEES9_NS0_8NullTypeEjiLb0ESL_EEvT0_T1_T2_iT3_T4_T5_
.visible .entry _ZN3cub18CUB_300001_SM_10006detail4scan16DeviceScanKernelINS2_10policy_hubIiiijN4cuda3std3__44plusIvEEE10Policy1000EN6thrust24THRUST_300001_SM_1000_NS6detail15normal_iteratorINSD_10device_ptrIiEEEESI_NS0_13ScanTileStateIiLb1EEES9_NS0_8NullTypeEjiLb0ESL_EEvT0_T1_T2_iT3_T4_T5_(
	.param .align 8 .b8 _ZN3cub18CUB_300001_SM_10006detail4scan16DeviceScanKernelINS2_10policy_hubIiiijN4cuda3std3__44plusIvEEE10Policy1000EN6thrust24THRUST_300001_SM_1000_NS6detail15normal_iteratorINSD_10device_ptrIiEEEESI_NS0_13ScanTileStateIiLb1EEES9_NS0_8NullTypeEjiLb0ESL_EEvT0_T1_T2_iT3_T4_T5__param_0[8],
	.param .align 8 .b8 _ZN3cub18CUB_300001_SM_10006detail4scan16DeviceScanKernelINS2_10policy_hubIiiijN4cuda3std3__44plusIvEEE10Policy1000EN6thrust24THRUST_300001_SM_1000_NS6detail15normal_iteratorINSD_10device_ptrIiEEEESI_NS0_13ScanTileStateIiLb1EEES9_NS0_8NullTypeEjiLb0ESL_EEvT0_T1_T2_iT3_T4_T5__param_1[8],
	.param .align 8 .b8 _ZN3cub18CUB_300001_SM_10006detail4scan16DeviceScanKernelINS2_10policy_hubIiiijN4cuda3std3__44plusIvEEE10Policy1000EN6thrust24THRUST_300001_SM_1000_NS6detail15normal_iteratorINSD_10device_ptrIiEEEESI_NS0_13ScanTileStateIiLb1EEES9_NS0_8NullTypeEjiLb0ESL_EEvT0_T1_T2_iT3_T4_T5__param_2[8],
	.param .u32 _ZN3cub18CUB_300001_SM_10006detail4scan16DeviceScanKernelINS2_10policy_hubIiiijN4cuda3std3__44plusIvEEE10Policy1000EN6thrust24THRUST_300001_SM_1000_NS6detail15normal_iteratorINSD_10device_ptrIiEEEESI_NS0_13ScanTileStateIiLb1EEES9_NS0_8NullTypeEjiLb0ESL_EEvT0_T1_T2_iT3_T4_T5__param_3,
	.param .align 1 .b8 _ZN3cub18CUB_300001_SM_10006detail4scan16DeviceScanKernelINS2_10policy_hubIiiijN4cuda3std3__44plusIvEEE10Policy1000EN6thrust24THRUST_300001_SM_1000_NS6detail15normal_iteratorINSD_10device_ptrIiEEEESI_NS0_13ScanTileStateIiLb1EEES9_NS0_8NullTypeEjiLb0ESL_EEvT0_T1_T2_iT3_T4_T5__param_4[1],
	.param .align 1 .b8 _ZN3cub18CUB_300001_SM_10006detail4scan16DeviceScanKernelINS2_10policy_hubIiiijN4cuda3std3__44plusIvEEE10Policy1000EN6thrust24THRUST_300001_SM_1000_NS6detail15normal_iteratorINSD_10device_ptrIiEEEESI_NS0_13ScanTileStateIiLb1EEES9_NS0_8NullTypeEjiLb0ESL_EEvT0_T1_T2_iT3_T4_T5__param_5[1],
	.param .u32 _ZN3cub18CUB_300001_SM_10006detail4scan16DeviceScanKernelINS2_10policy_hubIiiijN4cuda3std3__44plusIvEEE10Policy1000EN6thrust24THRUST_300001_SM_1000_NS6detail15normal_iteratorINSD_10device_ptrIiEEEESI_NS0_13ScanTileStateIiLb1EEES9_NS0_8NullTypeEjiLb0ESL_EEvT0_T1_T2_iT3_T4_T5__param_6
)
.maxntid 384
{
	.reg .pred 	%p<160>;
	.reg .b32 	%r<1050>;
	.reg .b64 	%rd<55>;
	// demoted variable
	.shared .align 16 .b8 _ZZN3cub18CUB_300001_SM_10006detail4scan16DeviceScanKernelINS2_10policy_hubIiiijN4cuda3std3__44plusIvEEE10Policy1000EN6thrust24THRUST_300001_SM_1000_NS6detail15normal_iteratorINSD_10device_ptrIiEEEESI_NS0_13ScanTileStateIiLb1EEES9_NS0_8NullTypeEjiLb0ESL_EEvT0_T1_T2_iT3_T4_T5_E12temp_storage[33808];
	ld.param.u64 	%rd1, [_ZN3cub18CUB_300001_SM_10006detail4scan16DeviceScanKernelINS2_10policy_hubIiiijN4cuda3std3__44plusIvEEE10Policy1000EN6thrust24THRUST_300001_SM_1000_NS6detail15normal_iteratorINSD_10device_ptrIiEEEESI_NS0_13ScanTileStateIiLb1EEES9_NS0_8NullTypeEjiLb0ESL_EEvT0_T1_T2_iT3_T4_T5__param_2];
	ld.param.u64 	%rd13, [_ZN3cub18CUB_300001_SM_10006detail4scan16DeviceScanKernelINS2_10policy_hubIiiijN4cuda3std3__44plusIvEEE10Policy1000EN6thrust24THRUST_300001_SM_1000_NS6detail15normal_iteratorINSD_10device_ptrIiEEEESI_NS0_13ScanTileStateIiLb1EEES9_NS0_8NullTypeEjiLb0ESL_EEvT0_T1_T2_iT3_T4_T5__param_1];
	ld.param.u64 	%rd14, [_ZN3cub18CUB_300001_SM_10006detail4scan16DeviceScanKernelINS2_10policy_hubIiiijN4cuda3std3__44plusIvEEE10Policy1000EN6thrust24THRUST_300001_SM_1000_NS6detail15normal_iteratorINSD_10device_ptrIiEEEESI_NS0_13ScanTileStateIiLb1EEES9_NS0_8NullTypeEjiLb0ESL_EEvT0_T1_T2_iT3_T4_T5__param_0];
	ld.param.u32 	%r233, [_ZN3cub18CUB_300001_SM_10006detail4scan16DeviceScanKernelINS2_10policy_hubIiiijN4cuda3std3__44plusIvEEE10Policy1000EN6thrust24THRUST_300001_SM_1000_NS6detail15normal_iteratorINSD_10device_ptrIiEEEESI_NS0_13ScanTileStateIiLb1EEES9_NS0_8NullTypeEjiLb0ESL_EEvT0_T1_T2_iT3_T4_T5__param_3];
	ld.param.u32 	%r234, [_ZN3cub18CUB_300001_SM_10006detail4scan16DeviceScanKernelINS2_10policy_hubIiiijN4cuda3std3__44plusIvEEE10Policy1000EN6thrust24THRUST_300001_SM_1000_NS6detail15normal_iteratorINSD_10device_ptrIiEEEESI_NS0_13ScanTileStateIiLb1EEES9_NS0_8NullTypeEjiLb0ESL_EEvT0_T1_T2_iT3_T4_T5__param_6];
	cvta.to.global.u64 	%rd2, %rd14;
	cvta.to.global.u64 	%rd3, %rd13;
	mov.u32 	%r235, %ctaid.x;
	add.s32 	%r998, %r233, %r235;
	mul.lo.s32 	%r2, %r998, 8448;
	sub.s32 	%r3, %r234, %r2;
	setp.lt.u32 	%p1, %r3, 8449;
	@%p1 bra 	$L__BB4_26;
	cvt.u64.u32 	%rd37, %r2;
	mov.u32 	%r4, %tid.x;
	and.b32  	%r642, %r4, 31;
	and.b32  	%r643, %r4, 992;
	mul.lo.s32 	%r644, %r643, 22;
	or.b32  	%r645, %r644, %r642;
	cvt.u64.u32 	%rd38, %r645;
	add.s64 	%rd4, %rd38, %rd37;
	shl.b64 	%rd39, %rd4, 2;
	add.s64 	%rd40, %rd2, %rd39;
	ld.global.u32 	%r646, [%rd40];
	ld.global.u32 	%r647, [%rd40+128];
	ld.global.u32 	%r648, [%rd40+256];
	ld.global.u32 	%r649, [%rd40+384];
	ld.global.u32 	%r650, [%rd40+512];
	ld.global.u32 	%r651, [%rd40+640];
	ld.global.u32 	%r652, [%rd40+768];
	ld.global.u32 	%r653, [%rd40+896];
	ld.global.u32 	%r654, [%rd40+1024];
	ld.global.u32 	%r655, [%rd40+1152];
	ld.global.u32 	%r656, [%rd40+1280];
	ld.global.u32 	%r657, [%rd40+1408];
	ld.global.u32 	%r658, [%rd40+1536];
	ld.global.u32 	%r659, [%rd40+1664];
	ld.global.u32 	%r660, [%rd40+1792];
	ld.global.u32 	%r661, [%rd40+1920];
	ld.global.u32 	%r662, [%rd40+2048];
	ld.global.u32 	%r663, [%rd40+2176];
	ld.global.u32 	%r664, [%rd40+2304];
	ld.global.u32 	%r665, [%rd40+2432];
	ld.global.u32 	%r666, [%rd40+2560];
	ld.global.u32 	%r667, [%rd40+2688];
	// begin inline asm
	mov.u32 %r641, %laneid;
	// end inline asm
	shr.u32 	%r6, %r4, 5;
	mad.lo.s32 	%r668, %r6, 704, %r641;
	shl.b32 	%r669, %r668, 2;
	mov.u32 	%r670, _ZZN3cub18CUB_300001_SM_10006detail4scan16DeviceScanKernelINS2_10policy_hubIiiijN4cuda3std3__44plusIvEEE10Policy1000EN6thrust24THRUST_300001_SM_1000_NS6detail15normal_iteratorINSD_10device_ptrIiEEEESI_NS0_13ScanTileStateIiLb1EEES9_NS0_8NullTypeEjiLb0ESL_EEvT0_T1_T2_iT3_T4_T5_E12temp_storage;
	add.s32 	%r7, %r670, %r669;
	st.shared.u32 	[%r7], %r646;
	st.shared.u32 	[%r7+128], %r647;
	st.shared.u32 	[%r7+256], %r648;
	st.shared.u32 	[%r7+384], %r649;
	st.shared.u32 	[%r7+512], %r650;
	st.shared.u32 	[%r7+640], %r651;
	st.shared.u32 	[%r7+768], %r652;
	st.shared.u32 	[%r7+896], %r653;
	st.shared.u32 	[%r7+1024], %r654;
	st.shared.u32 	[%r7+1152], %r655;
	st.shared.u32 	[%r7+1280], %r656;
	st.shared.u32 	[%r7+1408], %r657;
	st.shared.u32 	[%r7+1536], %r658;
	st.shared.u32 	[%r7+1664], %r659;
	st.shared.u32 	[%r7+1792], %r660;
	st.shared.u32 	[%r7+1920], %r661;
	st.shared.u32 	[%r7+2048], %r662;
	st.shared.u32 	[%r7+2176], %r663;
	st.shared.u32 	[%r7+2304], %r664;
	st.shared.u32 	[%r7+2432], %r665;
	st.shared.u32 	[%r7+2560], %r666;
	st.shared.u32 	[%r7+2688], %r667;
	bar.warp.sync 	-1;
	mad.lo.s32 	%r8, %r641, 84, %r7;
	ld.shared.v2.u32 	{%r9, %r10}, [%r8];
	ld.shared.v2.u32 	{%r11, %r12}, [%r8+8];
	ld.shared.v2.u32 	{%r13, %r14}, [%r8+16];
	ld.shared.v2.u32 	{%r15, %r16}, [%r8+24];
	ld.shared.v2.u32 	{%r17, %r18}, [%r8+32];
	ld.shared.v2.u32 	{%r19, %r20}, [%r8+40];
	ld.shared.v2.u32 	{%r21, %r22}, [%r8+48];
	ld.shared.v2.u32 	{%r23, %r24}, [%r8+56];
	ld.shared.v2.u32 	{%r25, %r26}, [%r8+64];
	ld.shared.v2.u32 	{%r27, %r28}, [%r8+72];
	ld.shared.v2.u32 	{%r29, %r30}, [%r8+80];
	bar.sync 	0;
	setp.ne.s32 	%p104, %r998, 0;
	@%p104 bra 	$L__BB4_6;
	add.s32 	%r892, %r10, %r9;
	add.s32 	%r893, %r11, %r892;
	add.s32 	%r894, %r12, %r893;
	add.s32 	%r895, %r13, %r894;
	add.s32 	%r896, %r14, %r895;
	add.s32 	%r897, %r15, %r896;
	add.s32 	%r898, %r16, %r897;
	add.s32 	%r899, %r17, %r898;
	add.s32 	%r900, %r18, %r899;
	add.s32 	%r901, %r19, %r900;
	add.s32 	%r902, %r20, %r901;
	add.s32 	%r903, %r21, %r902;
	add.s32 	%r904, %r22, %r903;
	add.s32 	%r905, %r23, %r904;
	add.s32 	%r906, %r24, %r905;
	add.s32 	%r907, %r25, %r906;
	add.s32 	%r908, %r26, %r907;
	add.s32 	%r909, %r27, %r908;
	add.s32 	%r910, %r28, %r909;
	add.s32 	%r911, %r29, %r910;
	add.s32 	%r866, %r30, %r911;
	mov.b32 	%r864, 1;
	mov.b32 	%r889, 0;
	mov.b32 	%r891, -1;
	// begin inline asm
	{  .reg .s32 r0;  .reg .pred p;  shfl.sync.up.b32 r0|p, %r866, %r864, %r889, %r891;  @p add.s32 r0, r0, %r866;  mov.s32 %r862, r0;}
	// end inline asm
	mov.b32 	%r870, 2;
	// begin inline asm
	{  .reg .s32 r0;  .reg .pred p;  shfl.sync.up.b32 r0|p, %r862, %r870, %r889, %r891;  @p add.s32 r0, r0, %r862;  mov.s32 %r868, r0;}
	// end inline asm
	mov.b32 	%r876, 4;
	// begin inline asm
	{  .reg .s32 r0;  .reg .pred p;  shfl.sync.up.b32 r0|p, %r868, %r876, %r889, %r891;  @p add.s32 r0, r0, %r868;  mov.s32 %r874, r0;}
	// end inline asm
	mov.b32 	%r882, 8;
	// begin inline asm
	{  .reg .s32 r0;  .reg .pred p;  shfl.sync.up.b32 r0|p, %r874, %r882, %r889, %r891;  @p add.s32 r0, r0, %r874;  mov.s32 %r880, r0;}
	// end inline asm
	mov.b32 	%r888, 16;
	// begin inline asm
	{  .reg .s32 r0;  .reg .pred p;  shfl.sync.up.b32 r0|p, %r880, %r888, %r889, %r891;  @p add.s32 r0, r0, %r880;  mov.s32 %r886, r0;}
	// end inline asm
	setp.ne.s32 	%p146, %r641, 31;
	@%p146 bra 	$L__BB4_4;
	shl.b32 	%r912, %r6, 2;
	add.s32 	%r914, %r670, %r912;
	st.shared.u32 	[%r914+16], %r886;
$L__BB4_4:
	sub.s32 	%r915, %r886, %r866;
	bar.sync 	0;
	ld.shared.v4.u32 	{%r916, %r917, %r918, %r919}, [_ZZN3cub18CUB_300001_SM_10006detail4scan16DeviceScanKernelINS2_10policy_hubIiiijN4cuda3std3__44plusIvEEE10Policy1000EN6thrust24THRUST_300001_SM_1000_NS6detail15normal_iteratorINSD_10device_ptrIiEEEESI_NS0_13ScanTileStateIiLb1EEES9_NS0_8NullTypeEjiLb0ESL_EEvT0_T1_T2_iT3_T4_T5_E12temp_storage+16];
	add.s32 	%r920, %r917, %r916;
	setp.eq.s32 	%p147, %r6, 2;
	selp.b32 	%r921, %r920, %r916, %p147;
	add.s32 	%r922, %r920, %r918;
	setp.eq.s32 	%p148, %r6, 3;
	selp.b32 	%r923, %r922, %r921, %p148;
	add.s32 	%r924, %r922, %r919;
	setp.eq.s32 	%p149, %r6, 4;
	selp.b32 	%r925, %r924, %r923, %p149;
	ld.shared.v4.u32 	{%r926, %r927, %r928, %r929}, [_ZZN3cub18CUB_300001_SM_10006detail4scan16DeviceScanKernelINS2_10policy_hubIiiijN4cuda3std3__44plusIvEEE10Policy1000EN6thrust24THRUST_300001_SM_1000_NS6detail15normal_iteratorINSD_10device_ptrIiEEEESI_NS0_13ScanTileStateIiLb1EEES9_NS0_8NullTypeEjiLb0ESL_EEvT0_T1_T2_iT3_T4_T5_E12temp_storage+32];
	add.s32 	%r930, %r924, %r926;
	setp.eq.s32 	%p150, %r6, 5;
	selp.b32 	%r931, %r930, %r925, %p150;
	add.s32 	%r932, %r930, %r927;
	setp.eq.s32 	%p151, %r6, 6;
	selp.b32 	%r933, %r932, %r931, %p151;
	add.s32 	%r934, %r932, %r928;
	setp.eq.s32 	%p152, %r6, 7;
	selp.b32 	%r935, %r934, %r933, %p152;
	add.s32 	%r936, %r934, %r929;
	setp.eq.s32 	%p153, %r6, 8;
	selp.b32 	%r937, %r936, %r935, %p153;
	ld.shared.v4.u32 	{%r938, %r939, %r940, %r941}, [_ZZN3cub18CUB_300001_SM_10006detail4scan16DeviceScanKernelINS2_10policy_hubIiiijN4cuda3std3__44plusIvEEE10Policy1000EN6thrust24THRUST_300001_SM_1000_NS6detail15normal_iteratorINSD_10device_ptrIiEEEESI_NS0_13ScanTileStateIiLb1EEES9_NS0_8NullTypeEjiLb0ESL_EEvT0_T1_T2_iT3_T4_T5_E12temp_storage+48];
	add.s32 	%r942, %r936, %r938;
	setp.eq.s32 	%p154, %r6, 9;
	selp.b32 	%r943, %r942, %r937, %p154;
	add.s32 	%r944, %r942, %r939;
	setp.eq.s32 	%p155, %r6, 10;
	selp.b32 	%r945, %r944, %r943, %p155;
	add.s32 	%r946, %r944, %r940;
	setp.eq.s32 	%p156, %r6, 11;
	selp.b32 	%r947, %r946, %r945, %p156;
	add.s32 	%r33, %r946, %r941;
	setp.lt.u32 	%p157, %r4, 32;
	setp.eq.s32 	%p158, %r641, 0;
	selp.b32 	%r948, 0, %r915, %p158;
	add.s32 	%r949, %r947, %r948;
	selp.b32 	%r1012, %r915, %r949, %p157;
	setp.ne.s32 	%p159, %r4, 0;
	@%p159 bra 	$L__BB4_25;
	add.s64 	%rd52, %rd1, 256;
	mov.b32 	%r950, 101;
	// begin inline asm
	st.relaxed.gpu.v2.u32 [%rd52], {%r950, %r33};
	// end inline asm
	mov.b32 	%r1012, 0;
	bra.uni 	$L__BB4_25;
$L__BB4_6:
	add.s32 	%r701, %r10, %r9;
	add.s32 	%r702, %r11, %r701;
	add.s32 	%r703, %r12, %r702;
	add.s32 	%r704, %r13, %r703;
	add.s32 	%r705, %r14, %r704;
	add.s32 	%r706, %r15, %r705;
	add.s32 	%r707, %r16, %r706;
	add.s32 	%r708, %r17, %r707;
	add.s32 	%r709, %r18, %r708;
	add.s32 	%r710, %r19, %r709;
	add.s32 	%r711, %r20, %r710;
	add.s32 	%r712, %r21, %r711;
	add.s32 	%r713, %r22, %r712;
	add.s32 	%r714, %r23, %r713;
	add.s32 	%r715, %r24, %r714;
	add.s32 	%r716, %r25, %r715;
	add.s32 	%r717, %r26, %r716;
	add.s32 	%r718, %r27, %r717;
	add.s32 	%r719, %r28, %r718;
	add.s32 	%r720, %r29, %r719;
	add.s32 	%r675, %r30, %r720;
	mov.b32 	%r673, 1;
	mov.b32 	%r698, 0;
	mov.b32 	%r700, -1;
	// begin inline asm
	{  .reg .s32 r0;  .reg .pred p;  shfl.sync.up.b32 r0|p, %r675, %r673, %r698, %r700;  @p add.s32 r0, r0, %r675;  mov.s32 %r671, r0;}
	// end inline asm
	mov.b32 	%r679, 2;
	// begin inline asm
	{  .reg .s32 r0;  .reg .pred p;  shfl.sync.up.b32 r0|p, %r671, %r679, %r698, %r700;  @p add.s32 r0, r0, %r671;  mov.s32 %r677, r0;}
	// end inline asm
	mov.b32 	%r685, 4;
	// begin inline asm
	{  .reg .s32 r0;  .reg .pred p;  shfl.sync.up.b32 r0|p, %r677, %r685, %r698, %r700;  @p add.s32 r0, r0, %r677;  mov.s32 %r683, r0;}
	// end inline asm
	mov.b32 	%r691, 8;
	// begin inline asm
	{  .reg .s32 r0;  .reg .pred p;  shfl.sync.up.b32 r0|p, %r683, %r691, %r698, %r700;  @p add.s32 r0, r0, %r683;  mov.s32 %r689, r0;}
	// end inline asm
	mov.b32 	%r697, 16;
	// begin inline asm
	{  .reg .s32 r0;  .reg .pred p;  shfl.sync.up.b32 r0|p, %r689, %r697, %r698, %r700;  @p add.s32 r0, r0, %r689;  mov.s32 %r695, r0;}
	// end inline asm
	setp.ne.s32 	%p105, %r641, 31;
	@%p105 bra 	$L__BB4_8;
	shl.b32 	%r721, %r6, 2;
	add.s32 	%r723, %r670, %r721;
	st.shared.u32 	[%r723+16], %r695;
$L__BB4_8:
	sub.s32 	%r724, %r695, %r675;
	bar.sync 	0;
	ld.shared.v4.u32 	{%r725, %r726, %r727, %r728}, [_ZZN3cub18CUB_300001_SM_10006detail4scan16DeviceScanKernelINS2_10policy_hubIiiijN4cuda3std3__44plusIvEEE10Policy1000EN6thrust24THRUST_300001_SM_1000_NS6detail15normal_iteratorINSD_10device_ptrIiEEEESI_NS0_13ScanTileStateIiLb1EEES9_NS0_8NullTypeEjiLb0ESL_EEvT0_T1_T2_iT3_T4_T5_E12temp_storage+16];
	add.s32 	%r729, %r726, %r725;
	setp.eq.s32 	%p106, %r6, 2;
	selp.b32 	%r730, %r729, %r725, %p106;
	add.s32 	%r731, %r729, %r727;
	setp.eq.s32 	%p107, %r6, 3;
	selp.b32 	%r732, %r731, %r730, %p107;
	add.s32 	%r733, %r731, %r728;
	setp.eq.s32 	%p108, %r6, 4;
	selp.b32 	%r734, %r733, %r732, %p108;
	ld.shared.v4.u32 	{%r735, %r736, %r737, %r738}, [_ZZN3cub18CUB_300001_SM_10006detail4scan16DeviceScanKernelINS2_10policy_hubIiiijN4cuda3std3__44plusIvEEE10Policy1000EN6thrust24THRUST_300001_SM_1000_NS6detail15normal_iteratorINSD_10device_ptrIiEEEESI_NS0_13ScanTileStateIiLb1EEES9_NS0_8NullTypeEjiLb0ESL_EEvT0_T1_T2_iT3_T4_T5_E12temp_storage+32];
	add.s32 	%r739, %r733, %r735;
	setp.eq.s32 	%p109, %r6, 5;
	selp.b32 	%r740, %r739, %r734, %p109;
	add.s32 	%r741, %r739, %r736;
	setp.eq.s32 	%p110, %r6, 6;
	selp.b32 	%r742, %r741, %r740, %p110;
	add.s32 	%r743, %r741, %r737;
	setp.eq.s32 	%p111, %r6, 7;
	selp.b32 	%r744, %r743, %r742, %p111;
	add.s32 	%r745, %r743, %r738;
	setp.eq.s32 	%p112, %r6, 8;
	selp.b32 	%r746, %r745, %r744, %p112;
	ld.shared.v4.u32 	{%r747, %r748, %r749, %r750}, [_ZZN3cub18CUB_300001_SM_10006detail4scan16DeviceScanKernelINS2_10policy_hubIiiijN4cuda3std3__44plusIvEEE10Policy1000EN6thrust24THRUST_300001_SM_1000_NS6detail15normal_iteratorINSD_10device_ptrIiEEEESI_NS0_13ScanTileStateIiLb1EEES9_NS0_8NullTypeEjiLb0ESL_EEvT0_T1_T2_iT3_T4_T5_E12temp_storage+48];
	add.s32 	%r751, %r745, %r747;
	setp.eq.s32 	%p113, %r6, 9;
	selp.b32 	%r752, %r751, %r746, %p113;
	add.s32 	%r753, %r751, %r748;
	setp.eq.s32 	%p114, %r6, 10;
	selp.b32 	%r754, %r753, %r752, %p114;
	add.s32 	%r755, %r753, %r749;
	setp.eq.s32 	%p115, %r6, 11;
	selp.b32 	%r756, %r755, %r754, %p115;
	add.s32 	%r37, %r755, %r750;
	setp.gt.u32 	%p116, %r4, 31;
	setp.lt.u32 	%p117, %r4, 32;
	setp.eq.s32 	%p118, %r641, 0;
	selp.b32 	%r757, 0, %r724, %p118;
	add.s32 	%r1011, %r756, %r757;
	selp.b32 	%r39, %r724, %r1011, %p117;
	@%p116 bra 	$L__BB4_24;
	setp.ne.s32 	%p119, %r4, 0;
	mul.wide.s32 	%rd41, %r998, 8;
	add.s64 	%rd5, %rd1, %rd41;
	@%p119 bra 	$L__BB4_11;
	st.shared.u32 	[_ZZN3cub18CUB_300001_SM_10006detail4scan16DeviceScanKernelINS2_10policy_hubIiiijN4cuda3std3__44plusIvEEE10Policy1000EN6thrust24THRUST_300001_SM_1000_NS6detail15normal_iteratorINSD_10device_ptrIiEEEESI_NS0_13ScanTileStateIiLb1EEES9_NS0_8NullTypeEjiLb0ESL_EEvT0_T1_T2_iT3_T4_T5_E12temp_storage+12], %r37;
	add.s64 	%rd42, %rd5, 256;
	mov.b32 	%r758, 100;
	// begin inline asm
	st.relaxed.gpu.v2.u32 [%rd42], {%r758, %r37};
	// end inline asm
$L__BB4_11:
	not.b32 	%r764, %r4;
	add.s32 	%r1006, %r998, %r764;
	mov.b32 	%r760, 830;
	// begin inline asm
	nanosleep.u32 %r760;
	// end inline asm
	mul.wide.s32 	%rd44, %r1006, 8;
	add.s64 	%rd45, %rd1, %rd44;
	add.s64 	%rd43, %rd45, 256;
	// begin inline asm
	ld.relaxed.gpu.v2.u32 {%r1008, %r1000}, [%rd43];
	// end inline asm
	mov.b32 	%r1001, 952;
$L__BB4_12:
	setp.eq.s32 	%p120, %r1008, 99;
	mov.b32 	%r765, -1;
	vote.sync.any.pred 	%p121, %p120, %r765;
	not.pred 	%p122, %p121;
	@%p122 bra 	$L__BB4_14;
	mul.lo.s32 	%r860, %r998, 16807;
	and.b32  	%r998, %r860, 2147483647;
	add.s32 	%r861, %r1001, 1;
	rem.u32 	%r857, %r998, %r861;
	// begin inline asm
	nanosleep.u32 %r857;
	// end inline asm
	shr.u32 	%r1001, %r1001, 1;
	// begin inline asm
	ld.relaxed.gpu.v2.u32 {%r1008, %r1000}, [%rd43];
	// end inline asm
	bra.uni 	$L__BB4_12;
$L__BB4_14:
	setp.eq.s32 	%p123, %r1008, 101;
	mov.b32 	%r792, -1;
	vote.sync.ballot.b32 	%r794, %p123, %r792;
	// begin inline asm
	mov.u32 %r767, %lanemask_ge;
	// end inline asm
	and.b32  	%r795, %r794, %r767;
	or.b32  	%r796, %r795, -2147483648;
	add.s32 	%r797, %r796, -1;
	not.b32 	%r798, %r796;
	and.b32  	%r799, %r798, %r797;
	popc.b32 	%r771, %r799;
	mov.b32 	%r770, 1;
	// begin inline asm
	shfl.sync.down.b32 %r768, %r1000, %r770, %r771, %r792;
	// end inline asm
	setp.lt.s32 	%p125, %r641, %r771;
	selp.b32 	%r800, %r768, 0, %p125;
	add.s32 	%r774, %r800, %r1000;
	mov.b32 	%r775, 2;
	// begin inline asm
	shfl.sync.down.b32 %r773, %r774, %r775, %r771, %r792;
	// end inline asm
	add.s32 	%r54, %r641, 2;
	setp.gt.s32 	%p126, %r54, %r771;
	selp.b32 	%r801, 0, %r773, %p126;
	add.s32 	%r779, %r774, %r801;
	mov.b32 	%r780, 4;
	// begin inline asm
	shfl.sync.down.b32 %r778, %r779, %r780, %r771, %r792;
	// end inline asm
	add.s32 	%r55, %r641, 4;
	setp.gt.s32 	%p127, %r55, %r771;
	selp.b32 	%r802, 0, %r778, %p127;
	add.s32 	%r784, %r779, %r802;
	mov.b32 	%r785, 8;
	// begin inline asm
	shfl.sync.down.b32 %r783, %r784, %r785, %r771, %r792;
	// end inline asm
	add.s32 	%r56, %r641, 8;
	setp.gt.s32 	%p128, %r56, %r771;
	selp.b32 	%r803, 0, %r783, %p128;
	add.s32 	%r789, %r784, %r803;
	mov.b32 	%r790, 16;
	// begin inline asm
	shfl.sync.down.b32 %r788, %r789, %r790, %r771, %r792;
	// end inline asm
	add.s32 	%r57, %r641, 16;
	setp.gt.s32 	%p129, %r57, %r771;
	selp.b32 	%r804, 0, %r788, %p129;
	add.s32 	%r1005, %r789, %r804;
	add.s64 	%rd7, %rd1, 256;
	mov.b32 	%r1002, 952;
$L__BB4_15:
	setp.ne.s32 	%p130, %r1008, 101;
	mov.b32 	%r805, -1;
	vote.sync.all.pred 	%p131, %p130, %r805;
	not.pred 	%p132, %p131;
	@%p132 bra 	$L__BB4_20;
	shr.u32 	%r1002, %r1002, 1;
	mul.wide.s32 	%rd48, %r1006, 8;
	add.s64 	%rd49, %rd7, %rd48;
	add.s64 	%rd47, %rd49, -256;
	// begin inline asm
	ld.relaxed.gpu.v2.u32 {%r1008, %r1009}, [%rd47];
	// end inline asm
	mov.u32 	%r1010, %r1002;
$L__BB4_17:
	setp.eq.s32 	%p136, %r1008, 99;
	mov.b32 	%r813, -1;
	vote.sync.any.pred 	%p137, %p136, %r813;
	not.pred 	%p138, %p137;
	@%p138 bra 	$L__BB4_19;
	mul.lo.s32 	%r855, %r998, 16807;
	and.b32  	%r998, %r855, 2147483647;
	add.s32 	%r856, %r1010, 1;
	rem.u32 	%r852, %r998, %r856;
	// begin inline asm
	nanosleep.u32 %r852;
	// end inline asm
	shr.u32 	%r1010, %r1010, 1;
	// begin inline asm
	ld.relaxed.gpu.v2.u32 {%r1008, %r1009}, [%rd47];
	// end inline asm
	bra.uni 	$L__BB4_17;
$L__BB4_19:
	setp.eq.s32 	%p139, %r1008, 101;
	mov.b32 	%r839, -1;
	vote.sync.ballot.b32 	%r840, %p139, %r839;
	and.b32  	%r841, %r840, %r767;
	or.b32  	%r842, %r841, -2147483648;
	add.s32 	%r843, %r842, -1;
	not.b32 	%r844, %r842;
	and.b32  	%r845, %r844, %r843;
	popc.b32 	%r818, %r845;
	mov.b32 	%r817, 1;
	// begin inline asm
	shfl.sync.down.b32 %r815, %r1009, %r817, %r818, %r839;
	// end inline asm
	setp.lt.s32 	%p141, %r641, %r818;
	selp.b32 	%r846, %r815, 0, %p141;
	add.s32 	%r821, %r846, %r1009;
	mov.b32 	%r822, 2;
	// begin inline asm
	shfl.sync.down.b32 %r820, %r821, %r822, %r818, %r839;
	// end inline asm
	setp.gt.s32 	%p142, %r54, %r818;
	selp.b32 	%r847, 0, %r820, %p142;
	add.s32 	%r826, %r821, %r847;
	mov.b32 	%r827, 4;
	// begin inline asm
	shfl.sync.down.b32 %r825, %r826, %r827, %r818, %r839;
	// end inline asm
	setp.gt.s32 	%p143, %r55, %r818;
	selp.b32 	%r848, 0, %r825, %p143;
	add.s32 	%r831, %r826, %r848;
	mov.b32 	%r832, 8;
	// begin inline asm
	shfl.sync.down.b32 %r830, %r831, %r832, %r818, %r839;
	// end inline asm
	setp.gt.s32 	%p144, %r56, %r818;
	selp.b32 	%r849, 0, %r830, %p144;
	add.s32 	%r836, %r831, %r849;
	mov.b32 	%r837, 16;
	// begin inline asm
	shfl.sync.down.b32 %r835, %r836, %r837, %r818, %r839;
	// end inline asm
	setp.gt.s32 	%p145, %r57, %r818;
	selp.b32 	%r850, 0, %r835, %p145;
	add.s32 	%r851, %r850, %r1005;
	add.s32 	%r1005, %r851, %r836;
	add.s32 	%r1006, %r1006, -32;
	bra.uni 	$L__BB4_15;
$L__BB4_20:
	@%p119 bra 	$L__BB4_22;
	add.s32 	%r808, %r1005, %r37;
	add.s64 	%rd46, %rd5, 256;
	mov.b32 	%r807, 101;
	// begin inline asm
	st.relaxed.gpu.v2.u32 [%rd46], {%r807, %r808};
	// end inline asm
	st.shared.u32 	[_ZZN3cub18CUB_300001_SM_10006detail4scan16DeviceScanKernelINS2_10policy_hubIiiijN4cuda3std3__44plusIvEEE10Policy1000EN6thrust24THRUST_300001_SM_1000_NS6detail15normal_iteratorINSD_10device_ptrIiEEEESI_NS0_13ScanTileStateIiLb1EEES9_NS0_8NullTypeEjiLb0ESL_EEvT0_T1_T2_iT3_T4_T5_E12temp_storage+4], %r1005;
	st.shared.u32 	[_ZZN3cub18CUB_300001_SM_10006detail4scan16DeviceScanKernelINS2_10policy_hubIiiijN4cuda3std3__44plusIvEEE10Policy1000EN6thrust24THRUST_300001_SM_1000_NS6detail15normal_iteratorINSD_10device_ptrIiEEEESI_NS0_13ScanTileStateIiLb1EEES9_NS0_8NullTypeEjiLb0ESL_EEvT0_T1_T2_iT3_T4_T5_E12temp_storage+8], %r808;
$L__BB4_22:
	setp.ne.s32 	%p134, %r641, 0;
	mov.u32 	%r1011, %r39;
	@%p134 bra 	$L__BB4_24;
	st.shared.u32 	[_ZZN3cub18CUB_300001_SM_10006detail4scan16DeviceScanKernelINS2_10policy_hubIiiijN4cuda3std3__44plusIvEEE10Policy1000EN6thrust24THRUST_300001_SM_1000_NS6detail15normal_iteratorINSD_10device_ptrIiEEEESI_NS0_13ScanTileStateIiLb1EEES9_NS0_8NullTypeEjiLb0ESL_EEvT0_T1_T2_iT3_T4_T5_E12temp_storage+76], %r1005;
	mov.u32 	%r1011, %r1005;
$L__BB4_24:
	bar.sync 	0;
	setp.eq.s32 	%p135, %r4, 0;
	ld.shared.u32 	%r809, [_ZZN3cub18CUB_300001_SM_10006detail4scan16DeviceScanKernelINS2_10policy_hubIiiijN4cuda3std3__44plusIvEEE10Policy1000EN6thrust24THRUST_300001_SM_1000_NS6detail15normal_iteratorINSD_10device_ptrIiEEEESI_NS0_13ScanTileStateIiLb1EEES9_NS0_8NullTypeEjiLb0ESL_EEvT0_T1_T2_iT3_T4_T5_E12temp_storage+76];
	selp.b32 	%r810, 0, %r809, %p135;
	add.s32 	%r1012, %r810, %r1011;
$L__BB4_25:
	add.s32 	%r953, %r1012, %r9;
	add.s32 	%r954, %r10, %r953;
	add.s32 	%r955, %r11, %r954;
	add.s32 	%r956, %r12, %r955;
	add.s32 	%r957, %r13, %r956;
	add.s32 	%r958, %r14, %r957;
	add.s32 	%r959, %r15, %r958;
	add.s32 	%r960, %r16, %r959;
	add.s32 	%r961, %r17, %r960;
	add.s32 	%r962, %r18, %r961;
	add.s32 	%r963, %r19, %r962;
	add.s32 	%r964, %r20, %r963;
	add.s32 	%r965, %r21, %r964;
	add.s32 	%r966, %r22, %r965;
	add.s32 	%r967, %r23, %r966;
	add.s32 	%r968, %r24, %r967;
	add.s32 	%r969, %r25, %r968;
	add.s32 	%r970, %r26, %r969;
	add.s32 	%r971, %r27, %r970;
	add.s32 	%r972, %r28, %r971;
	add.s32 	%r973, %r29, %r972;
	add.s32 	%r974, %r30, %r973;
	bar.sync 	0;
	st.shared.v2.u32 	[%r8], {%r953, %r954};
	st.shared.v2.u32 	[%r8+8], {%r955, %r956};
	st.shared.v2.u32 	[%r8+16], {%r957, %r958};
	st.shared.v2.u32 	[%r8+24], {%r959, %r960};
	st.shared.v2.u32 	[%r8+32], {%r961, %r962};
	st.shared.v2.u32 	[%r8+40], {%r963, %r964};
	st.shared.v2.u32 	[%r8+48], {%r965, %r966};
	st.shared.v2.u32 	[%r8+56], {%r967, %r968};
	st.shared.v2.u32 	[%r8+64], {%r969, %r970};
	st.shared.v2.u32 	[%r8+72], {%r971, %r972};
	st.shared.v2.u32 	[%r8+80], {%r973, %r974};
	bar.warp.sync 	-1;
	ld.shared.u32 	%r975, [%r7];
	ld.shared.u32 	%r976, [%r7+128];
	ld.shared.u32 	%r977, [%r7+256];
	ld.shared.u32 	%r978, [%r7+384];
	ld.shared.u32 	%r979, [%r7+512];
	ld.shared.u32 	%r980, [%r7+640];
	ld.shared.u32 	%r981, [%r7+768];
	ld.shared.u32 	%r982, [%r7+896];
	ld.shared.u32 	%r983, [%r7+1024];
	ld.shared.u32 	%r984, [%r7+1152];
	ld.shared.u32 	%r985, [%r7+1280];
	ld.shared.u32 	%r986, [%r7+1408];
	ld.shared.u32 	%r987, [%r7+1536];
	ld.shared.u32 	%r988, [%r7+1664];
	ld.shared.u32 	%r989, [%r7+1792];
	ld.shared.u32 	%r990, [%r7+1920];
	ld.shared.u32 	%r991, [%r7+2048];
	ld.shared.u32 	%r992, [%r7+2176];
	ld.shared.u32 	%r993, [%r7+2304];
	ld.shared.u32 	%r994, [%r7+2432];
	ld.shared.u32 	%r995, [%r7+2560];
	ld.shared.u32 	%r996, [%r7+2688];
	add.s64 	%rd54, %rd3, %rd39;
	st.global.u32 	[%rd54], %r975;
	st.global.u32 	[%rd54+128], %r976;
	st.global.u32 	[%rd54+256], %r977;
	st.global.u32 	[%rd54+384], %r978;
	st.global.u32 	[%rd54+512], %r979;
	st.global.u32 	[%rd54+640], %r980;
	st.global.u32 	[%rd54+768], %r981;
	st.global.u32 	[%rd54+896], %r982;
	st.global.u32 	[%rd54+1024], %r983;
	st.global.u32 	[%rd54+1152], %r984;
	st.global.u32 	[%rd54+1280], %r985;
	st.global.u32 	[%rd54+1408], %r986;
	st.global.u32 	[%rd54+1536], %r987;
	st.global.u32 	[%rd54+1664], %r988;
	st.global.u32 	[%rd54+1792], %r989;
	st.global.u32 	[%rd54+1920], %r990;
	st.global.u32 	[%rd54+2048], %r991;
	st.global.u32 	[%rd54+2176], %r992;
	st.global.u32 	[%rd54+2304], %r993;
	st.global.u32 	[%rd54+2432], %r994;
	st.global.u32 	[%rd54+2560], %r995;
	st.global.u32 	[%rd54+2688], %r996;
	bra.uni 	$L__BB4_140;
$L__BB4_26:
	setp.eq.s32 	%p2, %r3, 0;
	@%p2 bra 	$L__BB4_140;
	mul.wide.u32 	%rd15, %r2, 4;
	add.s64 	%rd16, %rd2, %rd15;
	mov.u32 	%r82, %tid.x;
	ld.global.u32 	%r1034, [%rd16];
	and.b32  	%r236, %r82, 31;
	and.b32  	%r237, %r82, 992;
	mul.lo.s32 	%r238, %r237, 22;
	or.b32  	%r84, %r238, %r236;
	setp.ge.u32 	%p3, %r84, %r3;
	shl.b32 	%r239, %r84, 2;
	cvt.u64.u32 	%rd17, %r239;
	add.s64 	%rd9, %rd16, %rd17;
	mov.u32 	%r1013, %r1034;
	@%p3 bra 	$L__BB4_29;
	ld.global.u32 	%r1013, [%rd9];
$L__BB4_29:
	add.s32 	%r240, %r84, 32;
	setp.ge.u32 	%p4, %r240, %r3;
	mov.u32 	%r1014, %r1034;
	@%p4 bra 	$L__BB4_31;
	ld.global.u32 	%r1014, [%rd9+128];
$L__BB4_31:
	add.s32 	%r89, %r84, 64;
	setp.ge.u32 	%p5, %r89, %r3;
	mov.u32 	%r1015, %r1034;
	@%p5 bra 	$L__BB4_33;
	ld.global.u32 	%r1015, [%rd9+256];
$L__BB4_33:
	add.s32 	%r92, %r84, 96;
	setp.ge.u32 	%p6, %r92, %r3;
	mov.u32 	%r1016, %r1034;
	@%p6 bra 	$L__BB4_35;
	ld.global.u32 	%r1016, [%rd9+384];
$L__BB4_35:
	add.s32 	%r241, %r84, 128;
	setp.ge.u32 	%p7, %r241, %r3;
	mov.u32 	%r1017, %r1034;
	@%p7 bra 	$L__BB4_37;
	ld.global.u32 	%r1017, [%rd9+512];
$L__BB4_37:
	add.s32 	%r242, %r84, 160;
	setp.ge.u32 	%p8, %r242, %r3;
	mov.u32 	%r1018, %r1034;
	@%p8 bra 	$L__BB4_39;
	ld.global.u32 	%r1018, [%rd9+640];
$L__BB4_39:
	add.s32 	%r243, %r84, 192;
	setp.ge.u32 	%p9, %r243, %r3;
	mov.u32 	%r1019, %r1034;
	@%p9 bra 	$L__BB4_41;
	ld.global.u32 	%r1019, [%rd9+768];
$L__BB4_41:
	add.s32 	%r101, %r84, 224;
	setp.ge.u32 	%p10, %r101, %r3;
	mov.u32 	%r1020, %r1034;
	@%p10 bra 	$L__BB4_43;
	ld.global.u32 	%r1020, [%rd9+896];
$L__BB4_43:
	add.s32 	%r244, %r84, 256;
	setp.ge.u32 	%p11, %r244, %r3;
	mov.u32 	%r1021, %r1034;
	@%p11 bra 	$L__BB4_45;
	ld.global.u32 	%r1021, [%rd9+1024];
$L__BB4_45:
	add.s32 	%r245, %r84, 288;
	setp.ge.u32 	%p12, %r245, %r3;
	mov.u32 	%r1022, %r1034;
	@%p12 bra 	$L__BB4_47;
	ld.global.u32 	%r1022, [%rd9+1152];
$L__BB4_47:
	add.s32 	%r246, %r84, 320;
	setp.ge.u32 	%p13, %r246, %r3;
	mov.u32 	%r1023, %r1034;
	@%p13 bra 	$L__BB4_49;
	ld.global.u32 	%r1023, [%rd9+1280];
$L__BB4_49:
	add.s32 	%r110, %r84, 352;
	setp.ge.u32 	%p14, %r110, %r3;
	mov.u32 	%r1024, %r1034;
	@%p14 bra 	$L__BB4_51;
	ld.global.u32 	%r1024, [%rd9+1408];
$L__BB4_51:
	add.s32 	%r113, %r84, 384;
	setp.ge.u32 	%p15, %r113, %r3;
	mov.u32 	%r1025, %r1034;
	@%p15 bra 	$L__BB4_53;
	ld.global.u32 	%r1025, [%rd9+1536];
$L__BB4_53:
	add.s32 	%r116, %r84, 416;
	setp.ge.u32 	%p16, %r116, %r3;
	mov.u32 	%r1026, %r1034;
	@%p16 bra 	$L__BB4_55;
	ld.global.u32 	%r1026, [%rd9+1664];
$L__BB4_55:
	add.s32 	%r119, %r84, 448;
	setp.ge.u32 	%p17, %r119, %r3;
	mov.u32 	%r1027, %r1034;
	@%p17 bra 	$L__BB4_57;
	ld.global.u32 	%r1027, [%rd9+1792];
$L__BB4_57:
	add.s32 	%r247, %r84, 480;
	setp.ge.u32 	%p18, %r247, %r3;
	mov.u32 	%r1028, %r1034;
	@%p18 bra 	$L__BB4_59;
	ld.global.u32 	%r1028, [%rd9+1920];
$L__BB4_59:
	add.s32 	%r248, %r84, 512;
	setp.ge.u32 	%p19, %r248, %r3;
	mov.u32 	%r1029, %r1034;
	@%p19 bra 	$L__BB4_61;
	ld.global.u32 	%r1029, [%rd9+2048];
$L__BB4_61:
	add.s32 	%r126, %r84, 544;
	setp.ge.u32 	%p20, %r126, %r3;
	mov.u32 	%r1030, %r1034;
	@%p20 bra 	$L__BB4_63;
	ld.global.u32 	%r1030, [%rd9+2176];
$L__BB4_63:
	add.s32 	%r249, %r84, 576;
	setp.ge.u32 	%p21, %r249, %r3;
	mov.u32 	%r1031, %r1034;
	@%p21 bra 	$L__BB4_65;
	ld.global.u32 	%r1031, [%rd9+2304];
$L__BB4_65:
	add.s32 	%r131, %r84, 608;
	setp.ge.u32 	%p22, %r131, %r3;
	mov.u32 	%r1032, %r1034;
	@%p22 bra 	$L__BB4_67;
	ld.global.u32 	%r1032, [%rd9+2432];
$L__BB4_67:
	add.s32 	%r250, %r84, 640;
	setp.ge.u32 	%p23, %r250, %r3;
	mov.u32 	%r1033, %r1034;
	@%p23 bra 	$L__BB4_69;
	ld.global.u32 	%r1033, [%rd9+2560];
$L__BB4_69:
	add.s32 	%r251, %r84, 672;
	setp.ge.u32 	%p24, %r251, %r3;
	@%p24 bra 	$L__BB4_71;
	ld.global.u32 	%r1034, [%rd9+2688];
$L__BB4_71:
	// begin inline asm
	mov.u32 %r252, %laneid;
	// end inline asm
	shr.u32 	%r139, %r82, 5;
	mad.lo.s32 	%r253, %r139, 704, %r252;
	shl.b32 	%r254, %r253, 2;
	mov.u32 	%r255, _ZZN3cub18CUB_300001_SM_10006detail4scan16DeviceScanKernelINS2_10policy_hubIiiijN4cuda3std3__44plusIvEEE10Policy1000EN6thrust24THRUST_300001_SM_1000_NS6detail15normal_iteratorINSD_10device_ptrIiEEEESI_NS0_13ScanTileStateIiLb1EEES9_NS0_8NullTypeEjiLb0ESL_EEvT0_T1_T2_iT3_T4_T5_E12temp_storage;
	add.s32 	%r140, %r255, %r254;
	st.shared.u32 	[%r140], %r1013;
	st.shared.u32 	[%r140+128], %r1014;
	st.shared.u32 	[%r140+256], %r1015;
	st.shared.u32 	[%r140+384], %r1016;
	st.shared.u32 	[%r140+512], %r1017;
	st.shared.u32 	[%r140+640], %r1018;
	st.shared.u32 	[%r140+768], %r1019;
	st.shared.u32 	[%r140+896], %r1020;
	st.shared.u32 	[%r140+1024], %r1021;
	st.shared.u32 	[%r140+1152], %r1022;
	st.shared.u32 	[%r140+1280], %r1023;
	st.shared.u32 	[%r140+1408], %r1024;
	st.shared.u32 	[%r140+1536], %r1025;
	st.shared.u32 	[%r140+1664], %r1026;
	st.shared.u32 	[%r140+1792], %r1027;
	st.shared.u32 	[%r140+1920], %r1028;
	st.shared.u32 	[%r140+2048], %r1029;
	st.shared.u32 	[%r140+2176], %r1030;
	st.shared.u32 	[%r140+2304], %r1031;
	st.shared.u32 	[%r140+2432], %r1032;
	st.shared.u32 	[%r140+2560], %r1033;
	st.shared.u32 	[%r140+2688], %r1034;
	bar.warp.sync 	-1;
	mad.lo.s32 	%r141, %r252, 84, %r140;
	ld.shared.v2.u32 	{%r142, %r143}, [%r141];
	ld.shared.v2.u32 	{%r144, %r145}, [%r141+8];
	ld.shared.v2.u32 	{%r146, %r147}, [%r141+16];
	ld.shared.v2.u32 	{%r148, %r149}, [%r141+24];
	ld.shared.v2.u32 	{%r150, %r151}, [%r141+32];
	ld.shared.v2.u32 	{%r152, %r153}, [%r141+40];
	ld.shared.v2.u32 	{%r154, %r155}, [%r141+48];
	ld.shared.v2.u32 	{%r156, %r157}, [%r141+56];
	ld.shared.v2.u32 	{%r158, %r159}, [%r141+64];
	ld.shared.v2.u32 	{%r160, %r161}, [%r141+72];
	ld.shared.v2.u32 	{%r162, %r163}, [%r141+80];
	bar.sync 	0;
	setp.ne.s32 	%p25, %r998, 0;
	@%p25 bra 	$L__BB4_75;
	add.s32 	%r485, %r143, %r142;
	add.s32 	%r486, %r144, %r485;
	add.s32 	%r487, %r145, %r486;
	add.s32 	%r488, %r146, %r487;
	add.s32 	%r489, %r147, %r488;
	add.s32 	%r490, %r148, %r489;
	add.s32 	%r491, %r149, %r490;
	add.s32 	%r492, %r150, %r491;
	add.s32 	%r493, %r151, %r492;
	add.s32 	%r494, %r152, %r493;
	add.s32 	%r495, %r153, %r494;
	add.s32 	%r496, %r154, %r495;
	add.s32 	%r497, %r155, %r496;
	add.s32 	%r498, %r156, %r497;
	add.s32 	%r499, %r157, %r498;
	add.s32 	%r500, %r158, %r499;
	add.s32 	%r501, %r159, %r500;
	add.s32 	%r502, %r160, %r501;
	add.s32 	%r503, %r161, %r502;
	add.s32 	%r504, %r162, %r503;
	add.s32 	%r459, %r163, %r504;
	mov.b32 	%r457, 1;
	mov.b32 	%r482, 0;
	mov.b32 	%r484, -1;
	// begin inline asm
	{  .reg .s32 r0;  .reg .pred p;  shfl.sync.up.b32 r0|p, %r459, %r457, %r482, %r484;  @p add.s32 r0, r0, %r459;  mov.s32 %r455, r0;}
	// end inline asm
	mov.b32 	%r463, 2;
	// begin inline asm
	{  .reg .s32 r0;  .reg .pred p;  shfl.sync.up.b32 r0|p, %r455, %r463, %r482, %r484;  @p add.s32 r0, r0, %r455;  mov.s32 %r461, r0;}
	// end inline asm
	mov.b32 	%r469, 4;
	// begin inline asm
	{  .reg .s32 r0;  .reg .pred p;  shfl.sync.up.b32 r0|p, %r461, %r469, %r482, %r484;  @p add.s32 r0, r0, %r461;  mov.s32 %r467, r0;}
	// end inline asm
	mov.b32 	%r475, 8;
	// begin inline asm
	{  .reg .s32 r0;  .reg .pred p;  shfl.sync.up.b32 r0|p, %r467, %r475, %r482, %r484;  @p add.s32 r0, r0, %r467;  mov.s32 %r473, r0;}
	// end inline asm
	mov.b32 	%r481, 16;
	// begin inline asm
	{  .reg .s32 r0;  .reg .pred p;  shfl.sync.up.b32 r0|p, %r473, %r481, %r482, %r484;  @p add.s32 r0, r0, %r473;  mov.s32 %r479, r0;}
	// end inline asm
	setp.ne.s32 	%p67, %r252, 31;
	@%p67 bra 	$L__BB4_74;
	shl.b32 	%r505, %r139, 2;
	mov.u32 	%r506, _ZZN3cub18CUB_300001_SM_10006detail4scan16DeviceScanKernelINS2_10policy_hubIiiijN4cuda3std3__44plusIvEEE10Policy1000EN6thrust24THRUST_300001_SM_1000_NS6detail15normal_iteratorINSD_10device_ptrIiEEEESI_NS0_13ScanTileStateIiLb1EEES9_NS0_8NullTypeEjiLb0ESL_EEvT0_T1_T2_iT3_T4_T5_E12temp_storage;
	add.s32 	%r507, %r506, %r505;
	st.shared.u32 	[%r507+16], %r479;
$L__BB4_74:
	sub.s32 	%r508, %r479, %r459;
	bar.sync 	0;
	ld.shared.v4.u32 	{%r509, %r510, %r511, %r512}, [_ZZN3cub18CUB_300001_SM_10006detail4scan16DeviceScanKernelINS2_10policy_hubIiiijN4cuda3std3__44plusIvEEE10Policy1000EN6thrust24THRUST_300001_SM_1000_NS6detail15normal_iteratorINSD_10device_ptrIiEEEESI_NS0_13ScanTileStateIiLb1EEES9_NS0_8NullTypeEjiLb0ESL_EEvT0_T1_T2_iT3_T4_T5_E12temp_storage+16];
	add.s32 	%r513, %r510, %r509;
	setp.eq.s32 	%p68, %r139, 2;
	selp.b32 	%r514, %r513, %r509, %p68;
	add.s32 	%r515, %r513, %r511;
	setp.eq.s32 	%p69, %r139, 3;
	selp.b32 	%r516, %r515, %r514, %p69;
	add.s32 	%r517, %r515, %r512;
	setp.eq.s32 	%p70, %r139, 4;
	selp.b32 	%r518, %r517, %r516, %p70;
	ld.shared.v4.u32 	{%r519, %r520, %r521, %r522}, [_ZZN3cub18CUB_300001_SM_10006detail4scan16DeviceScanKernelINS2_10policy_hubIiiijN4cuda3std3__44plusIvEEE10Policy1000EN6thrust24THRUST_300001_SM_1000_NS6detail15normal_iteratorINSD_10device_ptrIiEEEESI_NS0_13ScanTileStateIiLb1EEES9_NS0_8NullTypeEjiLb0ESL_EEvT0_T1_T2_iT3_T4_T5_E12temp_storage+32];
	add.s32 	%r523, %r517, %r519;
	setp.eq.s32 	%p71, %r139, 5;
	selp.b32 	%r524, %r523, %r518, %p71;
	add.s32 	%r525, %r523, %r520;
	setp.eq.s32 	%p72, %r139, 6;
	selp.b32 	%r526, %r525, %r524, %p72;
	add.s32 	%r527, %r525, %r521;
	setp.eq.s32 	%p73, %r139, 7;
	selp.b32 	%r528, %r527, %r526, %p73;
	add.s32 	%r529, %r527, %r522;
	setp.eq.s32 	%p74, %r139, 8;
	selp.b32 	%r530, %r529, %r528, %p74;
	.pragma "used_bytes_mask 4095";
	ld.shared.v4.u32 	{%r531, %r532, %r533, %r534}, [_ZZN3cub18CUB_300001_SM_10006detail4scan16DeviceScanKernelINS2_10policy_hubIiiijN4cuda3std3__44plusIvEEE10Policy1000EN6thrust24THRUST_300001_SM_1000_NS6detail15normal_iteratorINSD_10device_ptrIiEEEESI_NS0_13ScanTileStateIiLb1EEES9_NS0_8NullTypeEjiLb0ESL_EEvT0_T1_T2_iT3_T4_T5_E12temp_storage+48];
	add.s32 	%r535, %r529, %r531;
	setp.eq.s32 	%p75, %r139, 9;
	selp.b32 	%r536, %r535, %r530, %p75;
	add.s32 	%r537, %r535, %r532;
	setp.eq.s32 	%p76, %r139, 10;
	selp.b32 	%r538, %r537, %r536, %p76;
	add.s32 	%r539, %r537, %r533;
	setp.eq.s32 	%p77, %r139, 11;
	selp.b32 	%r540, %r539, %r538, %p77;
	setp.lt.u32 	%p78, %r82, 32;
	setp.eq.s32 	%p79, %r252, 0;
	selp.b32 	%r541, 0, %r508, %p79;
	add.s32 	%r542, %r540, %r541;
	selp.b32 	%r543, %r508, %r542, %p78;
	setp.eq.s32 	%p80, %r82, 0;
	selp.b32 	%r1049, 0, %r543, %p80;
	bra.uni 	$L__BB4_94;
$L__BB4_75:
	add.s32 	%r286, %r143, %r142;
	add.s32 	%r287, %r144, %r286;
	add.s32 	%r288, %r145, %r287;
	add.s32 	%r289, %r146, %r288;
	add.s32 	%r290, %r147, %r289;
	add.s32 	%r291, %r148, %r290;
	add.s32 	%r292, %r149, %r291;
	add.s32 	%r293, %r150, %r292;
	add.s32 	%r294, %r151, %r293;
	add.s32 	%r295, %r152, %r294;
	add.s32 	%r296, %r153, %r295;
	add.s32 	%r297, %r154, %r296;
	add.s32 	%r298, %r155, %r297;
	add.s32 	%r299, %r156, %r298;
	add.s32 	%r300, %r157, %r299;
	add.s32 	%r301, %r158, %r300;
	add.s32 	%r302, %r159, %r301;
	add.s32 	%r303, %r160, %r302;
	add.s32 	%r304, %r161, %r303;
	add.s32 	%r305, %r162, %r304;
	add.s32 	%r260, %r163, %r305;
	mov.b32 	%r258, 1;
	mov.b32 	%r283, 0;
	mov.b32 	%r285, -1;
	// begin inline asm
	{  .reg .s32 r0;  .reg .pred p;  shfl.sync.up.b32 r0|p, %r260, %r258, %r283, %r285;  @p add.s32 r0, r0, %r260;  mov.s32 %r256, r0;}
	// end inline asm
	mov.b32 	%r264, 2;
	// begin inline asm
	{  .reg .s32 r0;  .reg .pred p;  shfl.sync.up.b32 r0|p, %r256, %r264, %r283, %r285;  @p add.s32 r0, r0, %r256;  mov.s32 %r262, r0;}
	// end inline asm
	mov.b32 	%r270, 4;
	// begin inline asm
	{  .reg .s32 r0;  .reg .pred p;  shfl.sync.up.b32 r0|p, %r262, %r270, %r283, %r285;  @p add.s32 r0, r0, %r262;  mov.s32 %r268, r0;}
	// end inline asm
	mov.b32 	%r276, 8;
	// begin inline asm
	{  .reg .s32 r0;  .reg .pred p;  shfl.sync.up.b32 r0|p, %r268, %r276, %r283, %r285;  @p add.s32 r0, r0, %r268;  mov.s32 %r274, r0;}
	// end inline asm
	mov.b32 	%r282, 16;
	// begin inline asm
	{  .reg .s32 r0;  .reg .pred p;  shfl.sync.up.b32 r0|p, %r274, %r282, %r283, %r285;  @p add.s32 r0, r0, %r274;  mov.s32 %r280, r0;}
	// end inline asm
	setp.ne.s32 	%p26, %r252, 31;
	@%p26 bra 	$L__BB4_77;
	shl.b32 	%r306, %r139, 2;
	mov.u32 	%r307, _ZZN3cub18CUB_300001_SM_10006detail4scan16DeviceScanKernelINS2_10policy_hubIiiijN4cuda3std3__44plusIvEEE10Policy1000EN6thrust24THRUST_300001_SM_1000_NS6detail15normal_iteratorINSD_10device_ptrIiEEEESI_NS0_13ScanTileStateIiLb1EEES9_NS0_8NullTypeEjiLb0ESL_EEvT0_T1_T2_iT3_T4_T5_E12temp_storage;
	add.s32 	%r308, %r307, %r306;
	st.shared.u32 	[%r308+16], %r280;
$L__BB4_77:
	sub.s32 	%r309, %r280, %r260;
	bar.sync 	0;
	ld.shared.v4.u32 	{%r310, %r311, %r312, %r313}, [_ZZN3cub18CUB_300001_SM_10006detail4scan16DeviceScanKernelINS2_10policy_hubIiiijN4cuda3std3__44plusIvEEE10Policy1000EN6thrust24THRUST_300001_SM_1000_NS6detail15normal_iteratorINSD_10device_ptrIiEEEESI_NS0_13ScanTileStateIiLb1EEES9_NS0_8NullTypeEjiLb0ESL_EEvT0_T1_T2_iT3_T4_T5_E12temp_storage+16];
	add.s32 	%r314, %r311, %r310;
	setp.eq.s32 	%p27, %r139, 2;
	selp.b32 	%r315, %r314, %r310, %p27;
	add.s32 	%r316, %r314, %r312;
	setp.eq.s32 	%p28, %r139, 3;
	selp.b32 	%r317, %r316, %r315, %p28;
	add.s32 	%r318, %r316, %r313;
	setp.eq.s32 	%p29, %r139, 4;
	selp.b32 	%r319, %r318, %r317, %p29;
	ld.shared.v4.u32 	{%r320, %r321, %r322, %r323}, [_ZZN3cub18CUB_300001_SM_10006detail4scan16DeviceScanKernelINS2_10policy_hubIiiijN4cuda3std3__44plusIvEEE10Policy1000EN6thrust24THRUST_300001_SM_1000_NS6detail15normal_iteratorINSD_10device_ptrIiEEEESI_NS0_13ScanTileStateIiLb1EEES9_NS0_8NullTypeEjiLb0ESL_EEvT0_T1_T2_iT3_T4_T5_E12temp_storage+32];
	add.s32 	%r324, %r318, %r320;
	setp.eq.s32 	%p30, %r139, 5;
	selp.b32 	%r325, %r324, %r319, %p30;
	add.s32 	%r326, %r324, %r321;
	setp.eq.s32 	%p31, %r139, 6;
	selp.b32 	%r327, %r326, %r325, %p31;
	add.s32 	%r328, %r326, %r322;
	setp.eq.s32 	%p32, %r139, 7;
	selp.b32 	%r329, %r328, %r327, %p32;
	add.s32 	%r330, %r328, %r323;
	setp.eq.s32 	%p33, %r139, 8;
	selp.b32 	%r331, %r330, %r329, %p33;
	ld.shared.v4.u32 	{%r332, %r333, %r334, %r335}, [_ZZN3cub18CUB_300001_SM_10006detail4scan16DeviceScanKernelINS2_10policy_hubIiiijN4cuda3std3__44plusIvEEE10Policy1000EN6thrust24THRUST_300001_SM_1000_NS6detail15normal_iteratorINSD_10device_ptrIiEEEESI_NS0_13ScanTileStateIiLb1EEES9_NS0_8NullTypeEjiLb0ESL_EEvT0_T1_T2_iT3_T4_T5_E12temp_storage+48];
	add.s32 	%r336, %r330, %r332;
	setp.eq.s32 	%p34, %r139, 9;
	selp.b32 	%r337, %r336, %r331, %p34;
	add.s32 	%r338, %r336, %r333;
	setp.eq.s32 	%p35, %r139, 10;
	selp.b32 	%r339, %r338, %r337, %p35;
	add.s32 	%r340, %r338, %r334;
	setp.eq.s32 	%p36, %r139, 11;
	selp.b32 	%r341, %r340, %r339, %p36;
	add.s32 	%r169, %r340, %r335;
	setp.gt.u32 	%p37, %r82, 31;
	setp.lt.u32 	%p38, %r82, 32;
	setp.eq.s32 	%p39, %r252, 0;
	selp.b32 	%r342, 0, %r309, %p39;
	add.s32 	%r1048, %r341, %r342;
	selp.b32 	%r171, %r309, %r1048, %p38;
	@%p37 bra 	$L__BB4_93;
	setp.ne.s32 	%p40, %r82, 0;
	mul.wide.s32 	%rd18, %r998, 8;
	add.s64 	%rd10, %rd1, %rd18;
	@%p40 bra 	$L__BB4_80;
	st.shared.u32 	[_ZZN3cub18CUB_300001_SM_10006detail4scan16DeviceScanKernelINS2_10policy_hubIiiijN4cuda3std3__44plusIvEEE10Policy1000EN6thrust24THRUST_300001_SM_1000_NS6detail15normal_iteratorINSD_10device_ptrIiEEEESI_NS0_13ScanTileStateIiLb1EEES9_NS0_8NullTypeEjiLb0ESL_EEvT0_T1_T2_iT3_T4_T5_E12temp_storage+12], %r169;
	add.s64 	%rd19, %rd10, 256;
	mov.b32 	%r343, 100;
	// begin inline asm
	st.relaxed.gpu.v2.u32 [%rd19], {%r343, %r169};
	// end inline asm
$L__BB4_80:
	not.b32 	%r349, %r82;
	add.s32 	%r1043, %r998, %r349;
	mov.b32 	%r345, 830;
	// begin inline asm
	nanosleep.u32 %r345;
	// end inline asm
	mul.wide.s32 	%rd21, %r1043, 8;
	add.s64 	%rd22, %rd1, %rd21;
	add.s64 	%rd20, %rd22, 256;
	// begin inline asm
	ld.relaxed.gpu.v2.u32 {%r1045, %r1037}, [%rd20];
	// end inline asm
	mov.b32 	%r1038, 952;
$L__BB4_81:
	setp.eq.s32 	%p41, %r1045, 99;
	mov.b32 	%r350, -1;
	vote.sync.any.pred 	%p42, %p41, %r350;
	not.pred 	%p43, %p42;
	@%p43 bra 	$L__BB4_83;
	mul.lo.s32 	%r453, %r998, 16807;
	and.b32  	%r998, %r453, 2147483647;
	add.s32 	%r454, %r1038, 1;
	rem.u32 	%r450, %r998, %r454;
	// begin inline asm
	nanosleep.u32 %r450;
	// end inline asm
	shr.u32 	%r1038, %r1038, 1;
	// begin inline asm
	ld.relaxed.gpu.v2.u32 {%r1045, %r1037}, [%rd20];
	// end inline asm
	bra.uni 	$L__BB4_81;
$L__BB4_83:
	setp.eq.s32 	%p44, %r1045, 101;
	mov.b32 	%r377, -1;
	vote.sync.ballot.b32 	%r379, %p44, %r377;
	// begin inline asm
	mov.u32 %r352, %lanemask_ge;
	// end inline asm
	and.b32  	%r380, %r379, %r352;
	or.b32  	%r381, %r380, -2147483648;
	add.s32 	%r382, %r381, -1;
	not.b32 	%r383, %r381;
	and.b32  	%r384, %r383, %r382;
	popc.b32 	%r356, %r384;
	mov.b32 	%r355, 1;
	// begin inline asm
	shfl.sync.down.b32 %r353, %r1037, %r355, %r356, %r377;
	// end inline asm
	setp.lt.s32 	%p46, %r252, %r356;
	selp.b32 	%r385, %r353, 0, %p46;
	add.s32 	%r359, %r385, %r1037;
	mov.b32 	%r360, 2;
	// begin inline asm
	shfl.sync.down.b32 %r358, %r359, %r360, %r356, %r377;
	// end inline asm
	add.s32 	%r386, %r252, 2;
	setp.gt.s32 	%p47, %r386, %r356;
	selp.b32 	%r387, 0, %r358, %p47;
	add.s32 	%r364, %r359, %r387;
	mov.b32 	%r365, 4;
	// begin inline asm
	shfl.sync.down.b32 %r363, %r364, %r365, %r356, %r377;
	// end inline asm
	add.s32 	%r388, %r252, 4;
	setp.gt.s32 	%p48, %r388, %r356;
	selp.b32 	%r389, 0, %r363, %p48;
	add.s32 	%r369, %r364, %r389;
	mov.b32 	%r370, 8;
	// begin inline asm
	shfl.sync.down.b32 %r368, %r369, %r370, %r356, %r377;
	// end inline asm
	add.s32 	%r390, %r252, 8;
	setp.gt.s32 	%p49, %r390, %r356;
	selp.b32 	%r391, 0, %r368, %p49;
	add.s32 	%r374, %r369, %r391;
	mov.b32 	%r375, 16;
	// begin inline asm
	shfl.sync.down.b32 %r373, %r374, %r375, %r356, %r377;
	// end inline asm
	add.s32 	%r392, %r252, 16;
	setp.gt.s32 	%p50, %r392, %r356;
	selp.b32 	%r393, 0, %r373, %p50;
	add.s32 	%r1041, %r374, %r393;
	add.s64 	%rd11, %rd1, 256;
	mov.b32 	%r1039, 952;
$L__BB4_84:
	setp.ne.s32 	%p51, %r1045, 101;
	mov.b32 	%r394, -1;
	vote.sync.all.pred 	%p52, %p51, %r394;
	not.pred 	%p53, %p52;
	@%p53 bra 	$L__BB4_89;
	shr.u32 	%r1039, %r1039, 1;
	mul.wide.s32 	%rd25, %r1043, 8;
	add.s64 	%rd26, %rd11, %rd25;
	add.s64 	%rd24, %rd26, -256;
	// begin inline asm
	ld.relaxed.gpu.v2.u32 {%r1045, %r1046}, [%rd24];
	// end inline asm
	mov.u32 	%r1047, %r1039;
$L__BB4_86:
	setp.eq.s32 	%p57, %r1045, 99;
	mov.b32 	%r402, -1;
	vote.sync.any.pred 	%p58, %p57, %r402;
	not.pred 	%p59, %p58;
	@%p59 bra 	$L__BB4_88;
	mul.lo.s32 	%r448, %r998, 16807;
	and.b32  	%r998, %r448, 2147483647;
	add.s32 	%r449, %r1047, 1;
	rem.u32 	%r445, %r998, %r449;
	// begin inline asm
	nanosleep.u32 %r445;
	// end inline asm
	shr.u32 	%r1047, %r1047, 1;
	// begin inline asm
	ld.relaxed.gpu.v2.u32 {%r1045, %r1046}, [%rd24];
	// end inline asm
	bra.uni 	$L__BB4_86;
$L__BB4_88:
	setp.eq.s32 	%p60, %r1045, 101;
	mov.b32 	%r428, -1;
	vote.sync.ballot.b32 	%r429, %p60, %r428;
	and.b32  	%r430, %r429, %r352;
	or.b32  	%r431, %r430, -2147483648;
	add.s32 	%r432, %r431, -1;
	not.b32 	%r433, %r431;
	and.b32  	%r434, %r433, %r432;
	popc.b32 	%r407, %r434;
	mov.b32 	%r406, 1;
	// begin inline asm
	shfl.sync.down.b32 %r404, %r1046, %r406, %r407, %r428;
	// end inline asm
	setp.lt.s32 	%p62, %r252, %r407;
	selp.b32 	%r435, %r404, 0, %p62;
	add.s32 	%r410, %r435, %r1046;
	mov.b32 	%r411, 2;
	// begin inline asm
	shfl.sync.down.b32 %r409, %r410, %r411, %r407, %r428;
	// end inline asm
	add.s32 	%r436, %r252, 2;
	setp.gt.s32 	%p63, %r436, %r407;
	selp.b32 	%r437, 0, %r409, %p63;
	add.s32 	%r415, %r410, %r437;
	mov.b32 	%r416, 4;
	// begin inline asm
	shfl.sync.down.b32 %r414, %r415, %r416, %r407, %r428;
	// end inline asm
	add.s32 	%r438, %r252, 4;
	setp.gt.s32 	%p64, %r438, %r407;
	selp.b32 	%r439, 0, %r414, %p64;
	add.s32 	%r420, %r415, %r439;
	mov.b32 	%r421, 8;
	// begin inline asm
	shfl.sync.down.b32 %r419, %r420, %r421, %r407, %r428;
	// end inline asm
	add.s32 	%r440, %r252, 8;
	setp.gt.s32 	%p65, %r440, %r407;
	selp.b32 	%r441, 0, %r419, %p65;
	add.s32 	%r425, %r420, %r441;
	mov.b32 	%r426, 16;
	// begin inline asm
	shfl.sync.down.b32 %r424, %r425, %r426, %r407, %r428;
	// end inline asm
	add.s32 	%r442, %r252, 16;
	setp.gt.s32 	%p66, %r442, %r407;
	selp.b32 	%r443, 0, %r424, %p66;
	add.s32 	%r444, %r443, %r1041;
	add.s32 	%r1041, %r444, %r425;
	add.s32 	%r1043, %r1043, -32;
	bra.uni 	$L__BB4_84;
$L__BB4_89:
	@%p40 bra 	$L__BB4_91;
	add.s32 	%r397, %r1041, %r169;
	add.s64 	%rd23, %rd10, 256;
	mov.b32 	%r396, 101;
	// begin inline asm
	st.relaxed.gpu.v2.u32 [%rd23], {%r396, %r397};
	// end inline asm
	st.shared.u32 	[_ZZN3cub18CUB_300001_SM_10006detail4scan16DeviceScanKernelINS2_10policy_hubIiiijN4cuda3std3__44plusIvEEE10Policy1000EN6thrust24THRUST_300001_SM_1000_NS6detail15normal_iteratorINSD_10device_ptrIiEEEESI_NS0_13ScanTileStateIiLb1EEES9_NS0_8NullTypeEjiLb0ESL_EEvT0_T1_T2_iT3_T4_T5_E12temp_storage+4], %r1041;
	st.shared.u32 	[_ZZN3cub18CUB_300001_SM_10006detail4scan16DeviceScanKernelINS2_10policy_hubIiiijN4cuda3std3__44plusIvEEE10Policy1000EN6thrust24THRUST_300001_SM_1000_NS6detail15normal_iteratorINSD_10device_ptrIiEEEESI_NS0_13ScanTileStateIiLb1EEES9_NS0_8NullTypeEjiLb0ESL_EEvT0_T1_T2_iT3_T4_T5_E12temp_storage+8], %r397;
$L__BB4_91:
	setp.ne.s32 	%p55, %r252, 0;
	mov.u32 	%r1048, %r171;
	@%p55 bra 	$L__BB4_93;
	st.shared.u32 	[_ZZN3cub18CUB_300001_SM_10006detail4scan16DeviceScanKernelINS2_10policy_hubIiiijN4cuda3std3__44plusIvEEE10Policy1000EN6thrust24THRUST_300001_SM_1000_NS6detail15normal_iteratorINSD_10device_ptrIiEEEESI_NS0_13ScanTileStateIiLb1EEES9_NS0_8NullTypeEjiLb0ESL_EEvT0_T1_T2_iT3_T4_T5_E12temp_storage+76], %r1041;
	mov.u32 	%r1048, %r1041;
$L__BB4_93:
	bar.sync 	0;
	setp.eq.s32 	%p56, %r82, 0;
	ld.shared.u32 	%r398, [_ZZN3cub18CUB_300001_SM_10006detail4scan16DeviceScanKernelINS2_10policy_hubIiiijN4cuda3std3__44plusIvEEE10Policy1000EN6thrust24THRUST_300001_SM_1000_NS6detail15normal_iteratorINSD_10device_ptrIiEEEESI_NS0_13ScanTileStateIiLb1EEES9_NS0_8NullTypeEjiLb0ESL_EEvT0_T1_T2_iT3_T4_T5_E12temp_storage+76];
	selp.b32 	%r399, 0, %r398, %p56;
	add.s32 	%r1049, %r399, %r1048;
$L__BB4_94:
	add.s32 	%r544, %r1049, %r142;
	add.s32 	%r545, %r143, %r544;
	add.s32 	%r546, %r144, %r545;
	add.s32 	%r547, %r145, %r546;
	add.s32 	%r548, %r146, %r547;
	add.s32 	%r549, %r147, %r548;
	add.s32 	%r550, %r148, %r549;
	add.s32 	%r551, %r149, %r550;
	add.s32 	%r552, %r150, %r551;
	add.s32 	%r553, %r151, %r552;
	add.s32 	%r554, %r152, %r553;
	add.s32 	%r555, %r153, %r554;
	add.s32 	%r556, %r154, %r555;
	add.s32 	%r557, %r155, %r556;
	add.s32 	%r558, %r156, %r557;
	add.s32 	%r559, %r157, %r558;
	add.s32 	%r560, %r158, %r559;
	add.s32 	%r561, %r159, %r560;
	add.s32 	%r562, %r160, %r561;
	add.s32 	%r563, %r161, %r562;
	add.s32 	%r564, %r162, %r563;
	add.s32 	%r565, %r163, %r564;
	bar.sync 	0;
	st.shared.v2.u32 	[%r141], {%r544, %r545};
	st.shared.v2.u32 	[%r141+8], {%r546, %r547};
	st.shared.v2.u32 	[%r141+16], {%r548, %r549};
	st.shared.v2.u32 	[%r141+24], {%r550, %r551};
	st.shared.v2.u32 	[%r141+32], {%r552, %r553};
	st.shared.v2.u32 	[%r141+40], {%r554, %r555};
	st.shared.v2.u32 	[%r141+48], {%r556, %r557};
	st.shared.v2.u32 	[%r141+56], {%r558, %r559};
	st.shared.v2.u32 	[%r141+64], {%r560, %r561};
	st.shared.v2.u32 	[%r141+72], {%r562, %r563};
	st.shared.v2.u32 	[%r141+80], {%r564, %r565};
	bar.warp.sync 	-1;
	ld.shared.u32 	%r210, [%r140];
	ld.shared.u32 	%r211, [%r140+128];
	ld.shared.u32 	%r212, [%r140+256];
	ld.shared.u32 	%r213, [%r140+384];
	ld.shared.u32 	%r214, [%r140+512];
	ld.shared.u32 	%r215, [%r140+640];
	ld.shared.u32 	%r216, [%r140+768];
	ld.shared.u32 	%r217, [%r140+896];
	ld.shared.u32 	%r218, [%r140+1024];
	ld.shared.u32 	%r219, [%r140+1152];
	ld.shared.u32 	%r220, [%r140+1280];
	ld.shared.u32 	%r221, [%r140+1408];
	ld.shared.u32 	%r222, [%r140+1536];
	ld.shared.u32 	%r223, [%r140+1664];
	ld.shared.u32 	%r224, [%r140+1792];
	ld.shared.u32 	%r225, [%r140+1920];
	ld.shared.u32 	%r226, [%r140+2048];
	ld.shared.u32 	%r227, [%r140+2176];
	ld.shared.u32 	%r228, [%r140+2304];
	ld.shared.u32 	%r229, [%r140+2432];
	ld.shared.u32 	%r230, [%r140+2560];
	ld.shared.u32 	%r231, [%r140+2688];
	setp.ne.s32 	%p81, %r82, 0;
	@%p81 bra 	$L__BB4_96;
	st.volatile.shared.u32 	[_ZZN3cub18CUB_300001_SM_10006detail4scan16DeviceScanKernelINS2_10policy_hubIiiijN4cuda3std3__44plusIvEEE10Policy1000EN6thrust24THRUST_300001_SM_1000_NS6detail15normal_iteratorINSD_10device_ptrIiEEEESI_NS0_13ScanTileStateIiLb1EEES9_NS0_8NullTypeEjiLb0ESL_EEvT0_T1_T2_iT3_T4_T5_E12temp_storage+33792], %r3;
$L__BB4_96:
	ld.param.u32 	%r997, [_ZN3cub18CUB_300001_SM_10006detail4scan16DeviceScanKernelINS2_10policy_hubIiiijN4cuda3std3__44plusIvEEE10Policy1000EN6thrust24THRUST_300001_SM_1000_NS6detail15normal_iteratorINSD_10device_ptrIiEEEESI_NS0_13ScanTileStateIiLb1EEES9_NS0_8NullTypeEjiLb0ESL_EEvT0_T1_T2_iT3_T4_T5__param_3];
	bar.sync 	0;
	ld.volatile.shared.u32 	%r232, [_ZZN3cub18CUB_300001_SM_10006detail4scan16DeviceScanKernelINS2_10policy_hubIiiijN4cuda3std3__44plusIvEEE10Policy1000EN6thrust24THRUST_300001_SM_1000_NS6detail15normal_iteratorINSD_10device_ptrIiEEEESI_NS0_13ScanTileStateIiLb1EEES9_NS0_8NullTypeEjiLb0ESL_EEvT0_T1_T2_iT3_T4_T5_E12temp_storage+33792];
	cvt.u64.u32 	%rd33, %r84;
	mov.u32 	%r566, %ctaid.x;
	add.s32 	%r567, %r997, %r566;
	mul.lo.s32 	%r568, %r567, 8448;
	cvt.u64.u32 	%rd34, %r568;
	add.s64 	%rd35, %rd33, %rd34;
	setp.ge.s32 	%p82, %r84, %r232;
	shl.b64 	%rd36, %rd35, 2;
	add.s64 	%rd12, %rd3, %rd36;
	@%p82 bra 	$L__BB4_98;
	st.global.u32 	[%rd12], %r210;
$L__BB4_98:
	mov.u32 	%r569, %tid.x;
	and.b32  	%r570, %r569, 992;
	mul.lo.s32 	%r571, %r570, 22;
	and.b32  	%r572, %r569, 31;
	or.b32  	%r573, %r571, %r572;
	or.b32  	%r574, %r573, 32;
	setp.ge.s32 	%p83, %r574, %r232;
	@%p83 bra 	$L__BB4_100;
	st.global.u32 	[%rd12+128], %r211;
$L__BB4_100:
	setp.ge.s32 	%p84, %r89, %r232;
	@%p84 bra 	$L__BB4_102;
	st.global.u32 	[%rd12+256], %r212;
$L__BB4_102:
	setp.ge.s32 	%p85, %r92, %r232;
	@%p85 bra 	$L__BB4_104;
	st.global.u32 	[%rd12+384], %r213;
$L__BB4_104:
	add.s32 	%r580, %r573, 128;
	setp.ge.s32 	%p86, %r580, %r232;
	@%p86 bra 	$L__BB4_106;
	st.global.u32 	[%rd12+512], %r214;
$L__BB4_106:
	add.s32 	%r586, %r573, 160;
	setp.ge.s32 	%p87, %r586, %r232;
	@%p87 bra 	$L__BB4_108;
	st.global.u32 	[%rd12+640], %r215;
$L__BB4_108:
	add.s32 	%r592, %r573, 192;
	setp.ge.s32 	%p88, %r592, %r232;
	@%p88 bra 	$L__BB4_110;
	st.global.u32 	[%rd12+768], %r216;
$L__BB4_110:
	setp.ge.s32 	%p89, %r101, %r232;
	@%p89 bra 	$L__BB4_112;
	st.global.u32 	[%rd12+896], %r217;
$L__BB4_112:
	add.s32 	%r598, %r573, 256;
	setp.ge.s32 	%p90, %r598, %r232;
	@%p90 bra 	$L__BB4_114;
	st.global.u32 	[%rd12+1024], %r218;
$L__BB4_114:
	add.s32 	%r604, %r573, 288;
	setp.ge.s32 	%p91, %r604, %r232;
	@%p91 bra 	$L__BB4_116;
	st.global.u32 	[%rd12+1152], %r219;
$L__BB4_116:
	add.s32 	%r610, %r573, 320;
	setp.ge.s32 	%p92, %r610, %r232;
	@%p92 bra 	$L__BB4_118;
	st.global.u32 	[%rd12+1280], %r220;
$L__BB4_118:
	setp.ge.s32 	%p93, %r110, %r232;
	@%p93 bra 	$L__BB4_120;
	st.global.u32 	[%rd12+1408], %r221;
$L__BB4_120:
	setp.ge.s32 	%p94, %r113, %r232;
	@%p94 bra 	$L__BB4_122;
	st.global.u32 	[%rd12+1536], %r222;
$L__BB4_122:
	setp.ge.s32 	%p95, %r116, %r232;
	@%p95 bra 	$L__BB4_124;
	st.global.u32 	[%rd12+1664], %r223;
$L__BB4_124:
	setp.ge.s32 	%p96, %r119, %r232;
	@%p96 bra 	$L__BB4_126;
	st.global.u32 	[%rd12+1792], %r224;
$L__BB4_126:
	add.s32 	%r616, %r573, 480;
	setp.ge.s32 	%p97, %r616, %r232;
	@%p97 bra 	$L__BB4_128;
	st.global.u32 	[%rd12+1920], %r225;
$L__BB4_128:
	add.s32 	%r622, %r573, 512;
	setp.ge.s32 	%p98, %r622, %r232;
	@%p98 bra 	$L__BB4_130;
	st.global.u32 	[%rd12+2048], %r226;
$L__BB4_130:
	setp.ge.s32 	%p99, %r126, %r232;
	@%p99 bra 	$L__BB4_132;
	st.global.u32 	[%rd12+2176], %r227;
$L__BB4_132:
	add.s32 	%r628, %r573, 576;
	setp.ge.s32 	%p100, %r628, %r232;
	@%p100 bra 	$L__BB4_134;
	st.global.u32 	[%rd12+2304], %r228;
$L__BB4_134:
	setp.ge.s32 	%p101, %r131, %r232;
	@%p101 bra 	$L__BB4_136;
	st.global.u32 	[%rd12+2432], %r229;
$L__BB4_136:
	add.s32 	%r634, %r573, 640;
	setp.ge.s32 	%p102, %r634, %r232;
	@%p102 bra 	$L__BB4_138;
	st.global.u32 	[%rd12+2560], %r230;
$L__BB4_138:
	add.s32 	%r640, %r573, 672;
	setp.ge.s32 	%p103, %r640, %r232;
	@%p103 bra 	$L__BB4_140;
	st.global.u32 	[%rd12+2688], %r231;
$L__BB4_140:
	ret;

}
	// .globl	_ZN3cub18CUB_300001_SM_10006detail4scan16DeviceScanKernelINS2_10policy_hubIiiimN4cuda3std3__44plusIvEEE10Policy1000EN6thrust24THRUST_300001_SM_1000_NS6detail15normal_iteratorINSD_10device_ptrIiEEEESI_NS0_13ScanTileStateIiLb1EEES9_NS0_8NullTypeEmiLb0ESL_EEvT0_T1_T2_iT3_T4_T5_
.visible .entry _ZN3cub18CUB_300001_SM_10006detail4scan16DeviceScanKernelINS2_10policy_hubIiiimN4cuda3std3__44plusIvEEE10Policy1000EN6thrust24THRUST_300001_SM_1000_NS6detail15normal_iteratorINSD_10device_ptrIiEEEESI_NS0_13ScanTileStateIiLb1EEES9_NS0_8NullTypeEmiLb0ESL_EEvT0_T1_T2_iT3_T4_T5_(
	.param .align 8 .b8 _ZN3cub18CUB_300001_SM_10006detail4scan16DeviceScanKernelINS2_10policy_hubIiiimN4cuda3std3__44plusIvEEE10Policy1000EN6thrust24THRUST_300001_SM_1000_NS6detail15normal_iteratorINSD_10device_ptrIiEEEESI_NS0_13ScanTileStateIiLb1EEES9_NS0_8NullTypeEmiLb0ESL_EEvT0_T1_T2_iT3_T4_T5__param_0[8],
	.param .align 8 .b8 _ZN3cub18CUB_300001_SM_10006detail4scan16DeviceScanKernelINS2_10policy_hubIiiimN4cuda3std3__44plusIvEEE10Policy1000EN6thrust24THRUST_300001_SM_1000_NS6detail15normal_iteratorINSD_10device_ptrIiEEEESI_NS0_13ScanTileStateIiLb1EEES9_NS0_8NullTypeEmiLb0ESL_EEvT0_T1_T2_iT3_T4_T5__param_1[8],
	.param .align 8 .b8 _ZN3cub18CUB_300001_SM_10006detail4scan16DeviceScanKernelINS2_10policy_hubIiiimN4cuda3std3__44plusIvEEE10Policy1000EN6thrust24THRUST_300001_SM_1000_NS6detail15normal_iteratorINSD_10device_ptrIiEEEESI_NS0_13ScanTileStateIiLb1EEES9_NS0_8NullTypeEmiLb0ESL_EEvT0_T1_T2_iT3_T4_T5__param_2[8],
	.param .u32 _ZN3cub18CUB_300001_SM_10006detail4scan16DeviceScanKernelINS2_10policy_hubIiiimN4cuda3std3__44plusIvEEE10Policy1000EN6thrust24THRUST_300001_SM_1000_NS6detail15normal_iteratorINSD_10device_ptrIiEEEESI_NS0_13ScanTileStateIiLb1EEES9_NS0_8NullTypeEmiLb0ESL_EEvT0_T1_T2_iT3_T4_T5__param_3,
	.param .align 1 .b8 _ZN3cub18CUB_300001_SM_10006detail4scan16DeviceScanKernelINS2_10policy_hubIiiimN4cuda3std3__44plusIvEEE10Policy1000EN6thrust24THRUST_300001_SM_1000_NS6detail15normal_iteratorINSD_10device_ptrIiEEEESI_NS0_13ScanTileStateIiLb1EEES9_NS0_8NullTypeEmiLb0ESL_EEvT0_T1_T2_iT3_T4_T5__param_4[1],
	.param .align 1 .b8 _ZN3cub18CUB_300001_SM_10006detail4scan16DeviceScanKernelINS2_10policy_hubIiiimN4cuda3std3__44plusIvEEE10Policy1000EN6thrust24THRUST_300001_SM_1000_NS6detail15normal_iteratorINSD_10device_ptrIiEEEESI_NS0_13ScanTileStateIiLb1EEES9_NS0_8NullTypeEmiLb0ESL_EEvT0_T1_T2_iT3_T4_T5__param_5[1],
	.param .u64 _ZN3cub18CUB_300001_SM_10006detail4scan16DeviceScanKernelINS2_10policy_hubIiiimN4cuda3std3__44plusIvEEE10Policy1000EN6thrust24THRUST_300001_SM_1000_NS6detail15normal_iteratorINSD_10device_ptrIiEEEESI_NS0_13ScanTileStateIiLb1EEES9_NS0_8NullTypeEmiLb0ESL_EEvT0_T1_T2_iT3_T4_T5__param_6
)
.maxntid 416
{
	.reg .pred 	%p<158>;
	.reg .b32 	%r<1009>;
	.reg .b64 	%rd<55>;
	// demoted variable
	.shared .align 16 .b8 _ZZN3cub18CUB_300001_SM_10006detail4scan16DeviceScanKernelINS2_10policy_hubIiiimN4cuda3std3__44plusIvEEE10Policy1000EN6thrust24THRUST_300001_SM_1000_NS6detail15normal_iteratorINSD_10device_ptrIiEEEESI_NS0_13ScanTileStateIiLb1EEES9_NS0_8NullTypeEmiLb0ESL_EEvT0_T1_T2_iT3_T4_T5_E12temp_storage[31632];
	ld.param.u64 	%rd1, [_ZN3cub18CUB_300001_SM_10006detail4scan16DeviceScanKernelINS2_10policy_hubIiiimN4cuda3std3__44plusIvEEE10Policy1000EN6thrust24THRUST_300001_SM_1000_NS6detail15normal_iteratorINSD_10device_ptrIiEEEESI_NS0_13ScanTileStateIiLb1EEES9_NS0_8NullTypeEmiLb0ESL_EEvT0_T1_T2_iT3_T4_T5__param_2];
	ld.param.u64 	%rd16, [_ZN3cub18CUB_300001_SM_10006detail4scan16DeviceScanKernelINS2_10policy_hubIiiimN4cuda3std3__44plusIvEEE10Policy1000EN6thrust24THRUST_300001_SM_1000_NS6detail15normal_iteratorINSD_10device_ptrIiEEEESI_NS0_13ScanTileStateIiLb1EEES9_NS0_8NullTypeEmiLb0ESL_EEvT0_T1_T2_iT3_T4_T5__param_1];
	ld.param.u64 	%rd17, [_ZN3cub18CUB_300001_SM_10006detail4scan16DeviceScanKernelINS2_10policy_hubIiiimN4cuda3std3__44plusIvEEE10Policy1000EN6thrust24THRUST_300001_SM_1000_NS6detail15normal_iteratorINSD_10device_ptrIiEEEESI_NS0_13ScanTileStateIiLb1EEES9_NS0_8NullTypeEmiLb0ESL_EEvT0_T1_T2_iT3_T4_T5__param_0];
	ld.param.u32 	%r200, [_ZN3cub18CUB_300001_SM_10006detail4scan16DeviceScanKernelINS2_10policy_hubIiiimN4cuda3std3__44plusIvEEE10Policy1000EN6thrust24THRUST_300001_SM_1000_NS6detail15normal_iteratorINSD_10device_ptrIiEEEESI_NS0_13ScanTileStateIiLb1EEES9_NS0_8NullTypeEmiLb0ESL_EEvT0_T1_T2_iT3_T4_T5__param_3];
	ld.param.u64 	%rd18, [_ZN3cub18CUB_300001_SM_10006detail4scan16DeviceScanKernelINS2_10policy_hubIiiimN4cuda3std3__44plusIvEEE10Policy1000EN6thrust24THRUST_300001_SM_1000_NS6detail15normal_iteratorINSD_10device_ptrIiEEEESI_NS0_13ScanTileStateIiLb1EEES9_NS0_8NullTypeEmiLb0ESL_EEvT0_T1_T2_iT3_T4_T5__param_6];
	cvta.to.global.u64 	%rd2, %rd17;
	cvta.to.global.u64 	%rd3, %rd16;
	mov.u32 	%r201, %ctaid.x;
	add.s32 	%r1, %r200, %r201;
	mul.wide.s32 	%rd4, %r1, 7904;
	sub.s64 	%rd5, %rd18, %rd4;
	setp.lt.u64 	%p1, %rd5, 7905;
	@%p1 bra 	$L__BB5_26;
	mov.u32 	%r2, %tid.x;
	and.b32  	%r625, %r2, 31;
	and.b32  	%r626, %r2, 992;
	mul.lo.s32 	%r627, %r626, 19;
	or.b32  	%r628, %r627, %r625;
	cvt.u64.u32 	%rd38, %r628;
	add.s64 	%rd6, %rd4, %rd38;
	shl.b64 	%rd39, %rd6, 2;
	add.s64 	%rd40, %rd2, %rd39;
	ld.global.u32 	%r629, [%rd40];
	ld.global.u32 	%r630, [%rd40+128];
	ld.global.u32 	%r631, [%rd40+256];
	ld.global.u32 	%r632, [%rd40+384];
	ld.global.u32 	%r633, [%rd40+512];
	ld.global.u32 	%r634, [%rd40+640];
	ld.global.u32 	%r635, [%rd40+768];
	ld.global.u32 	%r636, [%rd40+896];
	ld.global.u32 	%r637, [%rd40+1024];
	ld.global.u32 	%r638, [%rd40+1152];
	ld.global.u32 	%r639, [%rd40+1280];
	ld.global.u32 	%r640, [%rd40+1408];
	ld.global.u32 	%r641, [%rd40+1536];
	ld.global.u32 	%r642, [%rd40+1664];
	ld.global.u32 	%r643, [%rd40+1792];
	ld.global.u32 	%r644, [%rd40+1920];
	ld.global.u32 	%r645, [%rd40+2048];
	ld.global.u32 	%r646, [%rd40+2176];
	ld.global.u32 	%r647, [%rd40+2304];
	// begin inline asm
	mov.u32 %r624, %laneid;
	// end inline asm
	shr.u32 	%r4, %r2, 5;
	mad.lo.s32 	%r648, %r4, 608, %r624;
	shl.b32 	%r649, %r648, 2;
	mov.u32 	%r650, _ZZN3cub18CUB_300001_SM_10006detail4scan16DeviceScanKernelINS2_10policy_hubIiiimN4cuda3std3__44plusIvEEE10Policy1000EN6thrust24THRUST_300001_SM_1000_NS6detail15normal_iteratorINSD_10device_ptrIiEEEESI_NS0_13ScanTileStateIiLb1EEES9_NS0_8NullTypeEmiLb0ESL_EEvT0_T1_T2_iT3_T4_T5_E12temp_storage;
	add.s32 	%r5, %r650, %r649;
	st.shared.u32 	[%r5], %r629;
	st.shared.u32 	[%r5+128], %r630;
	st.shared.u32 	[%r5+256], %r631;
	st.shared.u32 	[%r5+384], %r632;
	st.shared.u32 	[%r5+512], %r633;
	st.shared.u32 	[%r5+640], %r634;
	st.shared.u32 	[%r5+768], %r635;
	st.shared.u32 	[%r5+896], %r636;
	st.shared.u32 	[%r5+1024], %r637;
	st.shared.u32 	[%r5+1152], %r638;
	st.shared.u32 	[%r5+1280], %r639;
	st.shared.u32 	[%r5+1408], %r640;
	st.shared.u32 	[%r5+1536], %r641;
	st.shared.u32 	[%r5+1664], %r642;
	st.shared.u32 	[%r5+1792], %r643;
	st.shared.u32 	[%r5+1920], %r644;
	st.shared.u32 	[%r5+2048], %r645;
	st.shared.u32 	[%r5+2176], %r646;
	st.shared.u32 	[%r5+2304], %r647;
	bar.warp.sync 	-1;
	mad.lo.s32 	%r6, %r624, 72, %r5;
	ld.shared.u32 	%r7, [%r6];
	ld.shared.u32 	%r8, [%r6+4];
	ld.shared.u32 	%r9, [%r6+8];
	ld.shared.u32 	%r10, [%r6+12];
	ld.shared.u32 	%r11, [%r6+16];
	ld.shared.u32 	%r12, [%r6+20];
	ld.shared.u32 	%r13, [%r6+24];
	ld.shared.u32 	%r14, [%r6+28];
	ld.shared.u32 	%r15, [%r6+32];
	ld.shared.u32 	%r16, [%r6+36];
	ld.shared.u32 	%r17, [%r6+40];
	ld.shared.u32 	%r18, [%r6+44];
	ld.shared.u32 	%r19, [%r6+48];
	ld.shared.u32 	%r20, [%r6+52];
	ld.shared.u32 	%r21, [%r6+56];
	ld.shared.u32 	%r22, [%r6+60];
	ld.shared.u32 	%r23, [%r6+64];
	ld.shared.u32 	%r24, [%r6+68];
	ld.shared.u32 	%r25, [%r6+72];
	bar.sync 	0;
	setp.ne.s32 	%p100, %r1, 0;
	@%p100 bra 	$L__BB5_6;
	add.s32 	%r868, %r8, %r7;
	add.s32 	%r869, %r9, %r868;
	add.s32 	%r870, %r10, %r869;
	add.s32 	%r871, %r11, %r870;
	add.s32 	%r872, %r12, %r871;
	add.s32 	%r873, %r13, %r872;
	add.s32 	%r874, %r14, %r873;
	add.s32 	%r875, %r15, %r874;
	add.s32 	%r876, %r16, %r875;
	add.s32 	%r877, %r17, %r876;
	add.s32 	%r878, %r18, %r877;
	add.s32 	%r879, %r19, %r878;
	add.s32 	%r880, %r20, %r879;
	add.s32 	%r881, %r21, %r880;
	add.s32 	%r882, %r22, %r881;
	add.s32 	%r883, %r23, %r882;
	add.s32 	%r884, %r24, %r883;
	add.s32 	%r842, %r25, %r884;
	mov.b32 	%r840, 1;
	mov.b32 	%r865, 0;
	mov.b32 	%r867, -1;
	// begin inline asm
	{  .reg .s32 r0;  .reg .pred p;  shfl.sync.up.b32 r0|p, %r842, %r840, %r865, %r867;  @p add.s32 r0, r0, %r842;  mov.s32 %r838, r0;}
	// end inline asm
	mov.b32 	%r846, 2;
	// begin inline asm
	{  .reg .s32 r0;  .reg .pred p;  shfl.sync.up.b32 r0|p, %r838, %r846, %r865, %r867;  @p add.s32 r0, r0, %r838;  mov.s32 %r844, r0;}
	// end inline asm
	mov.b32 	%r852, 4;
	// begin inline asm
	{  .reg .s32 r0;  .reg .pred p;  shfl.sync.up.b32 r0|p, %r844, %r852, %r865, %r867;  @p add.s32 r0, r0, %r844;  mov.s32 %r850, r0;}
	// end inline asm
	mov.b32 	%r858, 8;
	// begin inline asm
	{  .reg .s32 r0;  .reg .pred p;  shfl.sync.up.b32 r0|p, %r850, %r858, %r865, %r867;  @p add.s32 r0, r0, %r850;  mov.s32 %r856, r0;}
	// end inline asm
	mov.b32 	%r864, 16;
	// begin inline asm
	{  .reg .s32 r0;  .reg .pred p;  shfl.sync.up.b32 r0|p, %r856, %r864, %r865, %r867;  @p add.s32 r0, r0, %r856;  mov.s32 %r862, r0;}
	// end inline asm
	setp.ne.s32 	%p143, %r624, 31;
	@%p143 bra 	$L__BB5_4;
	shl.b32 	%r885, %r4, 2;
	mov.u32 	%r886, _ZZN3cub18CUB_300001_SM_10006detail4scan16DeviceScanKernelINS2_10policy_hubIiiimN4cuda3std3__44plusIvEEE10Policy1000EN6thrust24THRUST_300001_SM_1000_NS6detail15normal_iteratorINSD_10device_ptrIiEEEESI_NS0_13ScanTileStateIiLb1EEES9_NS0_8NullTypeEmiLb0ESL_EEvT0_T1_T2_iT3_T4_T5_E12temp_storage;
	add.s32 	%r887, %r886, %r885;
	st.shared.u32 	[%r887+16], %r862;
$L__BB5_4:
	sub.s32 	%r888, %r862, %r842;
	bar.sync 	0;
	ld.shared.v4.u32 	{%r889, %r890, %r891, %r892}, [_ZZN3cub18CUB_300001_SM_10006detail4scan16DeviceScanKernelINS2_10policy_hubIiiimN4cuda3std3__44plusIvEEE10Policy1000EN6thrust24THRUST_300001_SM_1000_NS6detail15normal_iteratorINSD_10device_ptrIiEEEESI_NS0_13ScanTileStateIiLb1EEES9_NS0_8NullTypeEmiLb0ESL_EEvT0_T1_T2_iT3_T4_T5_E12temp_storage+16];
	add.s32 	%r893, %r890, %r889;
	setp.eq.s32 	%p144, %r4, 2;
	selp.b32 	%r894, %r893, %r889, %p144;
	add.s32 	%r895, %r893, %r891;
	setp.eq.s32 	%p145, %r4, 3;
	selp.b32 	%r896, %r895, %r894, %p145;
	add.s32 	%r897, %r895, %r892;
	setp.eq.s32 	%p146, %r4, 4;
	selp.b32 	%r898, %r897, %r896, %p146;
	ld.shared.v4.u32 	{%r899, %r900, %r901, %r902}, [_ZZN3cub18CUB_300001_SM_10006detail4scan16DeviceScanKernelINS2_10policy_hubIiiimN4cuda3std3__44plusIvEEE10Policy1000EN6thrust24THRUST_300001_SM_1000_NS6detail15normal_iteratorINSD_10device_ptrIiEEEESI_NS0_13ScanTileStateIiLb1EEES9_NS0_8NullTypeEmiLb0ESL_EEvT0_T1_T2_iT3_T4_T5_E12temp_storage+32];
	add.s32 	%r903, %r897, %r899;
	setp.eq.s32 	%p147, %r4, 5;
	selp.b32 	%r904, %r903, %r898, %p147;
	add.s32 	%r905, %r903, %r900;
	setp.eq.s32 	%p148, %r4, 6;
	selp.b32 	%r906, %r905, %r904, %p148;
	add.s32 	%r907, %r905, %r901;
	setp.eq.s32 	%p149, %r4, 7;
	selp.b32 	%r908, %r907, %r906, %p149;
	add.s32 	%r909, %r907, %r902;
	setp.eq.s32 	%p150, %r4, 8;
	selp.b32 	%r910, %r909, %r908, %p150;
	ld.shared.v4.u32 	{%r911, %r912, %r913, %r914}, [_ZZN3cub18CUB_300001_SM_10006detail4scan16DeviceScanKernelINS2_10policy_hubIiiimN4cuda3std3__44plusIvEEE10Policy1000EN6thrust24THRUST_300001_SM_1000_NS6detail15normal_iteratorINSD_10device_ptrIiEEEESI_NS0_13ScanTileStateIiLb1EEES9_NS0_8NullTypeEmiLb0ESL_EEvT0_T1_T2_iT3_T4_T5_E12temp_storage+48];
	add.s32 	%r915, %r909, %r911;
	setp.eq.s32 	%p151, %r4, 9;
	selp.b32 	%r916, %r915, %r910, %p151;
	add.s32 	%r917, %r915, %r912;
	setp.eq.s32 	%p152, %r4, 10;
	selp.b32 	%r918, %r917, %r916, %p152;
	add.s32 	%r919, %r917, %r913;
	setp.eq.s32 	%p153, %r4, 11;
	selp.b32 	%r920, %r919, %r918, %p153;
	add.s32 	%r28, %r919, %r914;
	setp.eq.s32 	%p154, %r4, 12;
	selp.b32 	%r921, %r28, %r920, %p154;
	setp.lt.u32 	%p155, %r2, 32;
	setp.eq.s32 	%p156, %r624, 0;
	selp.b32 	%r922, 0, %r888, %p156;
	add.s32 	%r923, %r921, %r922;
	selp.b32 	%r977, %r888, %r923, %p155;
	setp.ne.s32 	%p157, %r2, 0;
	@%p157 bra 	$L__BB5_25;
	ld.shared.u32 	%r927, [_ZZN3cub18CUB_300001_SM_10006detail4scan16DeviceScanKernelINS2_10policy_hubIiiimN4cuda3std3__44plusIvEEE10Policy1000EN6thrust24THRUST_300001_SM_1000_NS6detail15normal_iteratorINSD_10device_ptrIiEEEESI_NS0_13ScanTileStateIiLb1EEES9_NS0_8NullTypeEmiLb0ESL_EEvT0_T1_T2_iT3_T4_T5_E12temp_storage+64];
	add.s64 	%rd52, %rd1, 256;
	add.s32 	%r925, %r28, %r927;
	mov.b32 	%r924, 101;
	// begin inline asm
	st.relaxed.gpu.v2.u32 [%rd52], {%r924, %r925};
	// end inline asm
	mov.b32 	%r977, 0;
	bra.uni 	$L__BB5_25;
$L__BB5_6:
	add.s32 	%r681, %r8, %r7;
	add.s32 	%r682, %r9, %r681;
	add.s32 	%r683, %r10, %r682;
	add.s32 	%r684, %r11, %r683;
	add.s32 	%r685, %r12, %r684;
	add.s32 	%r686, %r13, %r685;
	add.s32 	%r687, %r14, %r686;
	add.s32 	%r688, %r15, %r687;
	add.s32 	%r689, %r16, %r688;
	add.s32 	%r690, %r17, %r689;
	add.s32 	%r691, %r18, %r690;
	add.s32 	%r692, %r19, %r691;
	add.s32 	%r693, %r20, %r692;
	add.s32 	%r694, %r21, %r693;
	add.s32 	%r695, %r22, %r694;
	add.s32 	%r696, %r23, %r695;
	add.s32 	%r697, %r24, %r696;
	add.s32 	%r655, %r25, %r697;
	mov.b32 	%r653, 1;
	mov.b32 	%r678, 0;
	mov.b32 	%r680, -1;
	// begin inline asm
	{  .reg .s32 r0;  .reg .pred p;  shfl.sync.up.b32 r0|p, %r655, %r653, %r678, %r680;  @p add.s32 r0, r0, %r655;  mov.s32 %r651, r0;}
	// end inline asm
	mov.b32 	%r659, 2;
	// begin inline asm
	{  .reg .s32 r0;  .reg .pred p;  shfl.sync.up.b32 r0|p, %r651, %r659, %r678, %r680;  @p add.s32 r0, r0, %r651;  mov.s32 %r657, r0;}
	// end inline asm
	mov.b32 	%r665, 4;
	// begin inline asm
	{  .reg .s32 r0;  .reg .pred p;  shfl.sync.up.b32 r0|p, %r657, %r665, %r678, %r680;  @p add.s32 r0, r0, %r657;  mov.s32 %r663, r0;}
	// end inline asm
	mov.b32 	%r671, 8;
	// begin inline asm
	{  .reg .s32 r0;  .reg .pred p;  shfl.sync.up.b32 r0|p, %r663, %r671, %r678, %r680;  @p add.s32 r0, r0, %r663;  mov.s32 %r669, r0;}
	// end inline asm
	mov.b32 	%r677, 16;
	// begin inline asm
	{  .reg .s32 r0;  .reg .pred p;  shfl.sync.up.b32 r0|p, %r669, %r677, %r678, %r680;  @p add.s32 r0, r0, %r669;  mov.s32 %r675, r0;}
	// end inline asm
	setp.ne.s32 	%p101, %r624, 31;
	@%p101 bra 	$L__BB5_8;
	shl.b32 	%r698, %r4, 2;
	mov.u32 	%r699, _ZZN3cub18CUB_300001_SM_10006detail4scan16DeviceScanKernelINS2_10policy_hubIiiimN4cuda3std3__44plusIvEEE10Policy1000EN6thrust24THRUST_300001_SM_1000_NS6detail15normal_iteratorINSD_10device_ptrIiEEEESI_NS0_13ScanTileStateIiLb1EEES9_NS0_8NullTypeEmiLb0ESL_EEvT0_T1_T2_iT3_T4_T5_E12temp_storage;
	add.s32 	%r700, %r699, %r698;
	st.shared.u32 	[%r700+16], %r675;
$L__BB5_8:
	sub.s32 	%r701, %r675, %r655;
	bar.sync 	0;
	ld.shared.v4.u32 	{%r702, %r703, %r704, %r705}, [_ZZN3cub18CUB_300001_SM_10006detail4scan16DeviceScanKernelINS2_10policy_hubIiiimN4cuda3std3__44plusIvEEE10Policy1000EN6thrust24THRUST_300001_SM_1000_NS6detail15normal_iteratorINSD_10device_ptrIiEEEESI_NS0_13ScanTileStateIiLb1EEES9_NS0_8NullTypeEmiLb0ESL_EEvT0_T1_T2_iT3_T4_T5_E12temp_storage+16];
	add.s32 	%r706, %r703, %r702;
	setp.eq.s32 	%p102, %r4, 2;
	selp.b32 	%r707, %r706, %r702, %p102;
	add.s32 	%r708, %r706, %r704;
	setp.eq.s32 	%p103, %r4, 3;
	selp.b32 	%r709, %r708, %r707, %p103;
	add.s32 	%r710, %r708, %r705;
	setp.eq.s32 	%p104, %r4, 4;
	selp.b32 	%r711, %r710, %r709, %p104;
	ld.shared.v4.u32 	{%r712, %r713, %r714, %r715}, [_ZZN3cub18CUB_300001_SM_10006detail4scan16DeviceScanKernelINS2_10policy_hubIiiimN4cuda3std3__44plusIvEEE10Policy1000EN6thrust24THRUST_300001_SM_1000_NS6detail15normal_iteratorINSD_10device_ptrIiEEEESI_NS0_13ScanTileStateIiLb1EEES9_NS0_8NullTypeEmiLb0ESL_EEvT0_T1_T2_iT3_T4_T5_E12temp_storage+32];
	add.s32 	%r716, %r710, %r712;
	setp.eq.s32 	%p105, %r4, 5;
	selp.b32 	%r717, %r716, %r711, %p105;
	add.s32 	%r718, %r716, %r713;
	setp.eq.s32 	%p106, %r4, 6;
	selp.b32 	%r719, %r718, %r717, %p106;
	add.s32 	%r720, %r718, %r714;
	setp.eq.s32 	%p107, %r4, 7;
	selp.b32 	%r721, %r720, %r719, %p107;
	add.s32 	%r722, %r720, %r715;
	setp.eq.s32 	%p108, %r4, 8;
	selp.b32 	%r723, %r722, %r721, %p108;
	ld.shared.v4.u32 	{%r724, %r725, %r726, %r727}, [_ZZN3cub18CUB_300001_SM_10006detail4scan16DeviceScanKernelINS2_10policy_hubIiiimN4cuda3std3__44plusIvEEE10Policy1000EN6thrust24THRUST_300001_SM_1000_NS6detail15normal_iteratorINSD_10device_ptrIiEEEESI_NS0_13ScanTileStateIiLb1EEES9_NS0_8NullTypeEmiLb0ESL_EEvT0_T1_T2_iT3_T4_T5_E12temp_storage+48];
	add.s32 	%r728, %r722, %r724;
	setp.eq.s32 	%p109, %r4, 9;
	selp.b32 	%r729, %r728, %r723, %p109;
	add.s32 	%r730, %r728, %r725;
	setp.eq.s32 	%p110, %r4, 10;
	selp.b32 	%r731, %r730, %r729, %p110;
	add.s32 	%r732, %r730, %r726;
	setp.eq.s32 	%p111, %r4, 11;
	selp.b32 	%r733, %r732, %r731, %p111;
	add.s32 	%r734, %r732, %r727;
	setp.eq.s32 	%p112, %r4, 12;
	selp.b32 	%r735, %r734, %r733, %p112;
	ld.shared.u32 	%r736, [_ZZN3cub18CUB_300001_SM_10006detail4scan16DeviceScanKernelINS2_10policy_hubIiiimN4cuda3std3__44plusIvEEE10Policy1000EN6thrust24THRUST_300001_SM_1000_NS6detail15normal_iteratorINSD_10device_ptrIiEEEESI_NS0_13ScanTileStateIiLb1EEES9_NS0_8NullTypeEmiLb0ESL_EEvT0_T1_T2_iT3_T4_T5_E12temp_storage+64];
	add.s32 	%r32, %r734, %r736;
	setp.gt.u32 	%p113, %r2, 31;
	setp.lt.u32 	%p114, %r2, 32;
	setp.eq.s32 	%p115, %r624, 0;
	selp.b32 	%r737, 0, %r701, %p115;
	add.s32 	%r976, %r735, %r737;
	selp.b32 	%r34, %r701, %r976, %p114;
	@%p113 bra 	$L__BB5_24;
	setp.ne.s32 	%p116, %r2, 0;
	mul.wide.s32 	%rd41, %r1, 8;
	add.s64 	%rd7, %rd1, %rd41;
	@%p116 bra 	$L__BB5_11;
	st.shared.u32 	[_ZZN3cub18CUB_300001_SM_10006detail4scan16DeviceScanKernelINS2_10policy_hubIiiimN4cuda3std3__44plusIvEEE10Policy1000EN6thrust24THRUST_300001_SM_1000_NS6detail15normal_iteratorINSD_10device_ptrIiEEEESI_NS0_13ScanTileStateIiLb1EEES9_NS0_8NullTypeEmiLb0ESL_EEvT0_T1_T2_iT3_T4_T5_E12temp_storage+12], %r32;
	add.s64 	%rd42, %rd7, 256;
	mov.b32 	%r738, 100;
	// begin inline asm
	st.relaxed.gpu.v2.u32 [%rd42], {%r738, %r32};
	// end inline asm
$L__BB5_11:
	not.b32 	%r744, %r2;
	add.s32 	%r972, %r1, %r744;
	mov.b32 	%r740, 550;
	// begin inline asm
	nanosleep.u32 %r740;
	// end inline asm
	mul.wide.s32 	%rd44, %r972, 8;
	add.s64 	%rd45, %rd1, %rd44;
	add.s64 	%rd43, %rd45, 256;
	// begin inline asm
	ld.relaxed.gpu.v2.u32 {%r973, %r967}, [%rd43];
	// end inline asm
	mov.b32 	%r968, 478;
$L__BB5_12:
	setp.eq.s32 	%p117, %r973, 99;
	mov.b32 	%r745, -1;
	vote.sync.any.pred 	%p118, %p117, %r745;
	not.pred 	%p119, %p118;
	@%p119 bra 	$L__BB5_14;
	// begin inline asm
	nanosleep.u32 %r968;
	// end inline asm
	shr.u32 	%r968, %r968, 1;
	// begin inline asm
	ld.relaxed.gpu.v2.u32 {%r973, %r967}, [%rd43];
	// end inline asm
	bra.uni 	$L__BB5_12;
$L__BB5_14:
	setp.eq.s32 	%p120, %r973, 101;
	mov.b32 	%r772, -1;
	vote.sync.ballot.b32 	%r774, %p120, %r772;
	// begin inline asm
	mov.u32 %r747, %lanemask_ge;
	// end inline asm
	and.b32  	%r775, %r774, %r747;
	or.b32  	%r776, %r775, -2147483648;
	add.s32 	%r777, %r776, -1;
	not.b32 	%r778, %r776;
	and.b32  	%r779, %r778, %r777;
	popc.b32 	%r751, %r779;
	mov.b32 	%r750, 1;
	// begin inline asm
	shfl.sync.down.b32 %r748, %r967, %r750, %r751, %r772;
	// end inline asm
	setp.lt.s32 	%p122, %r624, %r751;
	selp.b32 	%r780, %r748, 0, %p122;
	add.s32 	%r754, %r780, %r967;
	mov.b32 	%r755, 2;
	// begin inline asm
	shfl.sync.down.b32 %r753, %r754, %r755, %r751, %r772;
	// end inline asm
	add.s32 	%r47, %r624, 2;
	setp.gt.s32 	%p123, %r47, %r751;
	selp.b32 	%r781, 0, %r753, %p123;
	add.s32 	%r759, %r754, %r781;
	mov.b32 	%r760, 4;
	// begin inline asm
	shfl.sync.down.b32 %r758, %r759, %r760, %r751, %r772;
	// end inline asm
	add.s32 	%r48, %r624, 4;
	setp.gt.s32 	%p124, %r48, %r751;
	selp.b32 	%r782, 0, %r758, %p124;
	add.s32 	%r764, %r759, %r782;
	mov.b32 	%r765, 8;
	// begin inline asm
	shfl.sync.down.b32 %r763, %r764, %r765, %r751, %r772;
	// end inline asm
	add.s32 	%r49, %r624, 8;
	setp.gt.s32 	%p125, %r49, %r751;
	selp.b32 	%r783, 0, %r763, %p125;
	add.s32 	%r769, %r764, %r783;
	mov.b32 	%r770, 16;
	// begin inline asm
	shfl.sync.down.b32 %r768, %r769, %r770, %r751, %r772;
	// end inline asm
	add.s32 	%r50, %r624, 16;
	setp.gt.s32 	%p126, %r50, %r751;
	selp.b32 	%r784, 0, %r768, %p126;
	add.s32 	%r971, %r769, %r784;
	add.s64 	%rd9, %rd1, 256;
	mov.b32 	%r969, 478;
$L__BB5_15:
	setp.ne.s32 	%p127, %r973, 101;
	mov.b32 	%r785, -1;
	vote.sync.all.pred 	%p128, %p127, %r785;
	not.pred 	%p129, %p128;
	@%p129 bra 	$L__BB5_20;
	shr.u32 	%r969, %r969, 1;
	mul.wide.s32 	%rd48, %r972, 8;
	add.s64 	%rd49, %rd9, %rd48;
	add.s64 	%rd47, %rd49, -256;
	// begin inline asm
	ld.relaxed.gpu.v2.u32 {%r973, %r974}, [%rd47];
	// end inline asm
	mov.u32 	%r975, %r969;
$L__BB5_17:
	setp.eq.s32 	%p133, %r973, 99;
	mov.b32 	%r793, -1;
	vote.sync.any.pred 	%p134, %p133, %r793;
	not.pred 	%p135, %p134;
	@%p135 bra 	$L__BB5_19;
	// begin inline asm
	nanosleep.u32 %r975;
	// end inline asm
	shr.u32 	%r975, %r975, 1;
	// begin inline asm
	ld.relaxed.gpu.v2.u32 {%r973, %r974}, [%rd47];
	// end inline asm
	bra.uni 	$L__BB5_17;
$L__BB5_19:
	setp.eq.s32 	%p136, %r973, 101;
	mov.b32 	%r819, -1;
	vote.sync.ballot.b32 	%r820, %p136, %r819;
	and.b32  	%r821, %r820, %r747;
	or.b32  	%r822, %r821, -2147483648;
	add.s32 	%r823, %r822, -1;
	not.b32 	%r824, %r822;
	and.b32  	%r825, %r824, %r823;
	popc.b32 	%r798, %r825;
	mov.b32 	%r797, 1;
	// begin inline asm
	shfl.sync.down.b32 %r795, %r974, %r797, %r798, %r819;
	// end inline asm
	setp.lt.s32 	%p138, %r624, %r798;
	selp.b32 	%r826, %r795, 0, %p138;
	add.s32 	%r801, %r826, %r974;
	mov.b32 	%r802, 2;
	// begin inline asm
	shfl.sync.down.b32 %r800, %r801, %r802, %r798, %r819;
	// end inline asm
	setp.gt.s32 	%p139, %r47, %r798;
	selp.b32 	%r827, 0, %r800, %p139;
	add.s32 	%r806, %r801, %r827;
	mov.b32 	%r807, 4;
	// begin inline asm
	shfl.sync.down.b32 %r805, %r806, %r807, %r798, %r819;
	// end inline asm
	setp.gt.s32 	%p140, %r48, %r798;
	selp.b32 	%r828, 0, %r805, %p140;
	add.s32 	%r811, %r806, %r828;
	mov.b32 	%r812, 8;
	// begin inline asm
	shfl.sync.down.b32 %r810, %r811, %r812, %r798, %r819;
	// end inline asm
	setp.gt.s32 	%p141, %r49, %r798;
	selp.b32 	%r829, 0, %r810, %p141;
	add.s32 	%r816, %r811, %r829;
	mov.b32 	%r817, 16;
	// begin inline asm
	shfl.sync.down.b32 %r815, %r816, %r817, %r798, %r819;
	// end inline asm
	setp.gt.s32 	%p142, %r50, %r798;
	selp.b32 	%r830, 0, %r815, %p142;
	add.s32 	%r831, %r830, %r971;
	add.s32 	%r971, %r831, %r816;
	add.s32 	%r972, %r972, -32;
	bra.uni 	$L__BB5_15;
$L__BB5_20:
	@%p116 bra 	$L__BB5_22;
	add.s32 	%r788, %r971, %r32;
	add.s64 	%rd46, %rd7, 256;
	mov.b32 	%r787, 101;
	// begin inline asm
	st.relaxed.gpu.v2.u32 [%rd46], {%r787, %r788};
	// end inline asm
	st.shared.u32 	[_ZZN3cub18CUB_300001_SM_10006detail4scan16DeviceScanKernelINS2_10policy_hubIiiimN4cuda3std3__44plusIvEEE10Policy1000EN6thrust24THRUST_300001_SM_1000_NS6detail15normal_iteratorINSD_10device_ptrIiEEEESI_NS0_13ScanTileStateIiLb1EEES9_NS0_8NullTypeEmiLb0ESL_EEvT0_T1_T2_iT3_T4_T5_E12temp_storage+4], %r971;
	st.shared.u32 	[_ZZN3cub18CUB_300001_SM_10006detail4scan16DeviceScanKernelINS2_10policy_hubIiiimN4cuda3std3__44plusIvEEE10Policy1000EN6thrust24THRUST_300001_SM_1000_NS6detail15normal_iteratorINSD_10device_ptrIiEEEESI_NS0_13ScanTileStateIiLb1EEES9_NS0_8NullTypeEmiLb0ESL_EEvT0_T1_T2_iT3_T4_T5_E12temp_storage+8], %r788;
$L__BB5_22:
	setp.ne.s32 	%p131, %r624, 0;
	mov.u32 	%r976, %r34;
	@%p131 bra 	$L__BB5_24;
	st.shared.u32 	[_ZZN3cub18CUB_300001_SM_10006detail4scan16DeviceScanKernelINS2_10policy_hubIiiimN4cuda3std3__44plusIvEEE10Policy1000EN6thrust24THRUST_300001_SM_1000_NS6detail15normal_iteratorINSD_10device_ptrIiEEEESI_NS0_13ScanTileStateIiLb1EEES9_NS0_8NullTypeEmiLb0ESL_EEvT0_T1_T2_iT3_T4_T5_E12temp_storage+84], %r971;
	mov.u32 	%r976, %r971;
$L__BB5_24:
	bar.sync 	0;
	setp.eq.s32 	%p132, %r2, 0;
	ld.shared.u32 	%r789, [_ZZN3cub18CUB_300001_SM_10006detail4scan16DeviceScanKernelINS2_10policy_hubIiiimN4cuda3std3__44plusIvEEE10Policy1000EN6thrust24THRUST_300001_SM_1000_NS6detail15normal_iteratorINSD_10device_ptrIiEEEESI_NS0_13ScanTileStateIiLb1EEES9_NS0_8NullTypeEmiLb0ESL_EEvT0_T1_T2_iT3_T4_T5_E12temp_storage+84];
	selp.b32 	%r790, 0, %r789, %p132;
	add.s32 	%r977, %r790, %r976;
$L__BB5_25:
	add.s32 	%r928, %r977, %r7;
	add.s32 	%r929, %r8, %r928;
	add.s32 	%r930, %r9, %r929;
	add.s32 	%r931, %r10, %r930;
	add.s32 	%r932, %r11, %r931;
	add.s32 	%r933, %r12, %r932;
	add.s32 	%r934, %r13, %r933;
	add.s32 	%r935, %r14, %r934;
	add.s32 	%r936, %r15, %r935;
	add.s32 	%r937, %r16, %r936;
	add.s32 	%r938, %r17, %r937;
	add.s32 	%r939, %r18, %r938;
	add.s32 	%r940, %r19, %r939;
	add.s32 	%r941, %r20, %r940;
	add.s32 	%r942, %r21, %r941;
	add.s32 	%r943, %r22, %r942;
	add.s32 	%r944, %r23, %r943;
	add.s32 	%r945, %r24, %r944;
	add.s32 	%r946, %r25, %r945;
	bar.sync 	0;
	st.shared.u32 	[%r6], %r928;
	st.shared.u32 	[%r6+4], %r929;
	st.shared.u32 	[%r6+8], %r930;
	st.shared.u32 	[%r6+12], %r931;
	st.shared.u32 	[%r6+16], %r932;
	st.shared.u32 	[%r6+20], %r933;
	st.shared.u32 	[%r6+24], %r934;
	st.shared.u32 	[%r6+28], %r935;
	st.shared.u32 	[%r6+32], %r936;
	st.shared.u32 	[%r6+36], %r937;
	st.shared.u32 	[%r6+40], %r938;
	st.shared.u32 	[%r6+44], %r939;
	st.shared.u32 	[%r6+48], %r940;
	st.shared.u32 	[%r6+52], %r941;
	st.shared.u32 	[%r6+56], %r942;
	st.shared.u32 	[%r6+60], %r943;
	st.shared.u32 	[%r6+64], %r944;
	st.shared.u32 	[%r6+68], %r945;
	st.shared.u32 	[%r6+72], %r946;
	bar.warp.sync 	-1;
	ld.shared.u32 	%r947, [%r5];
	ld.shared.u32 	%r948, [%r5+128];
	ld.shared.u32 	%r949, [%r5+256];
	ld.shared.u32 	%r950, [%r5+384];
	ld.shared.u32 	%r951, [%r5+512];
	ld.shared.u32 	%r952, [%r5+640];
	ld.shared.u32 	%r953, [%r5+768];
	ld.shared.u32 	%r954, [%r5+896];
	ld.shared.u32 	%r955, [%r5+1024];
	ld.shared.u32 	%r956, [%r5+1152];
	ld.shared.u32 	%r957, [%r5+1280];
	ld.shared.u32 	%r958, [%r5+1408];
	ld.shared.u32 	%r959, [%r5+1536];
	ld.shared.u32 	%r960, [%r5+1664];
	ld.shared.u32 	%r961, [%r5+1792];
	ld.shared.u32 	%r962, [%r5+1920];
	ld.shared.u32 	%r963, [%r5+2048];
	ld.shared.u32 	%r964, [%r5+2176];
	ld.shared.u32 	%r965, [%r5+2304];
	add.s64 	%rd54, %rd3, %rd39;
	st.global.u32 	[%rd54], %r947;
	st.global.u32 	[%rd54+128], %r948;
	st.global.u32 	[%rd54+256], %r949;
	st.global.u32 	[%rd54+384], %r950;
	st.global.u32 	[%rd54+512], %r951;
	st.global.u32 	[%rd54+640], %r952;
	st.global.u32 	[%rd54+768], %r953;
	st.global.u32 	[%rd54+896], %r954;
	st.global.u32 	[%rd54+1024], %r955;
	st.global.u32 	[%rd54+1152], %r956;
	st.global.u32 	[%rd54+1280], %r957;
	st.global.u32 	[%rd54+1408], %r958;
	st.global.u32 	[%rd54+1536], %r959;
	st.global.u32 	[%rd54+1664], %r960;
	st.global.u32 	[%rd54+1792], %r961;
	st.global.u32 	[%rd54+1920], %r962;
	st.global.u32 	[%rd54+2048], %r963;
	st.global.u32 	[%rd54+2176], %r964;
	st.global.u32 	[%rd54+2304], %r965;
	bra.uni 	$L__BB5_128;
$L__BB5_26:
	setp.eq.s64 	%p2, %rd5, 0;
	@%p2 bra 	$L__BB5_128;
	cvt.u32.u64 	%r72, %rd5;
	shl.b64 	%rd19, %rd4, 2;
	add.s64 	%rd20, %rd2, %rd19;
	mov.u32 	%r73, %tid.x;
	ld.global.u32 	%r996, [%rd20];
	and.b32  	%r202, %r73, 31;
	and.b32  	%r203, %r73, 992;
	mul.lo.s32 	%r204, %r203, 19;
	or.b32  	%r75, %r204, %r202;
	setp.ge.u32 	%p3, %r75, %r72;
	shl.b32 	%r205, %r75, 2;
	cvt.u64.u32 	%rd21, %r205;
	add.s64 	%rd11, %rd20, %rd21;
	mov.u32 	%r978, %r996;
	@%p3 bra 	$L__BB5_29;
	ld.global.u32 	%r978, [%rd11];
$L__BB5_29:
	add.s32 	%r206, %r75, 32;
	setp.ge.u32 	%p4, %r206, %r72;
	mov.u32 	%r979, %r996;
	@%p4 bra 	$L__BB5_31;
	ld.global.u32 	%r979, [%rd11+128];
$L__BB5_31:
	add.s32 	%r207, %r75, 64;
	setp.ge.u32 	%p5, %r207, %r72;
	mov.u32 	%r980, %r996;
	@%p5 bra 	$L__BB5_33;
	ld.global.u32 	%r980, [%rd11+256];
$L__BB5_33:
	add.s32 	%r208, %r75, 96;
	setp.ge.u32 	%p6, %r208, %r72;
	mov.u32 	%r981, %r996;
	@%p6 bra 	$L__BB5_35;
	ld.global.u32 	%r981, [%rd11+384];
$L__BB5_35:
	add.s32 	%r209, %r75, 128;
	setp.ge.u32 	%p7, %r209, %r72;
	mov.u32 	%r982, %r996;
	@%p7 bra 	$L__BB5_37;
	ld.global.u32 	%r982, [%rd11+512];
$L__BB5_37:
	add.s32 	%r210, %r75, 160;
	setp.ge.u32 	%p8, %r210, %r72;
	mov.u32 	%r983, %r996;
	@%p8 bra 	$L__BB5_39;
	ld.global.u32 	%r983, [%rd11+640];
$L__BB5_39:
	add.s32 	%r211, %r75, 192;
	setp.ge.u32 	%p9, %r211, %r72;
	mov.u32 	%r984, %r996;
	@%p9 bra 	$L__BB5_41;
	ld.global.u32 	%r984, [%rd11+768];
$L__BB5_41:
	add.s32 	%r212, %r75, 224;
	setp.ge.u32 	%p10, %r212, %r72;
	mov.u32 	%r985, %r996;
	@%p10 bra 	$L__BB5_43;
	ld.global.u32 	%r985, [%rd11+896];
$L__BB5_43:
	add.s32 	%r92, %r75, 256;
	setp.ge.u32 	%p11, %r92, %r72;
	mov.u32 	%r986, %r996;
	@%p11 bra 	$L__BB5_45;
	ld.global.u32 	%r986, [%rd11+1024];
$L__BB5_45:
	add.s32 	%r213, %r75, 288;
	setp.ge.u32 	%p12, %r213, %r72;
	mov.u32 	%r987, %r996;
	@%p12 bra 	$L__BB5_47;
	ld.global.u32 	%r987, [%rd11+1152];
$L__BB5_47:
	add.s32 	%r214, %r75, 320;
	setp.ge.u32 	%p13, %r214, %r72;
	mov.u32 	%r988, %r996;
	@%p13 bra 	$L__BB5_49;
	ld.global.u32 	%r988, [%rd11+1280];
$L__BB5_49:
	add.s32 	%r215, %r75, 352;
	setp.ge.u32 	%p14, %r215, %r72;
	mov.u32 	%r989, %r996;
	@%p14 bra 	$L__BB5_51;
	ld.global.u32 	%r989, [%rd11+1408];
$L__BB5_51:
	add.s32 	%r216, %r75, 384;
	setp.ge.u32 	%p15, %r216, %r72;
	mov.u32 	%r990, %r996;
	@%p15 bra 	$L__BB5_53;
	ld.global.u32 	%r990, [%rd11+1536];
$L__BB5_53:
	add.s32 	%r217, %r75, 416;
	setp.ge.u32 	%p16, %r217, %r72;
	mov.u32 	%r991, %r996;
	@%p16 bra 	$L__BB5_55;
	ld.global.u32 	%r991, [%rd11+1664];
$L__BB5_55:
	add.s32 	%r218, %r75, 448;
	setp.ge.u32 	%p17, %r218, %r72;
	mov.u32 	%r992, %r996;
	@%p17 bra 	$L__BB5_57;
	ld.global.u32 	%r992, [%rd11+1792];
$L__BB5_57:
	add.s32 	%r219, %r75, 480;
	setp.ge.u32 	%p18, %r219, %r72;
	mov.u32 	%r993, %r996;
	@%p18 bra 	$L__BB5_59;
	ld.global.u32 	%r993, [%rd11+1920];
$L__BB5_59:
	add.s32 	%r220, %r75, 512;
	setp.ge.u32 	%p19, %r220, %r72;
	mov.u32 	%r994, %r996;
	@%p19 bra 	$L__BB5_61;
	ld.global.u32 	%r994, [%rd11+2048];
$L__BB5_61:
	add.s32 	%r221, %r75, 544;
	setp.ge.u32 	%p20, %r221, %r72;
	mov.u32 	%r995, %r996;
	@%p20 bra 	$L__BB5_63;
	ld.global.u32 	%r995, [%rd11+2176];
$L__BB5_63:
	add.s32 	%r113, %r75, 576;
	setp.ge.u32 	%p21, %r113, %r72;
	@%p21 bra 	$L__BB5_65;
	ld.global.u32 	%r996, [%rd11+2304];
$L__BB5_65:
	// begin inline asm
	mov.u32 %r222, %laneid;
	// end inline asm
	shr.u32 	%r117, %r73, 5;
	mad.lo.s32 	%r223, %r117, 608, %r222;
	shl.b32 	%r224, %r223, 2;
	mov.u32 	%r225, _ZZN3cub18CUB_300001_SM_10006detail4scan16DeviceScanKernelINS2_10policy_hubIiiimN4cuda3std3__44plusIvEEE10Policy1000EN6thrust24THRUST_300001_SM_1000_NS6detail15normal_iteratorINSD_10device_ptrIiEEEESI_NS0_13ScanTileStateIiLb1EEES9_NS0_8NullTypeEmiLb0ESL_EEvT0_T1_T2_iT3_T4_T5_E12temp_storage;
	add.s32 	%r118, %r225, %r224;
	st.shared.u32 	[%r118], %r978;
	st.shared.u32 	[%r118+128], %r979;
	st.shared.u32 	[%r118+256], %r980;
	st.shared.u32 	[%r118+384], %r981;
	st.shared.u32 	[%r118+512], %r982;
	st.shared.u32 	[%r118+640], %r983;
	st.shared.u32 	[%r118+768], %r984;
	st.shared.u32 	[%r118+896], %r985;
	st.shared.u32 	[%r118+1024], %r986;
	st.shared.u32 	[%r118+1152], %r987;
	st.shared.u32 	[%r118+1280], %r988;
	st.shared.u32 	[%r118+1408], %r989;
	st.shared.u32 	[%r118+1536], %r990;
	st.shared.u32 	[%r118+1664], %r991;
	st.shared.u32 	[%r118+1792], %r992;
	st.shared.u32 	[%r118+1920], %r993;
	st.shared.u32 	[%r118+2048], %r994;
	st.shared.u32 	[%r118+2176], %r995;
	st.shared.u32 	[%r118+2304], %r996;
	bar.warp.sync 	-1;
	mad.lo.s32 	%r119, %r222, 72, %r118;
	ld.shared.u32 	%r120, [%r119];
	ld.shared.u32 	%r121, [%r119+4];
	ld.shared.u32 	%r122, [%r119+8];
	ld.shared.u32 	%r123, [%r119+12];
	ld.shared.u32 	%r124, [%r119+16];
	ld.shared.u32 	%r125, [%r119+20];
	ld.shared.u32 	%r126, [%r119+24];
	ld.shared.u32 	%r127, [%r119+28];
	ld.shared.u32 	%r128, [%r119+32];
	ld.shared.u32 	%r129, [%r119+36];
	ld.shared.u32 	%r130, [%r119+40];
	ld.shared.u32 	%r131, [%r119+44];
	ld.shared.u32 	%r132, [%r119+48];
	ld.shared.u32 	%r133, [%r119+52];
	ld.shared.u32 	%r134, [%r119+56];
	ld.shared.u32 	%r135, [%r119+60];
	ld.shared.u32 	%r136, [%r119+64];
	ld.shared.u32 	%r137, [%r119+68];
	ld.shared.u32 	%r138, [%r119+72];
	bar.sync 	0;
	setp.ne.s32 	%p22, %r1, 0;
	@%p22 bra 	$L__BB5_69;
	add.s32 	%r451, %r121, %r120;
	add.s32 	%r452, %r122, %r451;
	add.s32 	%r453, %r123, %r452;
	add.s32 	%r454, %r124, %r453;
	add.s32 	%r455, %r125, %r454;
	add.s32 	%r456, %r126, %r455;
	add.s32 	%r457, %r127, %r456;
	add.s32 	%r458, %r128, %r457;
	add.s32 	%r459, %r129, %r458;
	add.s32 	%r460, %r130, %r459;
	add.s32 	%r461, %r131, %r460;
	add.s32 	%r462, %r132, %r461;
	add.s32 	%r463, %r133, %r462;
	add.s32 	%r464, %r134, %r463;
	add.s32 	%r465, %r135, %r464;
	add.s32 	%r466, %r136, %r465;
	add.s32 	%r467, %r137, %r466;
	add.s32 	%r425, %r138, %r467;
	mov.b32 	%r423, 1;
	mov.b32 	%r448, 0;
	mov.b32 	%r450, -1;
	// begin inline asm
	{  .reg .s32 r0;  .reg .pred p;  shfl.sync.up.b32 r0|p, %r425, %r423, %r448, %r450;  @p add.s32 r0, r0, %r425;  mov.s32 %r421, r0;}
	// end inline asm
	mov.b32 	%r429, 2;
	// begin inline asm
	{  .reg .s32 r0;  .reg .pred p;  shfl.sync.up.b32 r0|p, %r421, %r429, %r448, %r450;  @p add.s32 r0, r0, %r421;  mov.s32 %r427, r0;}
	// end inline asm
	mov.b32 	%r435, 4;
	// begin inline asm
	{  .reg .s32 r0;  .reg .pred p;  shfl.sync.up.b32 r0|p, %r427, %r435, %r448, %r450;  @p add.s32 r0, r0, %r427;  mov.s32 %r433, r0;}
	// end inline asm
	mov.b32 	%r441, 8;
	// begin inline asm
	{  .reg .s32 r0;  .reg .pred p;  shfl.sync.up.b32 r0|p, %r433, %r441, %r448, %r450;  @p add.s32 r0, r0, %r433;  mov.s32 %r439, r0;}
	// end inline asm
	mov.b32 	%r447, 16;
	// begin inline asm
	{  .reg .s32 r0;  .reg .pred p;  shfl.sync.up.b32 r0|p, %r439, %r447, %r448, %r450;  @p add.s32 r0, r0, %r439;  mov.s32 %r445, r0;}
	// end inline asm
	setp.ne.s32 	%p65, %r222, 31;
	@%p65 bra 	$L__BB5_68;
	shl.b32 	%r468, %r117, 2;
	mov.u32 	%r469, _ZZN3cub18CUB_300001_SM_10006detail4scan16DeviceScanKernelINS2_10policy_hubIiiimN4cuda3std3__44plusIvEEE10Policy1000EN6thrust24THRUST_300001_SM_1000_NS6detail15normal_iteratorINSD_10device_ptrIiEEEESI_NS0_13ScanTileStateIiLb1EEES9_NS0_8NullTypeEmiLb0ESL_EEvT0_T1_T2_iT3_T4_T5_E12temp_storage;
	add.s32 	%r470, %r469, %r468;
	st.shared.u32 	[%r470+16], %r445;
$L__BB5_68:
	sub.s32 	%r471, %r445, %r425;
	bar.sync 	0;
	ld.shared.v4.u32 	{%r472, %r473, %r474, %r475}, [_ZZN3cub18CUB_300001_SM_10006detail4scan16DeviceScanKernelINS2_10policy_hubIiiimN4cuda3std3__44plusIvEEE10Policy1000EN6thrust24THRUST_300001_SM_1000_NS6detail15normal_iteratorINSD_10device_ptrIiEEEESI_NS0_13ScanTileStateIiLb1EEES9_NS0_8NullTypeEmiLb0ESL_EEvT0_T1_T2_iT3_T4_T5_E12temp_storage+16];
	add.s32 	%r476, %r473, %r472;
	setp.eq.s32 	%p66, %r117, 2;
	selp.b32 	%r477, %r476, %r472, %p66;
	add.s32 	%r478, %r476, %r474;
	setp.eq.s32 	%p67, %r117, 3;
	selp.b32 	%r479, %r478, %r477, %p67;
	add.s32 	%r480, %r478, %r475;
	setp.eq.s32 	%p68, %r117, 4;
	selp.b32 	%r481, %r480, %r479, %p68;
	ld.shared.v4.u32 	{%r482, %r483, %r484, %r485}, [_ZZN3cub18CUB_300001_SM_10006detail4scan16DeviceScanKernelINS2_10policy_hubIiiimN4cuda3std3__44plusIvEEE10Policy1000EN6thrust24THRUST_300001_SM_1000_NS6detail15normal_iteratorINSD_10device_ptrIiEEEESI_NS0_13ScanTileStateIiLb1EEES9_NS0_8NullTypeEmiLb0ESL_EEvT0_T1_T2_iT3_T4_T5_E12temp_storage+32];
	add.s32 	%r486, %r480, %r482;
	setp.eq.s32 	%p69, %r117, 5;
	selp.b32 	%r487, %r486, %r481, %p69;
	add.s32 	%r488, %r486, %r483;
	setp.eq.s32 	%p70, %r117, 6;
	selp.b32 	%r489, %r488, %r487, %p70;
	add.s32 	%r490, %r488, %r484;
	setp.eq.s32 	%p71, %r117, 7;
	selp.b32 	%r491, %r490, %r489, %p71;
	add.s32 	%r492, %r490, %r485;
	setp.eq.s32 	%p72, %r117, 8;
	selp.b32 	%r493, %r492, %r491, %p72;
	ld.shared.v4.u32 	{%r494, %r495, %r496, %r497}, [_ZZN3cub18CUB_300001_SM_10006detail4scan16DeviceScanKernelINS2_10policy_hubIiiimN4cuda3std3__44plusIvEEE10Policy1000EN6thrust24THRUST_300001_SM_1000_NS6detail15normal_iteratorINSD_10device_ptrIiEEEESI_NS0_13ScanTileStateIiLb1EEES9_NS0_8NullTypeEmiLb0ESL_EEvT0_T1_T2_iT3_T4_T5_E12temp_storage+48];
	add.s32 	%r498, %r492, %r494;
	setp.eq.s32 	%p73, %r117, 9;
	selp.b32 	%r499, %r498, %r493, %p73;
	add.s32 	%r500, %r498, %r495;
	setp.eq.s32 	%p74, %r117, 10;
	selp.b32 	%r501, %r500, %r499, %p74;
	add.s32 	%r502, %r500, %r496;
	setp.eq.s32 	%p75, %r117, 11;
	selp.b32 	%r503, %r502, %r501, %p75;
	add.s32 	%r504, %r502, %r497;
	setp.eq.s32 	%p76, %r117, 12;
	selp.b32 	%r505, %r504, %r503, %p76;
	setp.lt.u32 	%p77, %r73, 32;
	setp.eq.s32 	%p78, %r222, 0;
	selp.b32 	%r506, 0, %r471, %p78;
	add.s32 	%r507, %r505, %r506;
	selp.b32 	%r508, %r471, %r507, %p77;
	setp.eq.s32 	%p79, %r73, 0;
	selp.b32 	%r1008, 0, %r508, %p79;
	bra.uni 	$L__BB5_88;
$L__BB5_69:
	add.s32 	%r256, %r121, %r120;
	add.s32 	%r257, %r122, %r256;
	add.s32 	%r258, %r123, %r257;
	add.s32 	%r259, %r124, %r258;
	add.s32 	%r260, %r125, %r259;
	add.s32 	%r261, %r126, %r260;
	add.s32 	%r262, %r127, %r261;
	add.s32 	%r263, %r128, %r262;
	add.s32 	%r264, %r129, %r263;
	add.s32 	%r265, %r130, %r264;
	add.s32 	%r266, %r131, %r265;
	add.s32 	%r267, %r132, %r266;
	add.s32 	%r268, %r133, %r267;
	add.s32 	%r269, %r134, %r268;
	add.s32 	%r270, %r135, %r269;
	add.s32 	%r271, %r136, %r270;
	add.s32 	%r272, %r137, %r271;
	add.s32 	%r230, %r138, %r272;
	mov.b32 	%r228, 1;
	mov.b32 	%r253, 0;
	mov.b32 	%r255, -1;
	// begin inline asm
	{  .reg .s32 r0;  .reg .pred p;  shfl.sync.up.b32 r0|p, %r230, %r228, %r253, %r255;  @p add.s32 r0, r0, %r230;  mov.s32 %r226, r0;}
	// end inline asm
	mov.b32 	%r234, 2;
	// begin inline asm
	{  .reg .s32 r0;  .reg .pred p;  shfl.sync.up.b32 r0|p, %r226, %r234, %r253, %r255;  @p add.s32 r0, r0, %r226;  mov.s32 %r232, r0;}
	// end inline asm
	mov.b32 	%r240, 4;
	// begin inline asm
	{  .reg .s32 r0;  .reg .pred p;  shfl.sync.up.b32 r0|p, %r232, %r240, %r253, %r255;  @p add.s32 r0, r0, %r232;  mov.s32 %r238, r0;}
	// end inline asm
	mov.b32 	%r246, 8;
	// begin inline asm
	{  .reg .s32 r0;  .reg .pred p;  shfl.sync.up.b32 r0|p, %r238, %r246, %r253, %r255;  @p add.s32 r0, r0, %r238;  mov.s32 %r244, r0;}
	// end inline asm
	mov.b32 	%r252, 16;
	// begin inline asm
	{  .reg .s32 r0;  .reg .pred p;  shfl.sync.up.b32 r0|p, %r244, %r252, %r253, %r255;  @p add.s32 r0, r0, %r244;  mov.s32 %r250, r0;}
	// end inline asm
	setp.ne.s32 	%p23, %r222, 31;
	@%p23 bra 	$L__BB5_71;
	shl.b32 	%r273, %r117, 2;
	mov.u32 	%r274, _ZZN3cub18CUB_300001_SM_10006detail4scan16DeviceScanKernelINS2_10policy_hubIiiimN4cuda3std3__44plusIvEEE10Policy1000EN6thrust24THRUST_300001_SM_1000_NS6detail15normal_iteratorINSD_10device_ptrIiEEEESI_NS0_13ScanTileStateIiLb1EEES9_NS0_8NullTypeEmiLb0ESL_EEvT0_T1_T2_iT3_T4_T5_E12temp_storage;
	add.s32 	%r275, %r274, %r273;
	st.shared.u32 	[%r275+16], %r250;
$L__BB5_71:
	sub.s32 	%r276, %r250, %r230;
	bar.sync 	0;
	ld.shared.v4.u32 	{%r277, %r278, %r279, %r280}, [_ZZN3cub18CUB_300001_SM_10006detail4scan16DeviceScanKernelINS2_10policy_hubIiiimN4cuda3std3__44plusIvEEE10Policy1000EN6thrust24THRUST_300001_SM_1000_NS6detail15normal_iteratorINSD_10device_ptrIiEEEESI_NS0_13ScanTileStateIiLb1EEES9_NS0_8NullTypeEmiLb0ESL_EEvT0_T1_T2_iT3_T4_T5_E12temp_storage+16];
	add.s32 	%r281, %r278, %r277;
	setp.eq.s32 	%p24, %r117, 2;
	selp.b32 	%r282, %r281, %r277, %p24;
	add.s32 	%r283, %r281, %r279;
	setp.eq.s32 	%p25, %r117, 3;
	selp.b32 	%r284, %r283, %r282, %p25;
	add.s32 	%r285, %r283, %r280;
	setp.eq.s32 	%p26, %r117, 4;
	selp.b32 	%r286, %r285, %r284, %p26;
	ld.shared.v4.u32 	{%r287, %r288, %r289, %r290}, [_ZZN3cub18CUB_300001_SM_10006detail4scan16DeviceScanKernelINS2_10policy_hubIiiimN4cuda3std3__44plusIvEEE10Policy1000EN6thrust24THRUST_300001_SM_1000_NS6detail15normal_iteratorINSD_10device_ptrIiEEEESI_NS0_13ScanTileStateIiLb1EEES9_NS0_8NullTypeEmiLb0ESL_EEvT0_T1_T2_iT3_T4_T5_E12temp_storage+32];
	add.s32 	%r291, %r285, %r287;
	setp.eq.s32 	%p27, %r117, 5;
	selp.b32 	%r292, %r291, %r286, %p27;
	add.s32 	%r293, %r291, %r288;
	setp.eq.s32 	%p28, %r117, 6;
	selp.b32 	%r294, %r293, %r292, %p28;
	add.s32 	%r295, %r293, %r289;
	setp.eq.s32 	%p29, %r117, 7;
	selp.b32 	%r296, %r295, %r294, %p29;
	add.s32 	%r297, %r295, %r290;
	setp.eq.s32 	%p30, %r117, 8;
	selp.b32 	%r298, %r297, %r296, %p30;
	ld.shared.v4.u32 	{%r299, %r300, %r301, %r302}, [_ZZN3cub18CUB_300001_SM_10006detail4scan16DeviceScanKernelINS2_10policy_hubIiiimN4cuda3std3__44plusIvEEE10Policy1000EN6thrust24THRUST_300001_SM_1000_NS6detail15normal_iteratorINSD_10device_ptrIiEEEESI_NS0_13ScanTileStateIiLb1EEES9_NS0_8NullTypeEmiLb0ESL_EEvT0_T1_T2_iT3_T4_T5_E12temp_storage+48];
	add.s32 	%r303, %r297, %r299;
	setp.eq.s32 	%p31, %r117, 9;
	selp.b32 	%r304, %r303, %r298, %p31;
	add.s32 	%r305, %r303, %r300;
	setp.eq.s32 	%p32, %r117, 10;
	selp.b32 	%r306, %r305, %r304, %p32;
	add.s32 	%r307, %r305, %r301;
	setp.eq.s32 	%p33, %r117, 11;
	selp.b32 	%r308, %r307, %r306, %p33;
	add.s32 	%r309, %r307, %r302;
	setp.eq.s32 	%p34, %r117, 12;
	selp.b32 	%r310, %r309, %r308, %p34;
	ld.shared.u32 	%r311, [_ZZN3cub18CUB_300001_SM_10006detail4scan16DeviceScanKernelINS2_10policy_hubIiiimN4cuda3std3__44plusIvEEE10Policy1000EN6thrust24THRUST_300001_SM_1000_NS6detail15normal_iteratorINSD_10device_ptrIiEEEESI_NS0_13ScanTileStateIiLb1EEES9_NS0_8NullTypeEmiLb0ESL_EEvT0_T1_T2_iT3_T4_T5_E12temp_storage+64];
	add.s32 	%r144, %r309, %r311;
	setp.gt.u32 	%p35, %r73, 31;
	setp.lt.u32 	%p36, %r73, 32;
	setp.eq.s32 	%p37, %r222, 0;
	selp.b32 	%r312, 0, %r276, %p37;
	add.s32 	%r1007, %r310, %r312;
	selp.b32 	%r146, %r276, %r1007, %p36;
	@%p35 bra 	$L__BB5_87;
	setp.ne.s32 	%p38, %r73, 0;
	mul.wide.s32 	%rd22, %r1, 8;
	add.s64 	%rd12, %rd1, %rd22;
	@%p38 bra 	$L__BB5_74;
	st.shared.u32 	[_ZZN3cub18CUB_300001_SM_10006detail4scan16DeviceScanKernelINS2_10policy_hubIiiimN4cuda3std3__44plusIvEEE10Policy1000EN6thrust24THRUST_300001_SM_1000_NS6detail15normal_iteratorINSD_10device_ptrIiEEEESI_NS0_13ScanTileStateIiLb1EEES9_NS0_8NullTypeEmiLb0ESL_EEvT0_T1_T2_iT3_T4_T5_E12temp_storage+12], %r144;
	add.s64 	%rd23, %rd12, 256;
	mov.b32 	%r313, 100;
	// begin inline asm
	st.relaxed.gpu.v2.u32 [%rd23], {%r313, %r144};
	// end inline asm
$L__BB5_74:
	not.b32 	%r319, %r73;
	add.s32 	%r1003, %r1, %r319;
	mov.b32 	%r315, 550;
	// begin inline asm
	nanosleep.u32 %r315;
	// end inline asm
	mul.wide.s32 	%rd25, %r1003, 8;
	add.s64 	%rd26, %rd1, %rd25;
	add.s64 	%rd24, %rd26, 256;
	// begin inline asm
	ld.relaxed.gpu.v2.u32 {%r1004, %r998}, [%rd24];
	// end inline asm
	mov.b32 	%r999, 478;
$L__BB5_75:
	setp.eq.s32 	%p39, %r1004, 99;
	mov.b32 	%r320, -1;
	vote.sync.any.pred 	%p40, %p39, %r320;
	not.pred 	%p41, %p40;
	@%p41 bra 	$L__BB5_77;
	// begin inline asm
	nanosleep.u32 %r999;
	// end inline asm
	shr.u32 	%r999, %r999, 1;
	// begin inline asm
	ld.relaxed.gpu.v2.u32 {%r1004, %r998}, [%rd24];
	// end inline asm
	bra.uni 	$L__BB5_75;
$L__BB5_77:
	setp.eq.s32 	%p42, %r1004, 101;
	mov.b32 	%r347, -1;
	vote.sync.ballot.b32 	%r349, %p42, %r347;
	// begin inline asm
	mov.u32 %r322, %lanemask_ge;
	// end inline asm
	and.b32  	%r350, %r349, %r322;
	or.b32  	%r351, %r350, -2147483648;
	add.s32 	%r352, %r351, -1;
	not.b32 	%r353, %r351;
	and.b32  	%r354, %r353, %r352;
	popc.b32 	%r326, %r354;
	mov.b32 	%r325, 1;
	// begin inline asm
	shfl.sync.down.b32 %r323, %r998, %r325, %r326, %r347;
	// end inline asm
	setp.lt.s32 	%p44, %r222, %r326;
	selp.b32 	%r355, %r323, 0, %p44;
	add.s32 	%r329, %r355, %r998;
	mov.b32 	%r330, 2;
	// begin inline asm
	shfl.sync.down.b32 %r328, %r329, %r330, %r326, %r347;
	// end inline asm
	add.s32 	%r356, %r222, 2;
	setp.gt.s32 	%p45, %r356, %r326;
	selp.b32 	%r357, 0, %r328, %p45;
	add.s32 	%r334, %r329, %r357;
	mov.b32 	%r335, 4;
	// begin inline asm
	shfl.sync.down.b32 %r333, %r334, %r335, %r326, %r347;
	// end inline asm
	add.s32 	%r358, %r222, 4;
	setp.gt.s32 	%p46, %r358, %r326;
	selp.b32 	%r359, 0, %r333, %p46;
	add.s32 	%r339, %r334, %r359;
	mov.b32 	%r340, 8;
	// begin inline asm
	shfl.sync.down.b32 %r338, %r339, %r340, %r326, %r347;
	// end inline asm
	add.s32 	%r360, %r222, 8;
	setp.gt.s32 	%p47, %r360, %r326;
	selp.b32 	%r361, 0, %r338, %p47;
	add.s32 	%r344, %r339, %r361;
	mov.b32 	%r345, 16;
	// begin inline asm
	shfl.sync.down.b32 %r343, %r344, %r345, %r326, %r347;
	// end inline asm
	add.s32 	%r362, %r222, 16;
	setp.gt.s32 	%p48, %r362, %r326;
	selp.b32 	%r363, 0, %r343, %p48;
	add.s32 	%r1000, %r344, %r363;
	add.s64 	%rd13, %rd1, 256;
	mov.b32 	%r1001, 478;
$L__BB5_78:
	setp.ne.s32 	%p49, %r1004, 101;
	mov.b32 	%r364, -1;
	vote.sync.all.pred 	%p50, %p49, %r364;
	not.pred 	%p51, %p50;
	@%p51 bra 	$L__BB5_83;
	shr.u32 	%r1001, %r1001, 1;
	mul.wide.s32 	%rd29, %r1003, 8;
	add.s64 	%rd30, %rd13, %rd29;
	add.s64 	%rd28, %rd30, -256;
	// begin inline asm
	ld.relaxed.gpu.v2.u32 {%r1004, %r1005}, [%rd28];
	// end inline asm
	mov.u32 	%r1006, %r1001;
$L__BB5_80:
	setp.eq.s32 	%p55, %r1004, 99;
	mov.b32 	%r372, -1;
	vote.sync.any.pred 	%p56, %p55, %r372;
	not.pred 	%p57, %p56;
	@%p57 bra 	$L__BB5_82;
	// begin inline asm
	nanosleep.u32 %r1006;
	// end inline asm
	shr.u32 	%r1006, %r1006, 1;
	// begin inline asm
	ld.relaxed.gpu.v2.u32 {%r1004, %r1005}, [%rd28];
	// end inline asm
	bra.uni 	$L__BB5_80;
$L__BB5_82:
	setp.eq.s32 	%p58, %r1004, 101;
	mov.b32 	%r398, -1;
	vote.sync.ballot.b32 	%r399, %p58, %r398;
	and.b32  	%r400, %r399, %r322;
	or.b32  	%r401, %r400, -2147483648;
	add.s32 	%r402, %r401, -1;
	not.b32 	%r403, %r401;
	and.b32  	%r404, %r403, %r402;
	popc.b32 	%r377, %r404;
	mov.b32 	%r376, 1;
	// begin inline asm
	shfl.sync.down.b32 %r374, %r1005, %r376, %r377, %r398;
	// end inline asm
	setp.lt.s32 	%p60, %r222, %r377;
	selp.b32 	%r405, %r374, 0, %p60;
	add.s32 	%r380, %r405, %r1005;
	mov.b32 	%r381, 2;
	// begin inline asm
	shfl.sync.down.b32 %r379, %r380, %r381, %r377, %r398;
	// end inline asm
	add.s32 	%r406, %r222, 2;
	setp.gt.s32 	%p61, %r406, %r377;
	selp.b32 	%r407, 0, %r379, %p61;
	add.s32 	%r385, %r380, %r407;
	mov.b32 	%r386, 4;
	// begin inline asm
	shfl.sync.down.b32 %r384, %r385, %r386, %r377, %r398;
	// end inline asm
	add.s32 	%r408, %r222, 4;
	setp.gt.s32 	%p62, %r408, %r377;
	selp.b32 	%r409, 0, %r384, %p62;
	add.s32 	%r390, %r385, %r409;
	mov.b32 	%r391, 8;
	// begin inline asm
	shfl.sync.down.b32 %r389, %r390, %r391, %r377, %r398;
	// end inline asm
	add.s32 	%r410, %r222, 8;
	setp.gt.s32 	%p63, %r410, %r377;
	selp.b32 	%r411, 0, %r389, %p63;
	add.s32 	%r395, %r390, %r411;
	mov.b32 	%r396, 16;
	// begin inline asm
	shfl.sync.down.b32 %r394, %r395, %r396, %r377, %r398;
	// end inline asm
	add.s32 	%r412, %r222, 16;
	setp.gt.s32 	%p64, %r412, %r377;
	selp.b32 	%r413, 0, %r394, %p64;
	add.s32 	%r414, %r413, %r1000;
	add.s32 	%r1000, %r414, %r395;
	add.s32 	%r1003, %r1003, -32;
	bra.uni 	$L__BB5_78;
$L__BB5_83:
	@%p38 bra 	$L__BB5_85;
	add.s32 	%r367, %r1000, %r144;
	add.s64 	%rd27, %rd12, 256;
	mov.b32 	%r366, 101;
	// begin inline asm
	st.relaxed.gpu.v2.u32 [%rd27], {%r366, %r367};
	// end inline asm
	st.shared.u32 	[_ZZN3cub18CUB_300001_SM_10006detail4scan16DeviceScanKernelINS2_10policy_hubIiiimN4cuda3std3__44plusIvEEE10Policy1000EN6thrust24THRUST_300001_SM_1000_NS6detail15normal_iteratorINSD_10device_ptrIiEEEESI_NS0_13ScanTileStateIiLb1EEES9_NS0_8NullTypeEmiLb0ESL_EEvT0_T1_T2_iT3_T4_T5_E12temp_storage+4], %r1000;
	st.shared.u32 	[_ZZN3cub18CUB_300001_SM_10006detail4scan16DeviceScanKernelINS2_10policy_hubIiiimN4cuda3std3__44plusIvEEE10Policy1000EN6thrust24THRUST_300001_SM_1000_NS6detail15normal_iteratorINSD_10device_ptrIiEEEESI_NS0_13ScanTileStateIiLb1EEES9_NS0_8NullTypeEmiLb0ESL_EEvT0_T1_T2_iT3_T4_T5_E12temp_storage+8], %r367;
$L__BB5_85:
	setp.ne.s32 	%p53, %r222, 0;
	mov.u32 	%r1007, %r146;
	@%p53 bra 	$L__BB5_87;
	st.shared.u32 	[_ZZN3cub18CUB_300001_SM_10006detail4scan16DeviceScanKernelINS2_10policy_hubIiiimN4cuda3std3__44plusIvEEE10Policy1000EN6thrust24THRUST_300001_SM_1000_NS6detail15normal_iteratorINSD_10device_ptrIiEEEESI_NS0_13ScanTileStateIiLb1EEES9_NS0_8NullTypeEmiLb0ESL_EEvT0_T1_T2_iT3_T4_T5_E12temp_storage+84], %r1000;
	mov.u32 	%r1007, %r1000;
$L__BB5_87:
	bar.sync 	0;
	setp.eq.s32 	%p54, %r73, 0;
	ld.shared.u32 	%r368, [_ZZN3cub18CUB_300001_SM_10006detail4scan16DeviceScanKernelINS2_10policy_hubIiiimN4cuda3std3__44plusIvEEE10Policy1000EN6thrust24THRUST_300001_SM_1000_NS6detail15normal_iteratorINSD_10device_ptrIiEEEESI_NS0_13ScanTileStateIiLb1EEES9_NS0_8NullTypeEmiLb0ESL_EEvT0_T1_T2_iT3_T4_T5_E12temp_storage+84];
	selp.b32 	%r369, 0, %r368, %p54;
	add.s32 	%r1008, %r369, %r1007;
$L__BB5_88:
	add.s32 	%r509, %r1008, %r120;
	add.s32 	%r510, %r121, %r509;
	add.s32 	%r511, %r122, %r510;
	add.s32 	%r512, %r123, %r511;
	add.s32 	%r513, %r124, %r512;
	add.s32 	%r514, %r125, %r513;
	add.s32 	%r515, %r126, %r514;
	add.s32 	%r516, %r127, %r515;
	add.s32 	%r517, %r128, %r516;
	add.s32 	%r518, %r129, %r517;
	add.s32 	%r519, %r130, %r518;
	add.s32 	%r520, %r131, %r519;
	add.s32 	%r521, %r132, %r520;
	add.s32 	%r522, %r133, %r521;
	add.s32 	%r523, %r134, %r522;
	add.s32 	%r524, %r135, %r523;
	add.s32 	%r525, %r136, %r524;
	add.s32 	%r526, %r137, %r525;
	add.s32 	%r527, %r138, %r526;
	bar.sync 	0;
	st.shared.u32 	[%r119], %r509;
	st.shared.u32 	[%r119+4], %r510;
	st.shared.u32 	[%r119+8], %r511;
	st.shared.u32 	[%r119+12], %r512;
	st.shared.u32 	[%r119+16], %r513;
	st.shared.u32 	[%r119+20], %r514;
	st.shared.u32 	[%r119+24], %r515;
	st.shared.u32 	[%r119+28], %r516;
	st.shared.u32 	[%r119+32], %r517;
	st.shared.u32 	[%r119+36], %r518;
	st.shared.u32 	[%r119+40], %r519;
	st.shared.u32 	[%r119+44], %r520;
	st.shared.u32 	[%r119+48], %r521;
	st.shared.u32 	[%r119+52], %r522;
	st.shared.u32 	[%r119+56], %r523;
	st.shared.u32 	[%r119+60], %r524;
	st.shared.u32 	[%r119+64], %r525;
	st.shared.u32 	[%r119+68], %r526;
	st.shared.u32 	[%r119+72], %r527;
	bar.warp.sync 	-1;
	ld.shared.u32 	%r180, [%r118];
	ld.shared.u32 	%r181, [%r118+128];
	ld.shared.u32 	%r182, [%r118+256];
	ld.shared.u32 	%r183, [%r118+384];
	ld.shared.u32 	%r184, [%r118+512];
	ld.shared.u32 	%r185, [%r118+640];
	ld.shared.u32 	%r186, [%r118+768];
	ld.shared.u32 	%r187, [%r118+896];
	ld.shared.u32 	%r188, [%r118+1024];
	ld.shared.u32 	%r189, [%r118+1152];
	ld.shared.u32 	%r190, [%r118+1280];
	ld.shared.u32 	%r191, [%r118+1408];
	ld.shared.u32 	%r192, [%r118+1536];
	ld.shared.u32 	%r193, [%r118+1664];
	ld.shared.u32 	%r194, [%r118+1792];
	ld.shared.u32 	%r195, [%r118+1920];
	ld.shared.u32 	%r196, [%r118+2048];
	ld.shared.u32 	%r197, [%r118+2176];
	ld.shared.u32 	%r198, [%r118+2304];
	setp.ne.s32 	%p80, %r73, 0;
	@%p80 bra 	$L__BB5_90;
	st.volatile.shared.u32 	[_ZZN3cub18CUB_300001_SM_10006detail4scan16DeviceScanKernelINS2_10policy_hubIiiimN4cuda3std3__44plusIvEEE10Policy1000EN6thrust24THRUST_300001_SM_1000_NS6detail15normal_iteratorINSD_10device_ptrIiEEEESI_NS0_13ScanTileStateIiLb1EEES9_NS0_8NullTypeEmiLb0ESL_EEvT0_T1_T2_iT3_T4_T5_E12temp_storage+31616], %r72;
$L__BB5_90:
	bar.sync 	0;
	ld.volatile.shared.u32 	%r199, [_ZZN3cub18CUB_300001_SM_10006detail4scan16DeviceScanKernelINS2_10policy_hubIiiimN4cuda3std3__44plusIvEEE10Policy1000EN6thrust24THRUST_300001_SM_1000_NS6detail15normal_iteratorINSD_10device_ptrIiEEEESI_NS0_13ScanTileStateIiLb1EEES9_NS0_8NullTypeEmiLb0ESL_EEvT0_T1_T2_iT3_T4_T5_E12temp_storage+31616];
	cvt.u64.u32 	%rd35, %r75;
	add.s64 	%rd36, %rd4, %rd35;
	setp.ge.s32 	%p81, %r75, %r199;
	shl.b64 	%rd37, %rd36, 2;
	add.s64 	%rd15, %rd3, %rd37;
	@%p81 bra 	$L__BB5_92;
	st.global.u32 	[%rd15], %r180;
$L__BB5_92:
	mov.u32 	%r528, %tid.x;
	and.b32  	%r529, %r528, 992;
	mul.lo.s32 	%r530, %r529, 19;
	and.b32  	%r531, %r528, 31;
	or.b32  	%r532, %r530, %r531;
	add.s32 	%r533, %r532, 32;
	setp.ge.s32 	%p82, %r533, %r199;
	@%p82 bra 	$L__BB5_94;
	st.global.u32 	[%rd15+128], %r181;
$L__BB5_94:
	add.s32 	%r539, %r532, 64;
	setp.ge.s32 	%p83, %r539, %r199;
	@%p83 bra 	$L__BB5_96;
	st.global.u32 	[%rd15+256], %r182;
$L__BB5_96:
	add.s32 	%r545, %r532, 96;
	setp.ge.s32 	%p84, %r545, %r199;
	@%p84 bra 	$L__BB5_98;
	st.global.u32 	[%rd15+384], %r183;
$L__BB5_98:
	add.s32 	%r551, %r532, 128;
	setp.ge.s32 	%p85, %r551, %r199;
	@%p85 bra 	$L__BB5_100;
	st.global.u32 	[%rd15+512], %r184;
$L__BB5_100:
	add.s32 	%r557, %r532, 160;
	setp.ge.s32 	%p86, %r557, %r199;
	@%p86 bra 	$L__BB5_102;
	st.global.u32 	[%rd15+640], %r185;
$L__BB5_102:
	add.s32 	%r563, %r532, 192;
	setp.ge.s32 	%p87, %r563, %r199;
	@%p87 bra 	$L__BB5_104;
	st.global.u32 	[%rd15+768], %r186;
$L__BB5_104:
	add.s32 	%r569, %r532, 224;
	setp.ge.s32 	%p88, %r569, %r199;
	@%p88 bra 	$L__BB5_106;
	st.global.u32 	[%rd15+896], %r187;
$L__BB5_106:
	setp.ge.s32 	%p89, %r92, %r199;
	@%p89 bra 	$L__BB5_108;
	st.global.u32 	[%rd15+1024], %r188;
$L__BB5_108:
	add.s32 	%r575, %r532, 288;
	setp.ge.s32 	%p90, %r575, %r199;
	@%p90 bra 	$L__BB5_110;
	st.global.u32 	[%rd15+1152], %r189;
$L__BB5_110:
	add.s32 	%r581, %r532, 320;
	setp.ge.s32 	%p91, %r581, %r199;
	@%p91 bra 	$L__BB5_112;
	st.global.u32 	[%rd15+1280], %r190;
$L__BB5_112:
	add.s32 	%r587, %r532, 352;
	setp.ge.s32 	%p92, %r587, %r199;
	@%p92 bra 	$L__BB5_114;
	st.global.u32 	[%rd15+1408], %r191;
$L__BB5_114:
	add.s32 	%r593, %r532, 384;
	setp.ge.s32 	%p93, %r593, %r199;
	@%p93 bra 	$L__BB5_116;
	st.global.u32 	[%rd15+1536], %r192;
$L__BB5_116:
	add.s32 	%r599, %r532, 416;
	setp.ge.s32 	%p94, %r599, %r199;
	@%p94 bra 	$L__BB5_118;
	st.global.u32 	[%rd15+1664], %r193;
$L__BB5_118:
	add.s32 	%r605, %r532, 448;
	setp.ge.s32 	%p95, %r605, %r199;
	@%p95 bra 	$L__BB5_120;
	st.global.u32 	[%rd15+1792], %r194;
$L__BB5_120:
	add.s32 	%r611, %r532, 480;
	setp.ge.s32 	%p96, %r611, %r199;
	@%p96 bra 	$L__BB5_122;
	st.global.u32 	[%rd15+1920], %r195;
$L__BB5_122:
	add.s32 	%r617, %r532, 512;
	setp.ge.s32 	%p97, %r617, %r199;
	@%p97 bra 	$L__BB5_124;
	st.global.u32 	[%rd15+2048], %r196;
$L__BB5_124:
	add.s32 	%r623, %r532, 544;
	setp.ge.s32 	%p98, %r623, %r199;
	@%p98 bra 	$L__BB5_126;
	st.global.u32 	[%rd15+2176], %r197;
$L__BB5_126:
	setp.ge.s32 	%p99, %r113, %r199;
	@%p99 bra 	$L__BB5_128;
	st.global.u32 	[%rd15+2304], %r198;
$L__BB5_128:
	ret;

}


// ===== COMPILED SASS (sm_100) =====

	.target	sm_100

	.elftype	@"ET_EXEC"


//--------------------- .note.nv.tkinfo           --------------------------
	.section	.note.nv.tkinfo,"",@"SHT_NOTE"
	.sectionflags	@"SHF_NOTE_NV_TKINFO"
	.tkinfo
        /*0018*/ 	.word	0x00000002
        /*0030*/ 	.string	""
        /*0030*/ 	.string	"ptxas"
        /*0030*/ 	.string	"Cuda compilation tools, release 13.0, V13.0.88"
        /*0030*/ 	.string	"Build cuda_13.0.r13.0/compiler.36424714_0"
        /*0030*/ 	.string	"-arch sm_100 -m 64 "



//--------------------- .note.nv.cuinfo           --------------------------
	.section	.note.nv.cuinfo,"",@"SHT_NOTE"
	.sectionflags	@"SHF_NOTE_NV_CUINFO"
        /*0018*/ 	.short	0x0002
        /*001a*/ 	.short	0x0064
        /*001c*/ 	.short	0x0082
	.zero		2


//--------------------- .nv.info                  --------------------------
	.section	.nv.info,"",@"SHT_CUDA_INFO"
	.align	4


	//----- nvinfo : EIATTR_REGCOUNT
	.align		4
        /*0000*/ 	.byte	0x04, 0x2f
        /*0002*/ 	.short	(.L_44 - .L_43)
	.align		4
.L_43:
        /*0004*/ 	.word	index@(_Z9RadixSortPiiS_S_)
        /*0008*/ 	.word	0x00000010


	//----- nvinfo : EIATTR_FRAME_SIZE
	.align		4
.L_44:
        /*000c*/ 	.byte	0x04, 0x11
        /*000e*/ 	.short	(.L_46 - .L_45)
	.align		4
.L_45:
        /*0010*/ 	.word	index@(_Z9RadixSortPiiS_S_)
        /*0014*/ 	.word	0x00000000


	//----- nvinfo : EIATTR_REGCOUNT
	.align		4
.L_46:
        /*0018*/ 	.byte	0x04, 0x2f
        /*001a*/ 	.short	(.L_48 - .L_47)
	.align		4
.L_47:
        /*001c*/ 	.word	index@(_Z13BlockWiseSortPiiS_S_)
        /*0020*/ 	.word	0x0000001e


	//----- nvinfo : EIATTR_FRAME_SIZE
	.align		4
.L_48:
        /*0024*/ 	.byte	0x04, 0x11
        /*0026*/ 	.short	(.L_50 - .L_49)
	.align		4
.L_49:
        /*0028*/ 	.word	index@(_Z13BlockWiseSortPiiS_S_)
        /*002c*/ 	.word	0x00000000


	//----- nvinfo : EIATTR_REGCOUNT
	.align		4
.L_50:
        /*0030*/ 	.byte	0x04, 0x2f
        /*0032*/ 	.short	(.L_52 - .L_51)
	.align		4
.L_51:
        /*0034*/ 	.word	index@(_ZN3cub18CUB_300001_SM_10006detail11EmptyKernelIvEEvv)
        /*0038*/ 	.word	0x00000004


	//----- nvinfo : EIATTR_FRAME_SIZE
	.align		4
.L_52:
        /*003c*/ 	.byte	0x04, 0x11
        /*003e*/ 	.short	(.L_54 - .L_53)
	.align		4
.L_53:
        /*0040*/ 	.word	index@(_ZN3cub18CUB_300001_SM_10006detail11EmptyKernelIvEEvv)
        /*0044*/ 	.word	0x00000000


	//----- nvinfo : EIATTR_REGCOUNT
	.align		4
.L_54:
        /*0048*/ 	.byte	0x04, 0x2f
        /*004a*/ 	.short	(.L_56 - .L_55)
	.align		4
.L_55:
        /*004c*/ 	.word	index@(_ZN3cub18CUB_300001_SM_10006detail4scan20DeviceScanInitKernelINS0_13ScanTileStateIiLb1EEEEEvT_i)
        /*0050*/ 	.word	0x00000008


	//----- nvinfo : EIATTR_FRAME_SIZE
	.align		4
.L_56:
        /*0054*/ 	.byte	0x04, 0x11
        /*0056*/ 	.short	(.L_58 - .L_57)
	.align		4
.L_57:
        /*0058*/ 	.word	index@(_ZN3cub18CUB_300001_SM_10006detail4scan20DeviceScanInitKernelINS0_13ScanTileStateIiLb1EEEEEvT_i)
        /*005c*/ 	.word	0x00000000


	//----- nvinfo : EIATTR_REGCOUNT
	.align		4
.L_58:
        /*0060*/ 	.byte	0x04, 0x2f
        /*0062*/ 	.short	(.L_60 - .L_59)
	.align		4
.L_59:
        /*0064*/ 	.word	index@(_ZN3cub18CUB_300001_SM_10006detail4scan16DeviceScanKernelINS2_10policy_hubIiiijN4cuda3std3__44plusIvEEE10Policy1000EN6thrust24THRUST_300001_SM_1000_NS6detail15normal_iteratorINSD_10device_ptrIiEEEESI_NS0_13ScanTileStateIiLb1EEES9_NS0_8NullTypeEjiLb0ESL_EEvT0_T1_T2_iT3_T4_T5_)
        /*0068*/ 	.word	0x00000038


	//----- nvinfo : EIATTR_FRAME_SIZE
	.align		4
.L_60:
        /*006c*/ 	.byte	0x04, 0x11
        /*006e*/ 	.short	(.L_62 - .L_61)
	.align		4
.L_61:
        /*0070*/ 	.word	index@(_ZN3cub18CUB_300001_SM_10006detail4scan16DeviceScanKernelINS2_10policy_hubIiiijN4cuda3std3__44plusIvEEE10Policy1000EN6thrust24THRUST_300001_SM_1000_NS6detail15normal_iteratorINSD_10device_ptrIiEEEESI_NS0_13ScanTileStateIiLb1EEES9_NS0_8NullTypeEjiLb0ESL_EEvT0_T1_T2_iT3_T4_T5_)
        /*0074*/ 	.word	0x00000000


	//----- nvinfo : EIATTR_REGCOUNT
	.align		4
.L_62:
        /*0078*/ 	.byte	0x04, 0x2f
        /*007a*/ 	.short	(.L_64 - .L_63)
	.align		4
.L_63:
        /*007c*/ 	.word	index@(_ZN3cub18CUB_300001_SM_10006detail4scan16DeviceScanKernelINS2_10policy_hubIiiimN4cuda3std3__44plusIvEEE10Policy1000EN6thrust24THRUST_300001_SM_1000_NS6detail15normal_iteratorINSD_10device_ptrIiEEEESI_NS0_13ScanTileStateIiLb1EEES9_NS0_8NullTypeEmiLb0ESL_EEvT0_T1_T2_iT3_T4_T5_)
        /*0080*/ 	.word	0x00000030


	//----- nvinfo : EIATTR_FRAME_SIZE
	.align		4
.L_64:
        /*0084*/ 	.byte	0x04, 0x11
        /*0086*/ 	.short	(.L_66 - .L_65)
	.align		4
.L_65:
        /*0088*/ 	.word	index@(_ZN3cub18CUB_300001_SM_10006detail4scan16DeviceScanKernelINS2_10policy_hubIiiimN4cuda3std3__44plusIvEEE10Policy1000EN6thrust24THRUST_300001_SM_1000_NS6detail15normal_iteratorINSD_10device_ptrIiEEEESI_NS0_13ScanTileStateIiLb1EEES9_NS0_8NullTypeEmiLb0ESL_EEvT0_T1_T2_iT3_T4_T5_)
        /*008c*/ 	.word	0x00000000


	//----- nvinfo : EIATTR_MIN_STACK_SIZE
	.align		4
.L_66:
        /*0090*/ 	.byte	0x04, 0x12
        /*0092*/ 	.short	(.L_68 - .L_67)
	.align		4
.L_67:
        /*0094*/ 	.word	index@(_ZN3cub18CUB_300001_SM_10006detail4scan16DeviceScanKernelINS2_10policy_hubIiiimN4cuda3std3__44plusIvEEE10Policy1000EN6thrust24THRUST_300001_SM_1000_NS6detail15normal_iteratorINSD_10device_ptrIiEEEESI_NS0_13ScanTileStateIiLb1EEES9_NS0_8NullTypeEmiLb0ESL_EEvT0_T1_T2_iT3_T4_T5_)
        /*0098*/ 	.word	0x00000000


	//----- nvinfo : EIATTR_MIN_STACK_SIZE
	.align		4
.L_68:
        /*009c*/ 	.byte	0x04, 0x12
        /*009e*/ 	.short	(.L_70 - .L_69)
	.align		4
.L_69:
        /*00a0*/ 	.word	index@(_ZN3cub18CUB_300001_SM_10006detail4scan16DeviceScanKernelINS2_10policy_hubIiiijN4cuda3std3__44plusIvEEE10Policy1000EN6thrust24THRUST_300001_SM_1000_NS6detail15normal_iteratorINSD_10device_ptrIiEEEESI_NS0_13ScanTileStateIiLb1EEES9_NS0_8NullTypeEjiLb0ESL_EEvT0_T1_T2_iT3_T4_T5_)
        /*00a4*/ 	.word	0x00000000


	//----- nvinfo : EIATTR_MIN_STACK_SIZE
	.align		4
.L_70:
        /*00a8*/ 	.byte	0x04, 0x12
        /*00aa*/ 	.short	(.L_72 - .L_71)
	.align		4
.L_71:
        /*00ac*/ 	.word	index@(_ZN3cub18CUB_300001_SM_10006detail4scan20DeviceScanInitKernelINS0_13ScanTileStateIiLb1EEEEEvT_i)
        /*00b0*/ 	.word	0x00000000


	//----- nvinfo : EIATTR_MIN_STACK_SIZE
	.align		4
.L_72:
        /*00b4*/ 	.byte	0x04, 0x12
        /*00b6*/ 	.short	(.L_74 - .L_73)
	.align		4
.L_73:
        /*00b8*/ 	.word	index@(_ZN3cub18CUB_300001_SM_10006detail11EmptyKernelIvEEvv)
        /*00bc*/ 	.word	0x00000000


	//----- nvinfo : EIATTR_MIN_STACK_SIZE
	.align		4
.L_74:
        /*00c0*/ 	.byte	0x04, 0x12
        /*00c2*/ 	.short	(.L_76 - .L_75)
	.align		4
.L_75:
        /*00c4*/ 	.word	index@(_Z13BlockWiseSortPiiS_S_)
        /*00c8*/ 	.word	0x00000000


	//----- nvinfo : EIATTR_MIN_STACK_SIZE
	.align		4
.L_76:
        /*00cc*/ 	.byte	0x04, 0x12
        /*00ce*/ 	.short	(.L_78 - .L_77)
	.align		4
.L_77:
        /*00d0*/ 	.word	index@(_Z9RadixSortPiiS_S_)
        /*00d4*/ 	.word	0x00000000
.L_78:


//--------------------- .nv.compat                --------------------------
	.section	.nv.compat,"",@"SHT_CUDA_COMPAT_INFO"
	.align	4
        /*0000*/ 	.byte	0x02, 0x09, 0x00, 0x00, 0x02, 0x02, 0x01, 0x00, 0x02, 0x05, 0x05, 0x00, 0x03, 0x07, 0x01, 0x01
        /*0010*/ 	.byte	0x02, 0x03, 0x00, 0x00, 0x02, 0x06, 0x01, 0x00, 0x04, 0x0b, 0x08, 0x00, 0x09, 0x00, 0x00, 0x00
        /*0020*/ 	.byte	0x00, 0x00, 0x00, 0x00


//--------------------- .nv.info._ZN3cub18CUB_300001_SM_10006detail4scan16DeviceScanKernelINS2_10policy_hubIiiimN4cuda3std3__44plusIvEEE10Policy1000EN6thrust24THRUST_300001_SM_1000_NS6detail15normal_iteratorINSD_10device_ptrIiEEEESI_NS0_13ScanTileStateIiLb1EEES9_NS0_8NullTypeEmiLb0ESL_EEvT0_T1_T2_iT3_T4_T5_ --------------------------
	.section	.nv.info._ZN3cub18CUB_300001_SM_10006detail4scan16DeviceScanKernelINS2_10policy_hubIiiimN4cuda3std3__44plusIvEEE10Policy1000EN6thrust24THRUST_300001_SM_1000_NS6detail15normal_iteratorINSD_10device_ptrIiEEEESI_NS0_13ScanTileStateIiLb1EEES9_NS0_8NullTypeEmiLb0ESL_EEvT0_T1_T2_iT3_T4_T5_,"",@"SHT_CUDA_INFO"
	.sectionflags	@""
	.align	4


	//----- nvinfo : EIATTR_CUDA_API_VERSION
	.align		4
        /*0000*/ 	.byte	0x04, 0x37
        /*0002*/ 	.short	(.L_80 - .L_79)
.L_79:
        /*0004*/ 	.word	0x00000082


	//----- nvinfo : EIATTR_KPARAM_INFO
	.align		4
.L_80:
        /*0008*/ 	.byte	0x04, 0x17
        /*000a*/ 	.short	(.L_82 - .L_81)
.L_81:
        /*000c*/ 	.word	0x00000000
        /*0010*/ 	.short	0x0006
        /*0012*/ 	.short	0x0020
        /*0014*/ 	.byte	0x00, 0xf0, 0x21, 0x00


	//----- nvinfo : EIATTR_KPARAM_INFO
	.align		4
.L_82:
        /*0018*/ 	.byte	0x04, 0x17
        /*001a*/ 	.short	(.L_84 - .L_83)
.L_83:
        /*001c*/ 	.word	0x00000000
        /*0020*/ 	.short	0x0005
        /*0022*/ 	.short	0x001d
        /*0024*/ 	.byte	0x00, 0xf0, 0x05, 0x00


	//----- nvinfo : EIATTR_KPARAM_INFO
	.align		4
.L_84:
        /*0028*/ 	.byte	0x04, 0x17
        /*002a*/ 	.short	(.L_86 - .L_85)
.L_85:
        /*002c*/ 	.word	0x00000000
        /*0030*/ 	.short	0x0004
        /*0032*/ 	.short	0x001c
        /*0034*/ 	.byte	0x00, 0xf0, 0x05, 0x00


	//----- nvinfo : EIATTR_KPARAM_INFO
	.align		4
.L_86:
        /*0038*/ 	.byte	0x04, 0x17
        /*003a*/ 	.short	(.L_88 - .L_87)
.L_87:
        /*003c*/ 	.word	0x00000000
        /*0040*/ 	.short	0x0003
        /*0042*/ 	.short	0x0018
        /*0044*/ 	.byte	0x00, 0xf0, 0x11, 0x00


	//----- nvinfo : EIATTR_KPARAM_INFO
	.align		4
.L_88:
        /*0048*/ 	.byte	0x04, 0x17
        /*004a*/ 	.short	(.L_90 - .L_89)
.L_89:
        /*004c*/ 	.word	0x00000000
        /*0050*/ 	.short	0x0002
        /*0052*/ 	.short	0x0010
        /*0054*/ 	.byte	0x00, 0xf0, 0x21, 0x00


	//----- nvinfo : EIATTR_KPARAM_INFO
	.align		4
.L_90:
        /*0058*/ 	.byte	0x04, 0x17
        /*005a*/ 	.short	(.L_92 - .L_91)
.L_91:
        /*005c*/ 	.word	0x00000000
        /*0060*/ 	.short	0x0001
        /*0062*/ 	.short	0x0008
        /*0064*/ 	.byte	0x00, 0xf0, 0x21, 0x00


	//----- nvinfo : EIATTR_KPARAM_INFO
	.align		4
.L_92:
        /*0068*/ 	.byte	0x04, 0x17
        /*006a*/ 	.short	(.L_94 - .L_93)
.L_93:
        /*006c*/ 	.word	0x00000000
        /*0070*/ 	.short	0x0000
        /*0072*/ 	.short	0x0000
        /*0074*/ 	.byte	0x00, 0xf0, 0x21, 0x00


	//----- nvinfo : EIATTR_SPARSE_MMA_MASK
	.align		4
.L_94:
        /*0078*/ 	.byte	0x03, 0x50
        /*007a*/ 	.short	0x0000


	//----- nvinfo : EIATTR_MAXREG_COUNT
	.align		4
        /*007c*/ 	.byte	0x03, 0x1b
        /*007e*/ 	.short	0x0080


	//----- nvinfo : EIATTR_NUM_BARRIERS
	.align		4
        /*0080*/ 	.byte	0x02, 0x4c
        /*0082*/ 	.byte	0x01
	.zero		1


	//----- nvinfo : EIATTR_MERCURY_ISA_VERSION
	.align		4
        /*0084*/ 	.byte	0x03, 0x5f
        /*0086*/ 	.short	0x0101


	//----- nvinfo : EIATTR_COOP_GROUP_MASK_REGIDS
	.align		4
        /*0088*/ 	.byte	0x04, 0x29
        /*008a*/ 	.short	(.L_96 - .L_95)


	//   ....[0]....
.L_95:
        /*008c*/ 	.word	0xffffffff


	//   ....[1]....
        /*0090*/ 	.word	0xffffffff


	//   ....[2]....
        /*0094*/ 	.word	0xffffffff


	//   ....[3]....
        /*0098*/ 	.word	0xffffffff


	//   ....[4]....
        /*009c*/ 	.word	0xffffffff


	//   ....[5]....
        /*00a0*/ 	.word	0xffffffff


	//   ....[6]....
        /*00a4*/ 	.word	0xffffffff


	//   ....[7]....
        /*00a8*/ 	.word	0xffffffff


	//   ....[8]....
        /*00ac*/ 	.word	0xffffffff


	//   ....[9]....
        /*00b0*/ 	.word	0xffffffff


	//   ....[10]....
        /*00b4*/ 	.word	0xffffffff


	//   ....[11]....
        /*00b8*/ 	.word	0xffffffff


	//   ....[12]....
        /*00bc*/ 	.word	0xffffffff


	//   ....[13]....
        /*00c0*/ 	.word	0xffffffff


	//   ....[14]....
        /*00c4*/ 	.word	0xffffffff


	//   ....[15]....
        /*00c8*/ 	.word	0xffffffff


	//   ....[16]....
        /*00cc*/ 	.word	0xffffffff


	//   ....[17]....
        /*00d0*/ 	.word	0xffffffff


	//   ....[18]....
        /*00d4*/ 	.word	0xffffffff


	//   ....[19]....
        /*00d8*/ 	.word	0xffffffff


	//   ....[20]....
        /*00dc*/ 	.word	0xffffffff


	//   ....[21]....
        /*00e0*/ 	.word	0xffffffff


	//   ....[22]....
        /*00e4*/ 	.word	0xffffffff


	//   ....[23]....
        /*00e8*/ 	.word	0xffffffff


	//   ....[24]....
        /*00ec*/ 	.word	0xffffffff


	//   ....[25]....
        /*00f0*/ 	.word	0xffffffff


	//   ....[26]....
        /*00f4*/ 	.word	0xffffffff


	//   ....[27]....
        /*00f8*/ 	.word	0xffffffff


	//   ....[28]....
        /*00fc*/ 	.word	0xffffffff


	//   ....[29]....
        /*0100*/ 	.word	0xffffffff


	//   ....[30]....
        /*0104*/ 	.word	0xffffffff


	//   ....[31]....
        /*0108*/ 	.word	0xffffffff


	//   ....[32]....
        /*010c*/ 	.word	0xffffffff


	//   ....[33]....
        /*0110*/ 	.word	0xffffffff


	//   ....[34]....
        /*0114*/ 	.word	0xffffffff


	//   ....[35]....
        /*0118*/ 	.word	0xffffffff


	//   ....[36]....
        /*011c*/ 	.word	0xffffffff


	//   ....[37]....
        /*0120*/ 	.word	0xffffffff


	//   ....[38]....
        /*0124*/ 	.word	0xffffffff


	//   ....[39]....
        /*0128*/ 	.word	0xffffffff


	//   ....[40]....
        /*012c*/ 	.word	0xffffffff


	//   ....[41]....
        /*0130*/ 	.word	0xffffffff


	//   ....[42]....
        /*0134*/ 	.word	0xffffffff


	//   ....[43]....
        /*0138*/ 	.word	0xffffffff


	//   ....[44]....
        /*013c*/ 	.word	0xffffffff


	//   ....[45]....
        /*0140*/ 	.word	0xffffffff


	//   ....[46]....
        /*0144*/ 	.word	0xffffffff


	//   ....[47]....
        /*0148*/ 	.word	0xffffffff


	//   ....[48]....
        /*014c*/ 	.word	0xffffffff


	//   ....[49]....
        /*0150*/ 	.word	0xffffffff


	//   ....[50]....
        /*0154*/ 	.word	0xffffffff


	//   ....[51]....
        /*0158*/ 	.word	0xffffffff


	//   ....[52]....
        /*015c*/ 	.word	0xffffffff


	//   ....[53]....
        /*0160*/ 	.word	0xffffffff


	//   ....[54]....
        /*0164*/ 	.word	0xffffffff


	//   ....[55]....
        /*0168*/ 	.word	0xffffffff


	//   ....[56]....
        /*016c*/ 	.word	0xffffffff


	//   ....[57]....
        /*0170*/ 	.word	0xffffffff


	//   ....[58]....
        /*0174*/ 	.word	0xffffffff


	//   ....[59]....
        /*0178*/ 	.word	0xffffffff


	//   ....[60]....
        /*017c*/ 	.word	0x05000008


	//   ....[61]....
        /*0180*/ 	.word	0x05000008


	//   ....[62]....
        /*0184*/ 	.word	0x05000008


	//   ....[63]....
        /*0188*/ 	.word	0x05000008


	//   ....[64]....
        /*018c*/ 	.word	0x05000008


	//   ....[65]....
        /*0190*/ 	.word	0x05000008


	//   ....[66]....
        /*0194*/ 	.word	0x05000008


	//   ....[67]....
        /*0198*/ 	.word	0x05000008


	//   ....[68]....
        /*019c*/ 	.word	0x05000008


	//   ....[69]....
        /*01a0*/ 	.word	0x05000008


	//   ....[70]....
        /*01a4*/ 	.word	0x05000008


	//   ....[71]....
        /*01a8*/ 	.word	0x05000008


	//   ....[72]....
        /*01ac*/ 	.word	0x05000008


	//   ....[73]....
        /*01b0*/ 	.word	0x05000008


	//   ....[74]....
        /*01b4*/ 	.word	0x05000008


	//   ....[75]....
        /*01b8*/ 	.word	0x05000008


	//   ....[76]....
        /*01bc*/ 	.word	0x05000008


	//   ....[77]....
        /*01c0*/ 	.word	0x05000008


	//   ....[78]....
        /*01c4*/ 	.word	0x05000008


	//   ....[79]....
        /*01c8*/ 	.word	0x05000008


	//   ....[80]....
        /*01cc*/ 	.word	0x05000008


	//   ....[81]....
        /*01d0*/ 	.word	0x05000008


	//   ....[82]....
        /*01d4*/ 	.word	0x05000008


	//   ....[83]....
        /*01d8*/ 	.word	0x05000008


	//   ....[84]....
        /*01dc*/ 	.word	0x05000008


	//   ....[85]....
        /*01e0*/ 	.word	0x05000008


	//   ....[86]....
        /*01e4*/ 	.word	0x05000008


	//   ....[87]....
        /*01e8*/ 	.word	0x05000008


	//   ....[88]....
        /*01ec*/ 	.word	0x05000008


	//   ....[89]....
        /*01f0*/ 	.word	0x05000008


	//   ....[90]....
        /*01f4*/ 	.word	0x05000008


	//   ....[91]....
        /*01f8*/ 	.word	0x05000008


	//   ....[92]....
        /*01fc*/ 	.word	0x05000008


	//   ....[93]....
        /*0200*/ 	.word	0x05000008


	//   ....[94]....
        /*0204*/ 	.word	0x05000008


	//   ....[95]....
        /*0208*/ 	.word	0x05000008


	//----- nvinfo : EIATTR_COOP_GROUP_INSTR_OFFSETS
	.align		4
.L_96:
        /*020c*/ 	.byte	0x04, 0x28
        /*020e*/ 	.short	(.L_98 - .L_97)


	//   ....[0]....
.L_97:
        /*0210*/ 	.word	0x00000470


	//   ....[1]....
        /*0214*/ 	.word	0x000006a0


	//   ....[2]....
        /*0218*/ 	.word	0x000006c0


	//   ....[3]....
        /*021c*/ 	.word	0x000006e0


	//   ....[4]....
        /*0220*/ 	.word	0x00000700


	//   ....[5]....
        /*0224*/ 	.word	0x00000720


	//   ....[6]....
        /*0228*/ 	.word	0x00000b20


	//   ....[7]....
        /*022c*/ 	.word	0x00000b40


	//   ....[8]....
        /*0230*/ 	.word	0x00000b60


	//   ....[9]....
        /*0234*/ 	.word	0x00000b80


	//   ....[10]....
        /*0238*/ 	.word	0x00000ba0


	//   ....[11]....
        /*023c*/ 	.word	0x00000fa0


	//   ....[12]....
        /*0240*/ 	.word	0x00001030


	//   ....[13]....
        /*0244*/ 	.word	0x00001090


	//   ....[14]....
        /*0248*/ 	.word	0x00001130


	//   ....[15]....
        /*024c*/ 	.word	0x00001190


	//   ....[16]....
        /*0250*/ 	.word	0x000011d0


	//   ....[17]....
        /*0254*/ 	.word	0x00001220


	//   ....[18]....
        /*0258*/ 	.word	0x00001270


	//   ....[19]....
        /*025c*/ 	.word	0x00001280


	//   ....[20]....
        /*0260*/ 	.word	0x00001360


	//   ....[21]....
        /*0264*/ 	.word	0x000013f0


	//   ....[22]....
        /*0268*/ 	.word	0x00001440


	//   ....[23]....
        /*026c*/ 	.word	0x000014a0


	//   ....[24]....
        /*0270*/ 	.word	0x00001500


	//   ....[25]....
        /*0274*/ 	.word	0x00001540


	//   ....[26]....
        /*0278*/ 	.word	0x00001580


	//   ....[27]....
        /*027c*/ 	.word	0x000015c0


	//   ....[28]....
        /*0280*/ 	.word	0x000015d0


	//   ....[29]....
        /*0284*/ 	.word	0x00001a50


	//   ....[30]....
        /*0288*/ 	.word	0x00002410


	//   ....[31]....
        /*028c*/ 	.word	0x00002640


	//   ....[32]....
        /*0290*/ 	.word	0x00002660


	//   ....[33]....
        /*0294*/ 	.word	0x00002680


	//   ....[34]....
        /*0298*/ 	.word	0x000026a0


	//   ....[35]....
        /*029c*/ 	.word	0x000026c0


	//   ....[36]....
        /*02a0*/ 	.word	0x00002a50


	//   ....[37]....
        /*02a4*/ 	.word	0x00002a70


	//   ....[38]....
        /*02a8*/ 	.word	0x00002a90


	//   ....[39]....
        /*02ac*/ 	.word	0x00002ab0


	//   ....[40]....
        /*02b0*/ 	.word	0x00002ad0


	//   ....[41]....
        /*02b4*/ 	.word	0x00002ed0


	//   ....[42]....
        /*02b8*/ 	.word	0x00002f60


	//   ....[43]....
        /*02bc*/ 	.word	0x00002fc0


	//   ....[44]....
        /*02c0*/ 	.word	0x00003030


	//   ....[45]....
        /*02c4*/ 	.word	0x00003090


	//   ....[46]....
        /*02c8*/ 	.word	0x000030f0


	//   ....[47]....
        /*02cc*/ 	.word	0x00003140


	//   ....[48]....
        /*02d0*/ 	.word	0x000031a0


	//   ....[49]....
        /*02d4*/ 	.word	0x000031b0


	//   ....[50]....
        /*02d8*/ 	.word	0x00003290


	//   ....[51]....
        /*02dc*/ 	.word	0x00003320


	//   ....[52]....
        /*02e0*/ 	.word	0x00003370


	//   ....[53]....
        /*02e4*/ 	.word	0x000033e0


	//   ....[54]....
        /*02e8*/ 	.word	0x00003440


	//   ....[55]....
        /*02ec*/ 	.word	0x00003490


	//   ....[56]....
        /*02f0*/ 	.word	0x000034f0


	//   ....[57]....
        /*02f4*/ 	.word	0x00003530


	//   ....[58]....
        /*02f8*/ 	.word	0x00003540


	//   ....[59]....
        /*02fc*/ 	.word	0x000039a0


	//   ....[60]....
        /*0300*/ 	.word	0x00003f50


	//   ....[61]....
        /*0304*/ 	.word	0x00003fd0


	//   ....[62]....
        /*0308*/ 	.word	0x00004070


	//   ....[63]....
        /*030c*/ 	.word	0x00004160


	//   ....[64]....
        /*0310*/ 	.word	0x000041e0


	//   ....[65]....
        /*0314*/ 	.word	0x00004260


	//   ....[66]....
        /*0318*/ 	.word	0x000042e0


	//   ....[67]....
        /*031c*/ 	.word	0x00004360


	//   ....[68]....
        /*0320*/ 	.word	0x00004400


	//   ....[69]....
        /*0324*/ 	.word	0x00004470


	//   ....[70]....
        /*0328*/ 	.word	0x000044f0


	//   ....[71]....
        /*032c*/ 	.word	0x00004570


	//   ....[72]....
        /*0330*/ 	.word	0x00004620


	//   ....[73]....
        /*0334*/ 	.word	0x000046a0


	//   ....[74]....
        /*0338*/ 	.word	0x00004710


	//   ....[75]....
        /*033c*/ 	.word	0x00004780


	//   ....[76]....
        /*0340*/ 	.word	0x000047f0


	//   ....[77]....
        /*0344*/ 	.word	0x00004850


	//   ....[78]....
        /*0348*/ 	.word	0x000048c0


	//   ....[79]....
        /*034c*/ 	.word	0x00004940


	//   ....[80]....
        /*0350*/ 	.word	0x000049e0


	//   ....[81]....
        /*0354*/ 	.word	0x00004ab0


	//   ....[82]....
        /*0358*/ 	.word	0x00004b30


	//   ....[83]....
        /*035c*/ 	.word	0x00004bd0


	//   ....[84]....
        /*0360*/ 	.word	0x00004c60


	//   ....[85]....
        /*0364*/ 	.word	0x00004cd0


	//   ....[86]....
        /*0368*/ 	.word	0x00004d70


	//   ....[87]....
        /*036c*/ 	.word	0x00004de0


	//   ....[88]....
        /*0370*/ 	.word	0x00004e60


	//   ....[89]....
        /*0374*/ 	.word	0x00004ee0


	//   ....[90]....
        /*0378*/ 	.word	0x00004f90


	//   ....[91]....
        /*037c*/ 	.word	0x00005030


	//   ....[92]....
        /*0380*/ 	.word	0x000050c0


	//   ....[93]....
        /*0384*/ 	.word	0x00005160


	//   ....[94]....
        /*0388*/ 	.word	0x000051e0


	//   ....[95]....
        /*038c*/ 	.word	0x00005240


	//----- nvinfo : EIATTR_VRC_CTA_INIT_COUNT
	.align		4
.L_98:
        /*0390*/ 	.byte	0x02, 0x4a
	.zero		1
	.zero		1


	//----- nvinfo : EIATTR_EXIT_INSTR_OFFSETS
	.align		4
        /*0394*/ 	.byte	0x04, 0x1c
        /*0396*/ 	.short	(.L_100 - .L_99)


	//   ....[0]....
.L_99:
        /*0398*/ 	.word	0x00001cc0


	//   ....[1]....
        /*039c*/ 	.word	0x00001cf0


	//   ....[2]....
        /*03a0*/ 	.word	0x00003ee0


	//   ....[3]....
        /*03a4*/ 	.word	0x00003f00


	//----- nvinfo : EIATTR_MAX_THREADS
	.align		4
.L_100:
        /*03a8*/ 	.byte	0x04, 0x05
        /*03aa*/ 	.short	(.L_102 - .L_101)
.L_101:
        /*03ac*/ 	.word	0x000001a0
        /*03b0*/ 	.word	0x00000001
        /*03b4*/ 	.word	0x00000001


	//----- nvinfo : EIATTR_CRS_STACK_SIZE
	.align		4
.L_102:
        /*03b8*/ 	.byte	0x04, 0x1e
        /*03ba*/ 	.short	(.L_104 - .L_103)
.L_103:
        /*03bc*/ 	.word	0x00000000


	//----- nvinfo : EIATTR_CBANK_PARAM_SIZE
	.align		4
.L_104:
        /*03c0*/ 	.byte	0x03, 0x19
        /*03c2*/ 	.short	0x0028


	//----- nvinfo : EIATTR_PARAM_CBANK
	.align		4
        /*03c4*/ 	.byte	0x04, 0x0a
        /*03c6*/ 	.short	(.L_106 - .L_105)
	.align		4
.L_105:
        /*03c8*/ 	.word	index@(.nv.constant0._ZN3cub18CUB_300001_SM_10006detail4scan16DeviceScanKernelINS2_10policy_hubIiiimN4cuda3std3__44plusIvEEE10Policy1000EN6thrust24THRUST_300001_SM_1000_NS6detail15normal_iteratorINSD_10device_ptrIiEEEESI_NS0_13ScanTileStateIiLb1EEES9_NS0_8NullTypeEmiLb0ESL_EEvT0_T1_T2_iT3_T4_T5_)
        /*03cc*/ 	.short	0x0380
        /*03ce*/ 	.short	0x0028


	//----- nvinfo : EIATTR_SW_WAR
	.align		4
.L_106:
        /*03d0*/ 	.byte	0x04, 0x36
        /*03d2*/ 	.short	(.L_108 - .L_107)
.L_107:
        /*03d4*/ 	.word	0x00000008
.L_108:


//--------------------- .nv.info._ZN3cub18CUB_300001_SM_10006detail4scan16DeviceScanKernelINS2_10policy_hubIiiijN4cuda3std3__44plusIvEEE10Policy1000EN6thrust24THRUST_300001_SM_1000_NS6detail15normal_iteratorINSD_10device_ptrIiEEEESI_NS0_13ScanTileStateIiLb1EEES9_NS0_8NullTypeEjiLb0ESL_EEvT0_T1_T2_iT3_T4_T5_ --------------------------
	.section	.nv.info._ZN3cub18CUB_300001_SM_10006detail4scan16DeviceScanKernelINS2_10policy_hubIiiijN4cuda3std3__44plusIvEEE10Policy1000EN6thrust24THRUST_300001_SM_1000_NS6detail15normal_iteratorINSD_10device_ptrIiEEEESI_NS0_13ScanTileStateIiLb1EEES9_NS0_8NullTypeEjiLb0ESL_EEvT0_T1_T2_iT3_T4_T5_,"",@"SHT_CUDA_INFO"
	.sectionflags	@""
	.align	4


	//----- nvinfo : EIATTR_CUDA_API_VERSION
	.align		4
        /*0000*/ 	.byte	0x04, 0x37
        /*0002*/ 	.short	(.L_110 - .L_109)
.L_109:
        /*0004*/ 	.word	0x00000082


	//----- nvinfo : EIATTR_KPARAM_INFO
	.align		4
.L_110:
        /*0008*/ 	.byte	0x04, 0x17
        /*000a*/ 	.short	(.L_112 - .L_111)
.L_111:
        /*000c*/ 	.word	0x00000000
        /*0010*/ 	.short	0x0006
        /*0012*/ 	.short	0x0020
        /*0014*/ 	.byte	0x00, 0xf0, 0x11, 0x00


	//----- nvinfo : EIATTR_KPARAM_INFO
	.align		4
.L_112:
        /*0018*/ 	.byte	0x04, 0x17
        /*001a*/ 	.short	(.L_114 - .L_113)
.L_113:
        /*001c*/ 	.word	0x00000000
        /*0020*/ 	.short	0x0005
        /*0022*/ 	.short	0x001d
        /*0024*/ 	.byte	0x00, 0xf0, 0x05, 0x00


	//----- nvinfo : EIATTR_KPARAM_INFO
	.align		4
.L_114:
        /*0028*/ 	.byte	0x04, 0x17
        /*002a*/ 	.short	(.L_116 - .L_115)
.L_115:
        /*002c*/ 	.word	0x00000000
        /*0030*/ 	.short	0x0004
        /*0032*/ 	.short	0x001c
        /*0034*/ 	.byte	0x00, 0xf0, 0x05, 0x00


	//----- nvinfo : EIATTR_KPARAM_INFO
	.align		4
.L_116:
        /*0038*/ 	.byte	0x04, 0x17
        /*003a*/ 	.short	(.L_118 - .L_117)
.L_117:
        /*003c*/ 	.word	0x00000000
        /*0040*/ 	.short	0x0003
        /*0042*/ 	.short	0x0018
        /*0044*/ 	.byte	0x00, 0xf0, 0x11, 0x00


	//----- nvinfo : EIATTR_KPARAM_INFO
	.align		4
.L_118:
        /*0048*/ 	.byte	0x04, 0x17
        /*004a*/ 	.short	(.L_120 - .L_119)
.L_119:
        /*004c*/ 	.word	0x00000000
        /*0050*/ 	.short	0x0002
        /*0052*/ 	.short	0x0010
        /*0054*/ 	.byte	0x00, 0xf0, 0x21, 0x00


	//----- nvinfo : EIATTR_KPARAM_INFO
	.align		4
.L_120:
        /*0058*/ 	.byte	0x04, 0x17
        /*005a*/ 	.short	(.L_122 - .L_121)
.L_121:
        /*005c*/ 	.word	0x00000000
        /*0060*/ 	.short	0x0001
        /*0062*/ 	.short	0x0008
        /*0064*/ 	.byte	0x00, 0xf0, 0x21, 0x00


	//----- nvinfo : EIATTR_KPARAM_INFO
	.align		4
.L_122:
        /*0068*/ 	.byte	0x04, 0x17
        /*006a*/ 	.short	(.L_124 - .L_123)
.L_123:
        /*006c*/ 	.word	0x00000000
        /*0070*/ 	.short	0x0000
        /*0072*/ 	.short	0x0000
        /*0074*/ 	.byte	0x00, 0xf0, 0x21, 0x00


	//----- nvinfo : EIATTR_SPARSE_MMA_MASK
	.align		4
.L_124:
        /*0078*/ 	.byte	0x03, 0x50
        /*007a*/ 	.short	0x0000


	//----- nvinfo : EIATTR_MAXREG_COUNT
	.align		4
        /*007c*/ 	.byte	0x03, 0x1b
        /*007e*/ 	.short	0x00a8


	//----- nvinfo : EIATTR_NUM_BARRIERS
	.align		4
        /*0080*/ 	.byte	0x02, 0x4c
        /*0082*/ 	.byte	0x01
	.zero		1


	//----- nvinfo : EIATTR_MERCURY_ISA_VERSION
	.align		4
        /*0084*/ 	.byte	0x03, 0x5f
        /*0086*/ 	.short	0x0101


	//----- nvinfo : EIATTR_UNUSED_LOAD_BYTE_OFFSET
	.align		4
        /*0088*/ 	.byte	0x04, 0x44
        /*008a*/ 	.short	(.L_126 - .L_125)


	//   ....[0]....
.L_125:
        /*008c*/ 	.word	0x00002a20
        /*0090*/ 	.word	0x00000fff


	//----- nvinfo : EIATTR_COOP_GROUP_MASK_REGIDS
	.align		4
.L_126:
        /*0094*/ 	.byte	0x04, 0x29
        /*0096*/ 	.short	(.L_128 - .L_127)


	//   ....[0]....
.L_127:
        /*0098*/ 	.word	0xffffffff


	//   ....[1]....
        /*009c*/ 	.word	0xffffffff


	//   ....[2]....
        /*00a0*/ 	.word	0xffffffff


	//   ....[3]....
        /*00a4*/ 	.word	0xffffffff


	//   ....[4]....
        /*00a8*/ 	.word	0xffffffff


	//   ....[5]....
        /*00ac*/ 	.word	0xffffffff


	//   ....[6]....
        /*00b0*/ 	.word	0xffffffff


	//   ....[7]....
        /*00b4*/ 	.word	0xffffffff


	//   ....[8]....
        /*00b8*/ 	.word	0xffffffff


	//   ....[9]....
        /*00bc*/ 	.word	0xffffffff


	//   ....[10]....
        /*00c0*/ 	.word	0xffffffff


	//   ....[11]....
        /*00c4*/ 	.word	0xffffffff


	//   ....[12]....
        /*00c8*/ 	.word	0xffffffff


	//   ....[13]....
        /*00cc*/ 	.word	0xffffffff


	//   ....[14]....
        /*00d0*/ 	.word	0xffffffff


	//   ....[15]....
        /*00d4*/ 	.word	0xffffffff


	//   ....[16]....
        /*00d8*/ 	.word	0xffffffff


	//   ....[17]....
        /*00dc*/ 	.word	0xffffffff


	//   ....[18]....
        /*00e0*/ 	.word	0xffffffff


	//   ....[19]....
        /*00e4*/ 	.word	0xffffffff


	//   ....[20]....
        /*00e8*/ 	.word	0xffffffff


	//   ....[21]....
        /*00ec*/ 	.word	0xffffffff


	//   ....[22]....
        /*00f0*/ 	.word	0xffffffff


	//   ....[23]....
        /*00f4*/ 	.word	0xffffffff


	//   ....[24]....
        /*00f8*/ 	.word	0xffffffff


	//   ....[25]....
        /*00fc*/ 	.word	0xffffffff


	//   ....[26]....
        /*0100*/ 	.word	0xffffffff


	//   ....[27]....
        /*0104*/ 	.word	0xffffffff


	//   ....[28]....
        /*0108*/ 	.word	0xffffffff


	//   ....[29]....
        /*010c*/ 	.word	0xffffffff


	//   ....[30]....
        /*0110*/ 	.word	0xffffffff


	//   ....[31]....
        /*0114*/ 	.word	0xffffffff


	//   ....[32]....
        /*0118*/ 	.word	0xffffffff


	//   ....[33]....
        /*011c*/ 	.word	0xffffffff


	//   ....[34]....
        /*0120*/ 	.word	0xffffffff


	//   ....[35]....
        /*0124*/ 	.word	0xffffffff


	//   ....[36]....
        /*0128*/ 	.word	0xffffffff


	//   ....[37]....
        /*012c*/ 	.word	0xffffffff


	//   ....[38]....
        /*0130*/ 	.word	0xffffffff


	//   ....[39]....
        /*0134*/ 	.word	0xffffffff


	//   ....[40]....
        /*0138*/ 	.word	0xffffffff


	//   ....[41]....
        /*013c*/ 	.word	0xffffffff


	//   ....[42]....
        /*0140*/ 	.word	0xffffffff


	//   ....[43]....
        /*0144*/ 	.word	0xffffffff


	//   ....[44]....
        /*0148*/ 	.word	0xffffffff


	//   ....[45]....
        /*014c*/ 	.word	0xffffffff


	//   ....[46]....
        /*0150*/ 	.word	0xffffffff


	//   ....[47]....
        /*0154*/ 	.word	0xffffffff


	//   ....[48]....
        /*0158*/ 	.word	0xffffffff


	//   ....[49]....
        /*015c*/ 	.word	0xffffffff


	//   ....[50]....
        /*0160*/ 	.word	0xffffffff


	//   ....[51]....
        /*0164*/ 	.word	0xffffffff


	//   ....[52]....
        /*0168*/ 	.word	0xffffffff


	//   ....[53]....
        /*016c*/ 	.word	0xffffffff


	//   ....[54]....
        /*0170*/ 	.word	0xffffffff


	//   ....[55]....
        /*0174*/ 	.word	0xffffffff


	//   ....[56]....
        /*0178*/ 	.word	0xffffffff


	//   ....[57]....
        /*017c*/ 	.word	0xffffffff


	//   ....[58]....
        /*0180*/ 	.word	0xffffffff


	//   ....[59]....
        /*0184*/ 	.word	0xffffffff


	//   ....[60]....
        /*0188*/ 	.word	0x05000015


	//   ....[61]....
        /*018c*/ 	.word	0x05000015


	//   ....[62]....
        /*0190*/ 	.word	0x05000015


	//   ....[63]....
        /*0194*/ 	.word	0x05000015


	//   ....[64]....
        /*0198*/ 	.word	0x05000015


	//   ....[65]....
        /*019c*/ 	.word	0x05000015


	//   ....[66]....
        /*01a0*/ 	.word	0x05000015


	//   ....[67]....
        /*01a4*/ 	.word	0x05000015


	//   ....[68]....
        /*01a8*/ 	.word	0x05000015


	//   ....[69]....
        /*01ac*/ 	.word	0x05000015


	//   ....[70]....
        /*01b0*/ 	.word	0x05000015


	//   ....[71]....
        /*01b4*/ 	.word	0x05000015


	//   ....[72]....
        /*01b8*/ 	.word	0x05000015


	//   ....[73]....
        /*01bc*/ 	.word	0x05000015


	//   ....[74]....
        /*01c0*/ 	.word	0x05000015


	//   ....[75]....
        /*01c4*/ 	.word	0x05000015


	//   ....[76]....
        /*01c8*/ 	.word	0x05000015


	//   ....[77]....
        /*01cc*/ 	.word	0x05000015


	//   ....[78]....
        /*01d0*/ 	.word	0x05000015


	//   ....[79]....
        /*01d4*/ 	.word	0x05000015


	//   ....[80]....
        /*01d8*/ 	.word	0x05000015


	//   ....[81]....
        /*01dc*/ 	.word	0x05000015


	//   ....[82]....
        /*01e0*/ 	.word	0x05000015


	//   ....[83]....
        /*01e4*/ 	.word	0x05000015


	//   ....[84]....
        /*01e8*/ 	.word	0x05000015


	//   ....[85]....
        /*01ec*/ 	.word	0x05000015


	//   ....[86]....
        /*01f0*/ 	.word	0x05000015


	//   ....[87]....
        /*01f4*/ 	.word	0x05000015


	//   ....[88]....
        /*01f8*/ 	.word	0x05000015


	//   ....[89]....
        /*01fc*/ 	.word	0x05000015


	//   ....[90]....
        /*0200*/ 	.word	0x05000015


	//   ....[91]....
        /*0204*/ 	.word	0x05000015


	//   ....[92]....
        /*0208*/ 	.word	0x05000015


	//   ....[93]....
        /*020c*/ 	.word	0x05000015


	//   ....[94]....
        /*0210*/ 	.word	0x05000015


	//   ....[95]....
        /*0214*/ 	.word	0x05000015


	//----- nvinfo : EIATTR_COOP_GROUP_INSTR_OFFSETS
	.align		4
.L_128:
        /*0218*/ 	.byte	0x04, 0x28
        /*021a*/ 	.short	(.L_130 - .L_129)


	//   ....[0]....
.L_129:
        /*021c*/ 	.word	0x000004b0


	//   ....[1]....
        /*0220*/ 	.word	0x00000680


	//   ....[2]....
        /*0224*/ 	.word	0x000006a0


	//   ....[3]....
        /*0228*/ 	.word	0x000006c0


	//   ....[4]....
        /*022c*/ 	.word	0x000006e0


	//   ....[5]....
        /*0230*/ 	.word	0x00000700


	//   ....[6]....
        /*0234*/ 	.word	0x00000ae0


	//   ....[7]....
        /*0238*/ 	.word	0x00000b00


	//   ....[8]....
        /*023c*/ 	.word	0x00000b20


	//   ....[9]....
        /*0240*/ 	.word	0x00000b40


	//   ....[10]....
        /*0244*/ 	.word	0x00000b60


	//   ....[11]....
        /*0248*/ 	.word	0x00000f10


	//   ....[12]....
        /*024c*/ 	.word	0x000010e0


	//   ....[13]....
        /*0250*/ 	.word	0x00001140


	//   ....[14]....
        /*0254*/ 	.word	0x000011d0


	//   ....[15]....
        /*0258*/ 	.word	0x00001230


	//   ....[16]....
        /*025c*/ 	.word	0x00001280


	//   ....[17]....
        /*0260*/ 	.word	0x000012e0


	//   ....[18]....
        /*0264*/ 	.word	0x00001320


	//   ....[19]....
        /*0268*/ 	.word	0x00001330


	//   ....[20]....
        /*026c*/ 	.word	0x000013f0


	//   ....[21]....
        /*0270*/ 	.word	0x000015c0


	//   ....[22]....
        /*0274*/ 	.word	0x00001610


	//   ....[23]....
        /*0278*/ 	.word	0x00001670


	//   ....[24]....
        /*027c*/ 	.word	0x000016d0


	//   ....[25]....
        /*0280*/ 	.word	0x00001710


	//   ....[26]....
        /*0284*/ 	.word	0x00001750


	//   ....[27]....
        /*0288*/ 	.word	0x00001790


	//   ....[28]....
        /*028c*/ 	.word	0x000017a0


	//   ....[29]....
        /*0290*/ 	.word	0x00001c60


	//   ....[30]....
        /*0294*/ 	.word	0x00002740


	//   ....[31]....
        /*0298*/ 	.word	0x00002910


	//   ....[32]....
        /*029c*/ 	.word	0x00002930


	//   ....[33]....
        /*02a0*/ 	.word	0x00002950


	//   ....[34]....
        /*02a4*/ 	.word	0x00002970


	//   ....[35]....
        /*02a8*/ 	.word	0x00002990


	//   ....[36]....
        /*02ac*/ 	.word	0x00002d10


	//   ....[37]....
        /*02b0*/ 	.word	0x00002d30


	//   ....[38]....
        /*02b4*/ 	.word	0x00002d50


	//   ....[39]....
        /*02b8*/ 	.word	0x00002d70


	//   ....[40]....
        /*02bc*/ 	.word	0x00002d90


	//   ....[41]....
        /*02c0*/ 	.word	0x00003140


	//   ....[42]....
        /*02c4*/ 	.word	0x00003310


	//   ....[43]....
        /*02c8*/ 	.word	0x00003370


	//   ....[44]....
        /*02cc*/ 	.word	0x000033e0


	//   ....[45]....
        /*02d0*/ 	.word	0x00003430


	//   ....[46]....
        /*02d4*/ 	.word	0x00003480


	//   ....[47]....
        /*02d8*/ 	.word	0x000034c0


	//   ....[48]....
        /*02dc*/ 	.word	0x00003530


	//   ....[49]....
        /*02e0*/ 	.word	0x00003540


	//   ....[50]....
        /*02e4*/ 	.word	0x00003620


	//   ....[51]....
        /*02e8*/ 	.word	0x000037f0


	//   ....[52]....
        /*02ec*/ 	.word	0x00003840


	//   ....[53]....
        /*02f0*/ 	.word	0x000038c0


	//   ....[54]....
        /*02f4*/ 	.word	0x00003910


	//   ....[55]....
        /*02f8*/ 	.word	0x00003960


	//   ....[56]....
        /*02fc*/ 	.word	0x000039c0


	//   ....[57]....
        /*0300*/ 	.word	0x00003a00


	//   ....[58]....
        /*0304*/ 	.word	0x00003a10


	//   ....[59]....
        /*0308*/ 	.word	0x00003eb0


	//   ....[60]....
        /*030c*/ 	.word	0x00004510


	//   ....[61]....
        /*0310*/ 	.word	0x00004590


	//   ....[62]....
        /*0314*/ 	.word	0x00004620


	//   ....[63]....
        /*0318*/ 	.word	0x00004720


	//   ....[64]....
        /*031c*/ 	.word	0x000047a0


	//   ....[65]....
        /*0320*/ 	.word	0x00004840


	//   ....[66]....
        /*0324*/ 	.word	0x000048c0


	//   ....[67]....
        /*0328*/ 	.word	0x00004950


	//   ....[68]....
        /*032c*/ 	.word	0x00004980


	//   ....[69]....
        /*0330*/ 	.word	0x00004a30


	//   ....[70]....
        /*0334*/ 	.word	0x00004ab0


	//   ....[71]....
        /*0338*/ 	.word	0x00004b30


	//   ....[72]....
        /*033c*/ 	.word	0x00004bf0


	//   ....[73]....
        /*0340*/ 	.word	0x00004c80


	//   ....[74]....
        /*0344*/ 	.word	0x00004d00


	//   ....[75]....
        /*0348*/ 	.word	0x00004d80


	//   ....[76]....
        /*034c*/ 	.word	0x00004e00


	//   ....[77]....
        /*0350*/ 	.word	0x00004e60


	//   ....[78]....
        /*0354*/ 	.word	0x00004ed0


	//   ....[79]....
        /*0358*/ 	.word	0x00004f50


	//   ....[80]....
        /*035c*/ 	.word	0x00004fe0


	//   ....[81]....
        /*0360*/ 	.word	0x000050b0


	//   ....[82]....
        /*0364*/ 	.word	0x00005140


	//   ....[83]....
        /*0368*/ 	.word	0x000051d0


	//   ....[84]....
        /*036c*/ 	.word	0x00005260


	//   ....[85]....
        /*0370*/ 	.word	0x00005310


	//   ....[86]....
        /*0374*/ 	.word	0x00005340


	//   ....[87]....
        /*0378*/ 	.word	0x000053f0


	//   ....[88]....
        /*037c*/ 	.word	0x00005470


	//   ....[89]....
        /*0380*/ 	.word	0x000054f0


	//   ....[90]....
        /*0384*/ 	.word	0x000055b0


	//   ....[91]....
        /*0388*/ 	.word	0x00005650


	//   ....[92]....
        /*038c*/ 	.word	0x000056f0


	//   ....[93]....
        /*0390*/ 	.word	0x00005780


	//   ....[94]....
        /*0394*/ 	.word	0x00005800


	//   ....[95]....
        /*0398*/ 	.word	0x00005860


	//----- nvinfo : EIATTR_VRC_CTA_INIT_COUNT
	.align		4
.L_130:
        /*039c*/ 	.byte	0x02, 0x4a
	.zero		1
	.zero		1


	//----- nvinfo : EIATTR_EXIT_INSTR_OFFSETS
	.align		4
        /*03a0*/ 	.byte	0x04, 0x1c
        /*03a2*/ 	.short	(.L_132 - .L_131)


	//   ....[0]....
.L_131:
        /*03a4*/ 	.word	0x00001f30


	//   ....[1]....
        /*03a8*/ 	.word	0x00001f50


	//   ....[2]....
        /*03ac*/ 	.word	0x000044a0


	//   ....[3]....
        /*03b0*/ 	.word	0x000044c0


	//----- nvinfo : EIATTR_MAX_THREADS
	.align		4
.L_132:
        /*03b4*/ 	.byte	0x04, 0x05
        /*03b6*/ 	.short	(.L_134 - .L_133)
.L_133:
        /*03b8*/ 	.word	0x00000180
        /*03bc*/ 	.word	0x00000001
        /*03c0*/ 	.word	0x00000001


	//----- nvinfo : EIATTR_CRS_STACK_SIZE
	.align		4
.L_134:
        /*03c4*/ 	.byte	0x04, 0x1e
        /*03c6*/ 	.short	(.L_136 - .L_135)
.L_135:
        /*03c8*/ 	.word	0x00000000


	//----- nvinfo : EIATTR_CBANK_PARAM_SIZE
	.align		4
.L_136:
        /*03cc*/ 	.byte	0x03, 0x19
        /*03ce*/ 	.short	0x0024


	//----- nvinfo : EIATTR_PARAM_CBANK
	.align		4
        /*03d0*/ 	.byte	0x04, 0x0a
        /*03d2*/ 	.short	(.L_138 - .L_137)
	.align		4
.L_137:
        /*03d4*/ 	.word	index@(.nv.constant0._ZN3cub18CUB_300001_SM_10006detail4scan16DeviceScanKernelINS2_10policy_hubIiiijN4cuda3std3__44plusIvEEE10Policy1000EN6thrust24THRUST_300001_SM_1000_NS6detail15normal_iteratorINSD_10device_ptrIiEEEESI_NS0_13ScanTileStateIiLb1EEES9_NS0_8NullTypeEjiLb0ESL_EEvT0_T1_T2_iT3_T4_T5_)
        /*03d8*/ 	.short	0x0380
        /*03da*/ 	.short	0x0024


	//----- nvinfo : EIATTR_SW_WAR
	.align		4
.L_138:
        /*03dc*/ 	.byte	0x04, 0x36
        /*03de*/ 	.short	(.L_140 - .L_139)
.L_139:
        /*03e0*/ 	.word	0x00000008
.L_140:


//--------------------- .nv.info._ZN3cub18CUB_300001_SM_10006detail4scan20DeviceScanInitKernelINS0_13ScanTileStateIiLb1EEEEEvT_i --------------------------
	.section	.nv.info._ZN3cub18CUB_300001_SM_10006detail4scan20DeviceScanInitKernelINS0_13ScanTileStateIiLb1EEEEEvT_i,"",@"SHT_CUDA_INFO"
	.sectionflags	@""
	.align	4


	//----- nvinfo : EIATTR_CUDA_API_VERSION
	.align		4
        /*0000*/ 	.byte	0x04, 0x37
        /*0002*/ 	.short	(.L_142 - .L_141)
.L_141:
        /*0004*/ 	.word	0x00000082


	//----- nvinfo : EIATTR_KPARAM_INFO
	.align		4
.L_142:
        /*0008*/ 	.byte	0x04, 0x17
        /*000a*/ 	.short	(.L_144 - .L_143)
.L_143:
        /*000c*/ 	.word	0x00000000
        /*0010*/ 	.short	0x0001
        /*0012*/ 	.short	0x0008
        /*0014*/ 	.byte	0x00, 0xf0, 0x11, 0x00


	//----- nvinfo : EIATTR_KPARAM_INFO
	.align		4
.L_144:
        /*0018*/ 	.byte	0x04, 0x17
        /*001a*/ 	.short	(.L_146 - .L_145)
.L_145:
        /*001c*/ 	.word	0x00000000
        /*0020*/ 	.short	0x0000
        /*0022*/ 	.short	0x0000
        /*0024*/ 	.byte	0x00, 0xf0, 0x21, 0x00


	//----- nvinfo : EIATTR_SPARSE_MMA_MASK
	.align		4
.L_146:
        /*0028*/ 	.byte	0x03, 0x50
        /*002a*/ 	.short	0x0000


	//----- nvinfo : EIATTR_MAXREG_COUNT
	.align		4
        /*002c*/ 	.byte	0x03, 0x1b
        /*002e*/ 	.short	0x00ff


	//----- nvinfo : EIATTR_MERCURY_ISA_VERSION
	.align		4
        /*0030*/ 	.byte	0x03, 0x5f
        /*0032*/ 	.short	0x0101


	//----- nvinfo : EIATTR_VRC_CTA_INIT_COUNT
	.align		4
        /*0034*/ 	.byte	0x02, 0x4a
	.zero		1
	.zero		1


	//----- nvinfo : EIATTR_EXIT_INSTR_OFFSETS
	.align		4
        /*0038*/ 	.byte	0x04, 0x1c
        /*003a*/ 	.short	(.L_148 - .L_147)


	//   ....[0]....
.L_147:
        /*003c*/ 	.word	0x000000f0


	//   ....[1]....
        /*0040*/ 	.word	0x00000130


	//----- nvinfo : EIATTR_CBANK_PARAM_SIZE
	.align		4
.L_148:
        /*0044*/ 	.byte	0x03, 0x19
        /*0046*/ 	.short	0x000c


	//----- nvinfo : EIATTR_PARAM_CBANK
	.align		4
        /*0048*/ 	.byte	0x04, 0x0a
        /*004a*/ 	.short	(.L_150 - .L_149)
	.align		4
.L_149:
        /*004c*/ 	.word	index@(.nv.constant0._ZN3cub18CUB_300001_SM_10006detail4scan20DeviceScanInitKernelINS0_13ScanTileStateIiLb1EEEEEvT_i)
        /*0050*/ 	.short	0x0380
        /*0052*/ 	.short	0x000c


	//----- nvinfo : EIATTR_SW_WAR
	.align		4
.L_150:
        /*0054*/ 	.byte	0x04, 0x36
        /*0056*/ 	.short	(.L_152 - .L_151)
.L_151:
        /*0058*/ 	.word	0x00000008
.L_152:


//--------------------- .nv.info._ZN3cub18CUB_300001_SM_10006detail11EmptyKernelIvEEvv --------------------------
	.section	.nv.info._ZN3cub18CUB_300001_SM_10006detail11EmptyKernelIvEEvv,"",@"SHT_CUDA_INFO"
	.sectionflags	@""
	.align	4


	//----- nvinfo : EIATTR_CUDA_API_VERSION
	.align		4
        /*0000*/ 	.byte	0x04, 0x37
        /*0002*/ 	.short	(.L_154 - .L_153)
.L_153:
        /*0004*/ 	.word	0x00000082


	//----- nvinfo : EIATTR_SPARSE_MMA_MASK
	.align		4
.L_154:
        /*0008*/ 	.byte	0x03, 0x50
        /*000a*/ 	.short	0x0000


	//----- nvinfo : EIATTR_MAXREG_COUNT
	.align		4
        /*000c*/ 	.byte	0x03, 0x1b
        /*000e*/ 	.short	0x00ff


	//----- nvinfo : EIATTR_MERCURY_ISA_VERSION
	.align		4
        /*0010*/ 	.byte	0x03, 0x5f
        /*0012*/ 	.short	0x0101


	//----- nvinfo : EIATTR_VRC_CTA_INIT_COUNT
	.align		4
        /*0014*/ 	.byte	0x02, 0x4a
	.zero		1
	.zero		1


	//----- nvinfo : EIATTR_EXIT_INSTR_OFFSETS
	.align		4
        /*0018*/ 	.byte	0x04, 0x1c
        /*001a*/ 	.short	(.L_156 - .L_155)


	//   ....[0]....
.L_155:
        /*001c*/ 	.word	0x00000010


	//----- nvinfo : EIATTR_SW_WAR
	.align		4
.L_156:
        /*0020*/ 	.byte	0x04, 0x36
        /*0022*/ 	.short	(.L_158 - .L_157)
.L_157:
        /*0024*/ 	.word	0x00000008
.L_158:


//--------------------- .nv.info._Z13BlockWiseSortPiiS_S_ --------------------------
	.section	.nv.info._Z13BlockWiseSortPiiS_S_,"",@"SHT_CUDA_INFO"
	.sectionflags	@""
	.align	4


	//----- nvinfo : EIATTR_CUDA_API_VERSION
	.align		4
        /*0000*/ 	.byte	0x04, 0x37
        /*0002*/ 	.short	(.L_160 - .L_159)
.L_159:
        /*0004*/ 	.word	0x00000082


	//----- nvinfo : EIATTR_KPARAM_INFO
	.align		4
.L_160:
        /*0008*/ 	.byte	0x04, 0x17
        /*000a*/ 	.short	(.L_162 - .L_161)
.L_161:
        /*000c*/ 	.word	0x00000000
        /*0010*/ 	.short	0x0003
        /*0012*/ 	.short	0x0018
        /*0014*/ 	.byte	0x00, 0xf5, 0x21, 0x00


	//----- nvinfo : EIATTR_KPARAM_INFO
	.align		4
.L_162:
        /*0018*/ 	.byte	0x04, 0x17
        /*001a*/ 	.short	(.L_164 - .L_163)
.L_163:
        /*001c*/ 	.word	0x00000000
        /*0020*/ 	.short	0x0002
        /*0022*/ 	.short	0x0010
        /*0024*/ 	.byte	0x00, 0xf5, 0x21, 0x00


	//----- nvinfo : EIATTR_KPARAM_INFO
	.align		4
.L_164:
        /*0028*/ 	.byte	0x04, 0x17
        /*002a*/ 	.short	(.L_166 - .L_165)
.L_165:
        /*002c*/ 	.word	0x00000000
        /*0030*/ 	.short	0x0001
        /*0032*/ 	.short	0x0008
        /*0034*/ 	.byte	0x00, 0xf0, 0x11, 0x00


	//----- nvinfo : EIATTR_KPARAM_INFO
	.align		4
.L_166:
        /*0038*/ 	.byte	0x04, 0x17
        /*003a*/ 	.short	(.L_168 - .L_167)
.L_167:
        /*003c*/ 	.word	0x00000000
        /*0040*/ 	.short	0x0000
        /*0042*/ 	.short	0x0000
        /*0044*/ 	.byte	0x00, 0xf5, 0x21, 0x00


	//----- nvinfo : EIATTR_SPARSE_MMA_MASK
	.align		4
.L_168:
        /*0048*/ 	.byte	0x03, 0x50
        /*004a*/ 	.short	0x0000


	//----- nvinfo : EIATTR_MAXREG_COUNT
	.align		4
        /*004c*/ 	.byte	0x03, 0x1b
        /*004e*/ 	.short	0x00ff


	//----- nvinfo : EIATTR_NUM_BARRIERS
	.align		4
        /*0050*/ 	.byte	0x02, 0x4c
        /*0052*/ 	.byte	0x01
	.zero		1


	//----- nvinfo : EIATTR_MERCURY_ISA_VERSION
	.align		4
        /*0054*/ 	.byte	0x03, 0x5f
        /*0056*/ 	.short	0x0101


	//----- nvinfo : EIATTR_VRC_CTA_INIT_COUNT
	.align		4
        /*0058*/ 	.byte	0x02, 0x4a
	.zero		1
	.zero		1


	//----- nvinfo : EIATTR_EXIT_INSTR_OFFSETS
	.align		4
        /*005c*/ 	.byte	0x04, 0x1c
        /*005e*/ 	.short	(.L_170 - .L_169)


	//   ....[0]....
.L_169:
        /*0060*/ 	.word	0x00000db0


	//----- nvinfo : EIATTR_CRS_STACK_SIZE
	.align		4
.L_170:
        /*0064*/ 	.byte	0x04, 0x1e
        /*0066*/ 	.short	(.L_172 - .L_171)
.L_171:
        /*0068*/ 	.word	0x00000000


	//----- nvinfo : EIATTR_CBANK_PARAM_SIZE
	.align		4
.L_172:
        /*006c*/ 	.byte	0x03, 0x19
        /*006e*/ 	.short	0x0020


	//----- nvinfo : EIATTR_PARAM_CBANK
	.align		4
        /*0070*/ 	.byte	0x04, 0x0a
        /*0072*/ 	.short	(.L_174 - .L_173)
	.align		4
.L_173:
        /*0074*/ 	.word	index@(.nv.constant0._Z13BlockWiseSortPiiS_S_)
        /*0078*/ 	.short	0x0380
        /*007a*/ 	.short	0x0020


	//----- nvinfo : EIATTR_SW_WAR
	.align		4
.L_174:
        /*007c*/ 	.byte	0x04, 0x36
        /*007e*/ 	.short	(.L_176 - .L_175)
.L_175:
        /*0080*/ 	.word	0x00000008
.L_176:


//--------------------- .nv.info._Z9RadixSortPiiS_S_ --------------------------
	.section	.nv.info._Z9RadixSortPiiS_S_,"",@"SHT_CUDA_INFO"
	.sectionflags	@""
	.align	4


	//----- nvinfo : EIATTR_CUDA_API_VERSION
	.align		4
        /*0000*/ 	.byte	0x04, 0x37
        /*0002*/ 	.short	(.L_178 - .L_177)
.L_177:
        /*0004*/ 	.word	0x00000082


	//----- nvinfo : EIATTR_KPARAM_INFO
	.align		4
.L_178:
        /*0008*/ 	.byte	0x04, 0x17
        /*000a*/ 	.short	(.L_180 - .L_179)
.L_179:
        /*000c*/ 	.word	0x00000000
        /*0010*/ 	.short	0x0003
        /*0012*/ 	.short	0x0018
        /*0014*/ 	.byte	0x00, 0xf5, 0x21, 0x00


	//----- nvinfo : EIATTR_KPARAM_INFO
	.align		4
.L_180:
        /*0018*/ 	.byte	0x04, 0x17
        /*001a*/ 	.short	(.L_182 - .L_181)
.L_181:
        /*001c*/ 	.word	0x00000000
        /*0020*/ 	.short	0x0002
        /*0022*/ 	.short	0x0010
        /*0024*/ 	.byte	0x00, 0xf5, 0x21, 0x00


	//----- nvinfo : EIATTR_KPARAM_INFO
	.align		4
.L_182:
        /*0028*/ 	.byte	0x04, 0x17
        /*002a*/ 	.short	(.L_184 - .L_183)
.L_183:
        /*002c*/ 	.word	0x00000000
        /*0030*/ 	.short	0x0001
        /*0032*/ 	.short	0x0008
        /*0034*/ 	.byte	0x00, 0xf0, 0x11, 0x00


	//----- nvinfo : EIATTR_KPARAM_INFO
	.align		4
.L_184:
        /*0038*/ 	.byte	0x04, 0x17
        /*003a*/ 	.short	(.L_186 - .L_185)
.L_185:
        /*003c*/ 	.word	0x00000000
        /*0040*/ 	.short	0x0000
        /*0042*/ 	.short	0x0000
        /*0044*/ 	.byte	0x00, 0xf5, 0x21, 0x00


	//----- nvinfo : EIATTR_SPARSE_MMA_MASK
	.align		4
.L_186:
        /*0048*/ 	.byte	0x03, 0x50
        /*004a*/ 	.short	0x0000


	//----- nvinfo : EIATTR_MAXREG_COUNT
	.align		4
        /*004c*/ 	.byte	0x03, 0x1b
        /*004e*/ 	.short	0x00ff


	//----- nvinfo : EIATTR_NUM_BARRIERS
	.align		4
        /*0050*/ 	.byte	0x02, 0x4c
        /*0052*/ 	.byte	0x01
	.zero		1


	//----- nvinfo : EIATTR_MERCURY_ISA_VERSION
	.align		4
        /*0054*/ 	.byte	0x03, 0x5f
        /*0056*/ 	.short	0x0101


	//----- nvinfo : EIATTR_VRC_CTA_INIT_COUNT
	.align		4
        /*0058*/ 	.byte	0x02, 0x4a
	.zero		1
	.zero		1


	//----- nvinfo : EIATTR_EXIT_INSTR_OFFSETS
	.align		4
        /*005c*/ 	.byte	0x04, 0x1c
        /*005e*/ 	.short	(.L_188 - .L_187)


	//   ....[0]....
.L_187:
        /*0060*/ 	.word	0x000003c0


	//   ....[1]....
        /*0064*/ 	.word	0x000004b0


	//----- nvinfo : EIATTR_CBANK_PARAM_SIZE
	.align		4
.L_188:
        /*0068*/ 	.byte	0x03, 0x19
        /*006a*/ 	.short	0x0020


	//----- nvinfo : EIATTR_PARAM_CBANK
	.align		4
        /*006c*/ 	.byte	0x04, 0x0a
        /*006e*/ 	.short	(.L_190 - .L_189)
	.align		4
.L_189:
        /*0070*/ 	.word	index@(.nv.constant0._Z9RadixSortPiiS_S_)
        /*0074*/ 	.short	0x0380
        /*0076*/ 	.short	0x0020


	//----- nvinfo : EIATTR_SW_WAR
	.align		4
.L_190:
        /*0078*/ 	.byte	0x04, 0x36
        /*007a*/ 	.short	(.L_192 - .L_191)
.L_191:
        /*007c*/ 	.word	0x00000008
.L_192:


//--------------------- .nv.callgraph             --------------------------
	.section	.nv.callgraph,"",@"SHT_CUDA_CALLGRAPH"
	.align	4
	.sectionentsize	8
	.align		4
        /*0000*/ 	.word	0x00000000
	.align		4
        /*0004*/ 	.word	0xffffffff
	.align		4
        /*0008*/ 	.word	0x00000000
	.align		4
        /*000c*/ 	.word	0xfffffffe
	.align		4
        /*0010*/ 	.word	0x00000000
	.align		4
        /*0014*/ 	.word	0xfffffffd
	.align		4
        /*0018*/ 	.word	0x00000000
	.align		4
        /*001c*/ 	.word	0xfffffffc


//--------------------- .nv.constant4             --------------------------
	.section	.nv.constant4,"a",@progbits
	.align	8
	.align		8
.nv.constant4:
        /*0000*/ 	.dword	_ZN30_INTERNAL_470a503b_4_k_cu_main4cuda3std3__45__cpo5beginE
	.align		8
        /*0008*/ 	.dword	_ZN30_INTERNAL_470a503b_4_k_cu_main4cuda3std3__45__cpo3endE
	.align		8
        /*0010*/ 	.dword	_ZN30_INTERNAL_470a503b_4_k_cu_main4cuda3std3__45__cpo6cbeginE
	.align		8
        /*0018*/ 	.dword	_ZN30_INTERNAL_470a503b_4_k_cu_main4cuda3std3__45__cpo4cendE
	.align		8
        /*0020*/ 	.dword	_ZN30_INTERNAL_470a503b_4_k_cu_main4cuda3std3__45__cpo6rbeginE
	.align		8
        /*0028*/ 	.dword	_ZN30_INTERNAL_470a503b_4_k_cu_main4cuda3std3__45__cpo4rendE
	.align		8
        /*0030*/ 	.dword	_ZN30_INTERNAL_470a503b_4_k_cu_main4cuda3std3__45__cpo7crbeginE
	.align		8
        /*0038*/ 	.dword	_ZN30_INTERNAL_470a503b_4_k_cu_main4cuda3std3__45__cpo5crendE
	.align		8
        /*0040*/ 	.dword	_ZN30_INTERNAL_470a503b_4_k_cu_main4cuda3std3__432_GLOBAL__N__470a503b_4_k_cu_main6ignoreE
	.align		8
        /*0048*/ 	.dword	_ZN30_INTERNAL_470a503b_4_k_cu_main4cuda3std3__419piecewise_constructE
	.align		8
        /*0050*/ 	.dword	_ZN30_INTERNAL_470a503b_4_k_cu_main4cuda3std3__48in_placeE
	.align		8
        /*0058*/ 	.dword	_ZN30_INTERNAL_470a503b_4_k_cu_main4cuda3std3__420unreachable_sentinelE
	.align		8
        /*0060*/ 	.dword	_ZN30_INTERNAL_470a503b_4_k_cu_main4cuda3std3__47nulloptE
	.align		8
        /*0068*/ 	.dword	_ZN30_INTERNAL_470a503b_4_k_cu_main4cuda3std3__48unexpectE
	.align		8
        /*0070*/ 	.dword	_ZN30_INTERNAL_470a503b_4_k_cu_main4cuda3std6ranges3__45__cpo4swapE
	.align		8
        /*0078*/ 	.dword	_ZN30_INTERNAL_470a503b_4_k_cu_main4cuda3std6ranges3__45__cpo9iter_moveE
	.align		8
        /*0080*/ 	.dword	_ZN30_INTERNAL_470a503b_4_k_cu_main4cuda3std6ranges3__45__cpo5beginE
	.align		8
        /*0088*/ 	.dword	_ZN30_INTERNAL_470a503b_4_k_cu_main4cuda3std6ranges3__45__cpo3endE
	.align		8
        /*0090*/ 	.dword	_ZN30_INTERNAL_470a503b_4_k_cu_main4cuda3std6ranges3__45__cpo6cbeginE
	.align		8
        /*0098*/ 	.dword	_ZN30_INTERNAL_470a503b_4_k_cu_main4cuda3std6ranges3__45__cpo4cendE
	.align		8
        /*00a0*/ 	.dword	_ZN30_INTERNAL_470a503b_4_k_cu_main4cuda3std6ranges3__45__cpo7advanceE
	.align		8
        /*00a8*/ 	.dword	_ZN30_INTERNAL_470a503b_4_k_cu_main4cuda3std6ranges3__45__cpo9iter_swapE
	.align		8
        /*00b0*/ 	.dword	_ZN30_INTERNAL_470a503b_4_k_cu_main4cuda3std6ranges3__45__cpo4nextE
	.align		8
        /*00b8*/ 	.dword	_ZN30_INTERNAL_470a503b_4_k_cu_main4cuda3std6ranges3__45__cpo4prevE
	.align		8
        /*00c0*/ 	.dword	_ZN30_INTERNAL_470a503b_4_k_cu_main4cuda3std6ranges3__45__cpo4dataE
	.align		8
        /*00c8*/ 	.dword	_ZN30_INTERNAL_470a503b_4_k_cu_main4cuda3std6ranges3__45__cpo5cdataE
	.align		8
        /*00d0*/ 	.dword	_ZN30_INTERNAL_470a503b_4_k_cu_main4cuda3std6ranges3__45__cpo4sizeE
	.align		8
        /*00d8*/ 	.dword	_ZN30_INTERNAL_470a503b_4_k_cu_main4cuda3std6ranges3__45__cpo5ssizeE
	.align		8
        /*00e0*/ 	.dword	_ZN30_INTERNAL_470a503b_4_k_cu_main4cuda3std6ranges3__45__cpo8distanceE
	.align		8
        /*00e8*/ 	.dword	_ZN30_INTERNAL_470a503b_4_k_cu_main6thrust24THRUST_300001_SM_1000_NS8cuda_cub3parE
	.align		8
        /*00f0*/ 	.dword	_ZN30_INTERNAL_470a503b_4_k_cu_main6thrust24THRUST_300001_SM_1000_NS8cuda_cub10par_nosyncE
	.align		8
        /*00f8*/ 	.dword	_ZN30_INTERNAL_470a503b_4_k_cu_main6thrust24THRUST_300001_SM_1000_NS6system6detail10sequential3seqE
	.align		8
        /*0100*/ 	.dword	_ZN30_INTERNAL_470a503b_4_k_cu_main6thrust24THRUST_300001_SM_1000_NS12placeholders2_1E
	.align		8
        /*0108*/ 	.dword	_ZN30_INTERNAL_470a503b_4_k_cu_main6thrust24THRUST_300001_SM_1000_NS12placeholders2_2E
	.align		8
        /*0110*/ 	.dword	_ZN30_INTERNAL_470a503b_4_k_cu_main6thrust24THRUST_300001_SM_1000_NS12placeholders2_3E
	.align		8
        /*0118*/ 	.dword	_ZN30_INTERNAL_470a503b_4_k_cu_main6thrust24THRUST_300001_SM_1000_NS12placeholders2_4E
	.align		8
        /*0120*/ 	.dword	_ZN30_INTERNAL_470a503b_4_k_cu_main6thrust24THRUST_300001_SM_1000_NS12placeholders2_5E
	.align		8
        /*0128*/ 	.dword	_ZN30_INTERNAL_470a503b_4_k_cu_main6thrust24THRUST_300001_SM_1000_NS12placeholders2_6E
	.align		8
        /*0130*/ 	.dword	_ZN30_INTERNAL_470a503b_4_k_cu_main6thrust24THRUST_300001_SM_1000_NS12placeholders2_7E
	.align		8
        /*0138*/ 	.dword	_ZN30_INTERNAL_470a503b_4_k_cu_main6thrust24THRUST_300001_SM_1000_NS12placeholders2_8E
	.align		8
        /*0140*/ 	.dword	_ZN30_INTERNAL_470a503b_4_k_cu_main6thrust24THRUST_300001_SM_1000_NS12placeholders2_9E
	.align		8
        /*0148*/ 	.dword	_ZN30_INTERNAL_470a503b_4_k_cu_main6thrust24THRUST_300001_SM_1000_NS12placeholders3_10E
	.align		8
        /*0150*/ 	.dword	_ZN30_INTERNAL_470a503b_4_k_cu_main6thrust24THRUST_300001_SM_1000_NS3seqE


//--------------------- .text._ZN3cub18CUB_300001_SM_10006detail4scan16DeviceScanKernelINS2_10policy_hubIiiimN4cuda3std3__44plusIvEEE10Policy1000EN6thrust24THRUST_300001_SM_1000_NS6detail15normal_iteratorINSD_10device_ptrIiEEEESI_NS0_13ScanTileStateIiLb1EEES9_NS0_8NullTypeEmiLb0ESL_EEvT0_T1_T2_iT3_T4_T5_ --------------------------
	.section	.text._ZN3cub18CUB_300001_SM_10006detail4scan16DeviceScanKernelINS2_10policy_hubIiiimN4cuda3std3__44plusIvEEE10Policy1000EN6thrust24THRUST_300001_SM_1000_NS6detail15normal_iteratorINSD_10device_ptrIiEEEESI_NS0_13ScanTileStateIiLb1EEES9_NS0_8NullTypeEmiLb0ESL_EEvT0_T1_T2_iT3_T4_T5_,"ax",@progbits
	.align	128
        .global         _ZN3cub18CUB_300001_SM_10006detail4scan16DeviceScanKernelINS2_10policy_hubIiiimN4cuda3std3__44plusIvEEE10Policy1000EN6thrust24THRUST_300001_SM_1000_NS6detail15normal_iteratorINSD_10device_ptrIiEEEESI_NS0_13ScanTileStateIiLb1EEES9_NS0_8NullTypeEmiLb0ESL_EEvT0_T1_T2_iT3_T4_T5_
        .type           _ZN3cub18CUB_300001_SM_10006detail4scan16DeviceScanKernelINS2_10policy_hubIiiimN4cuda3std3__44plusIvEEE10Policy1000EN6thrust24THRUST_300001_SM_1000_NS6detail15normal_iteratorINSD_10device_ptrIiEEEESI_NS0_13ScanTileStateIiLb1EEES9_NS0_8NullTypeEmiLb0ESL_EEvT0_T1_T2_iT3_T4_T5_,@function
        .size           _ZN3cub18CUB_300001_SM_10006detail4scan16DeviceScanKernelINS2_10policy_hubIiiimN4cuda3std3__44plusIvEEE10Policy1000EN6thrust24THRUST_300001_SM_1000_NS6detail15normal_iteratorINSD_10device_ptrIiEEEESI_NS0_13ScanTileStateIiLb1EEES9_NS0_8NullTypeEmiLb0ESL_EEvT0_T1_T2_iT3_T4_T5_,(.L_x_197 - _ZN3cub18CUB_300001_SM_10006detail4scan16DeviceScanKernelINS2_10policy_hubIiiimN4cuda3std3__44plusIvEEE10Policy1000EN6thrust24THRUST_300001_SM_1000_NS6detail15normal_iteratorINSD_10device_ptrIiEEEESI_NS0_13ScanTileStateIiLb1EEES9_NS0_8NullTypeEmiLb0ESL_EEvT0_T1_T2_iT3_T4_T5_)
        .other          _ZN3cub18CUB_300001_SM_10006detail4scan16DeviceScanKernelINS2_10policy_hubIiiimN4cuda3std3__44plusIvEEE10Policy1000EN6thrust24THRUST_300001_SM_1000_NS6detail15normal_iteratorINSD_10device_ptrIiEEEESI_NS0_13ScanTileStateIiLb1EEES9_NS0_8NullTypeEmiLb0ESL_EEvT0_T1_T2_iT3_T4_T5_,@"STO_CUDA_ENTRY STV_DEFAULT"
_ZN3cub18CUB_300001_SM_10006detail4scan16DeviceScanKernelINS2_10policy_hubIiiimN4cuda3std3__44plusIvEEE10Policy1000EN6thrust24THRUST_300001_SM_1000_NS6detail15normal_iteratorINSD_10device_ptrIiEEEESI_NS0_13ScanTileStateIiLb1EEES9_NS0_8NullTypeEmiLb0ESL_EEvT0_T1_T2_iT3_T4_T5_:
.text._ZN3cub18CUB_300001_SM_10006detail4scan16DeviceScanKernelINS2_10policy_hubIiiimN4cuda3std3__44plusIvEEE10Policy1000EN6thrust24THRUST_300001_SM_1000_NS6detail15normal_iteratorINSD_10device_ptrIiEEEESI_NS0_13ScanTileStateIiLb1EEES9_NS0_8NullTypeEmiLb0ESL_EEvT0_T1_T2_iT3_T4_T5_:
[----:B------:R-:W-:Y:S08]  /*0000*/  LDC R1, c[0x0][0x37c] ;  /* 0x0000df00ff017b82 */ /* 0x000ff00000000800 */
[----:B------:R-:W0:Y:S01]  /*0010*/  S2UR UR6, SR_CTAID.X ;  /* 0x00000000000679c3 */ /* 0x000e220000002500 */
[----:B------:R-:W0:Y:S01]  /*0020*/  LDCU UR4, c[0x0][0x398] ;  /* 0x00007300ff0477ac */ /* 0x000e220008000800 */
[----:B------:R-:W1:Y:S01]  /*0030*/  LDCU.64 UR8, c[0x0][0x3a0] ;  /* 0x00007400ff0877ac */ /* 0x000e620008000a00 */
[----:B------:R-:W2:Y:S01]  /*0040*/  LDCU.64 UR12, c[0x0][0x358] ;  /* 0x00006b00ff0c77ac */ /* 0x000ea20008000a00 */
[----:B0-----:R-:W-:-:S04]  /*0050*/  UIADD3 UR6, UPT, UPT, UR6, UR4, URZ ;  /* 0x0000000406067290 */ /* 0x001fc8000fffe0ff */
[----:B------:R-:W-:-:S04]  /*0060*/  UIMAD.WIDE UR10, UR6, 0x1ee0, URZ ;  /* 0x00001ee0060a78a5 */ /* 0x000fc8000f8e02ff */
[----:B-1----:R-:W-:-:S04]  /*0070*/  UIADD3 UR7, UP0, UPT, -UR10, UR8, URZ ;  /* 0x000000080a077290 */ /* 0x002fc8000ff1e1ff */
[----:B------:R-:W-:Y:S02]  /*0080*/  UIADD3.X UR4, UPT, UPT, ~UR11, UR9, URZ, UP0, !UPT ;  /* 0x000000090b047290 */ /* 0x000fe400087fe5ff */
[----:B------:R-:W-:-:S04]  /*0090*/  UISETP.GE.U32.AND UP0, UPT, UR7, 0x1ee1, UPT ;  /* 0x00001ee10700788c */ /* 0x000fc8000bf06070 */
[----:B------:R-:W-:-:S09]  /*00a0*/  UISETP.GE.U32.AND.EX UP0, UPT, UR4, URZ, UPT, UP0 ;  /* 0x000000ff0400728c */ /* 0x000fd2000bf06100 */
[----:B--2---:R-:W-:Y:S05]  /*00b0*/  BRA.U !UP0, `(.L_x_0) ;  /* 0x0000001d08047547 */ /* 0x004fea000b800000 */
[----:B------:R-:W0:Y:S01]  /*00c0*/  S2R R36, SR_TID.X ;  /* 0x0000000000247919 */ /* 0x000e220000002100 */
[----:B------:R-:W1:Y:S01]  /*00d0*/  LDCU.64 UR4, c[0x0][0x380] ;  /* 0x00007000ff0477ac */ /* 0x000e620008000a00 */
[C---:B0-----:R-:W-:Y:S02]  /*00e0*/  LOP3.LUT R0, R36.reuse, 0x1f, RZ, 0xc0, !PT ;  /* 0x0000001f24007812 */ /* 0x041fe400078ec0ff */
[----:B------:R-:W-:-:S05]  /*00f0*/  LOP3.LUT R3, R36, 0x3e0, RZ, 0xc0, !PT ;  /* 0x000003e024037812 */ /* 0x000fca00078ec0ff */
[----:B------:R-:W-:-:S05]  /*0100*/  IMAD R0, R3, 0x13, R0 ;  /* 0x0000001303007824 */ /* 0x000fca00078e0200 */
[----:B------:R-:W-:-:S05]  /*0110*/  IADD3 R0, P0, PT, R0, UR10, RZ ;  /* 0x0000000a00007c10 */ /* 0x000fca000ff1e0ff */
[----:B------:R-:W-:Y:S02]  /*0120*/  IMAD.X R41, RZ, RZ, UR11, P0 ;  /* 0x0000000bff297e24 */ /* 0x000fe400080e06ff */
[----:B------:R-:W-:-:S03]  /*0130*/  IMAD.SHL.U32 R42, R0, 0x4, RZ ;  /* 0x00000004002a7824 */ /* 0x000fc600078e00ff */
[----:B------:R-:W-:Y:S02]  /*0140*/  SHF.L.U64.HI R41, R0, 0x2, R41 ;  /* 0x0000000200297819 */ /* 0x000fe40000010229 */
[----:B-1----:R-:W-:-:S04]  /*0150*/  IADD3 R2, P0, PT, R42, UR4, RZ ;  /* 0x000000042a027c10 */ /* 0x002fc8000ff1e0ff */
[----:B------:R-:W-:-:S05]  /*0160*/  IADD3.X R3, PT, PT, R41, UR5, RZ, P0, !PT ;  /* 0x0000000529037c10 */ /* 0x000fca00087fe4ff */
[----:B------:R-:W2:Y:S04]  /*0170*/  LDG.E R5, desc[UR12][R2.64] ;  /* 0x0000000c02057981 */ /* 0x000ea8000c1e1900 */
[----:B------:R-:W3:Y:S04]  /*0180*/  LDG.E R7, desc[UR12][R2.64+0x80] ;  /* 0x0000800c02077981 */ /* 0x000ee8000c1e1900 */
[----:B------:R-:W4:Y:S04]  /*0190*/  LDG.E R9, desc[UR12][R2.64+0x100] ;  /* 0x0001000c02097981 */ /* 0x000f28000c1e1900 */
[----:B------:R-:W5:Y:S04]  /*01a0*/  LDG.E R11, desc[UR12][R2.64+0x180] ;  /* 0x0001800c020b7981 */ /* 0x000f68000c1e1900 */
        /* <DEDUP_REMOVED lines=14> */
[----:B------:R-:W5:Y:S01]  /*0290*/  LDG.E R0, desc[UR12][R2.64+0x900] ;  /* 0x0009000c02007981 */ /* 0x000f62000c1e1900 */
[----:B------:R-:W0:Y:S01]  /*02a0*/  S2UR UR5, SR_CgaCtaId ;  /* 0x00000000000579c3 */ /* 0x000e220000008800 */
[----:B------:R-:W-:Y:S01]  /*02b0*/  SHF.R.U32.HI R32, RZ, 0x5, R36 ;  /* 0x00000005ff207819 */ /* 0x000fe20000011624 */
[----:B------:R-:W-:Y:S01]  /*02c0*/  UMOV UR4, 0x400 ;  /* 0x0000040000047882 */ /* 0x000fe20000000000 */
[----:B------:R-:W1:Y:S01]  /*02d0*/  S2R R44, SR_LANEID ;  /* 0x00000000002c7919 */ /* 0x000e620000000000 */
[----:B------:R-:W-:Y:S01]  /*02e0*/  UISETP.NE.AND UP0, UPT, UR6, URZ, UPT ;  /* 0x000000ff0600728c */ /* 0x000fe2000bf05270 */
[----:B------:R-:W-:Y:S01]  /*02f0*/  BSSY.RECONVERGENT B0, `(.L_x_1) ;  /* 0x000014b000007945 */ /* 0x000fe20003800200 */
[----:B0-----:R-:W-:Y:S01]  /*0300*/  ULEA UR4, UR5, UR4, 0x18 ;  /* 0x0000000405047291 */ /* 0x001fe2000f8ec0ff */
[----:B-1----:R-:W-:-:S05]  /*0310*/  IMAD R28, R32, 0x260, R44 ;  /* 0x00000260201c7824 */ /* 0x002fca00078e022c */
[----:B------:R-:W-:-:S05]  /*0320*/  LEA R28, R28, UR4, 0x2 ;  /* 0x000000041c1c7c11 */ /* 0x000fca000f8e10ff */
[----:B------:R-:W-:Y:S01]  /*0330*/  IMAD R27, R44, 0x48, R28 ;  /* 0x000000482c1b7824 */ /* 0x000fe200078e021c */
[----:B--2---:R0:W-:Y:S04]  /*0340*/  STS [R28], R5 ;  /* 0x000000051c007388 */ /* 0x0041e80000000800 */
[----:B---3--:R0:W-:Y:S04]  /*0350*/  STS [R28+0x80], R7 ;  /* 0x000080071c007388 */ /* 0x0081e80000000800 */
[----:B----4-:R0:W-:Y:S04]  /*0360*/  STS [R28+0x100], R9 ;  /* 0x000100091c007388 */ /* 0x0101e80000000800 */
[----:B-----5:R0:W-:Y:S04]  /*0370*/  STS [R28+0x180], R11 ;  /* 0x0001800b1c007388 */ /* 0x0201e80000000800 */
[----:B------:R0:W-:Y:S04]  /*0380*/  STS [R28+0x200], R13 ;  /* 0x0002000d1c007388 */ /* 0x0001e80000000800 */
        /* <DEDUP_REMOVED lines=13> */
[----:B------:R0:W-:Y:S01]  /*0460*/  STS [R28+0x900], R0 ;  /* 0x000900001c007388 */ /* 0x0001e20000000800 */
[----:B------:R-:W-:-:S03]  /*0470*/  NOP ;  /* 0x0000000000007918 */ /* 0x000fc60000000000 */
[----:B------:R0:W1:Y:S04]  /*0480*/  LDS R26, [R27] ;  /* 0x000000001b1a7984 */ /* 0x0000680000000800 */
[----:B------:R0:W2:Y:S04]  /*0490*/  LDS R25, [R27+0x4] ;  /* 0x000004001b197984 */ /* 0x0000a80000000800 */
[----:B------:R0:W3:Y:S04]  /*04a0*/  LDS R24, [R27+0x8] ;  /* 0x000008001b187984 */ /* 0x0000e80000000800 */
[----:B------:R0:W4:Y:S04]  /*04b0*/  LDS R40, [R27+0xc] ;  /* 0x00000c001b287984 */ /* 0x0001280000000800 */
[----:B------:R0:W0:Y:S04]  /*04c0*/  LDS R39, [R27+0x10] ;  /* 0x000010001b277984 */ /* 0x0000280000000800 */
        /* <DEDUP_REMOVED lines=13> */
[----:B------:R0:W0:Y:S01]  /*05a0*/  LDS R0, [R27+0x48] ;  /* 0x000048001b007984 */ /* 0x0000220000000800 */
[----:B------:R-:W-:Y:S06]  /*05b0*/  BAR.SYNC.DEFER_BLOCKING 0x0 ;  /* 0x0000000000007b1d */ /* 0x000fec0000010000 */
[----:B-1234-:R-:W-:Y:S05]  /*05c0*/  BRA.U UP0, `(.L_x_2) ;  /* 0x0000000500247547 */ /* 0x01efea000b800000 */
[----:B------:R-:W-:Y:S02]  /*05d0*/  IADD3 R8, PT, PT, R24, R25, R26 ;  /* 0x0000001918087210 */ /* 0x000fe40007ffe01a */
[----:B------:R-:W-:Y:S02]  /*05e0*/  ISETP.NE.AND P1, PT, R44, 0x1f, PT ;  /* 0x0000001f2c00780c */ /* 0x000fe40003f25270 */
[----:B0-----:R-:W-:Y:S02]  /*05f0*/  IADD3 R8, PT, PT, R39, R40, R8 ;  /* 0x0000002827087210 */ /* 0x001fe40007ffe008 */
[----:B------:R-:W-:Y:S02]  /*0600*/  ISETP.GE.U32.AND P2, PT, R36, 0x20, PT ;  /* 0x000000202400780c */ /* 0x000fe40003f46070 */
[----:B------:R-:W-:Y:S02]  /*0610*/  IADD3 R8, PT, PT, R30, R31, R8 ;  /* 0x0000001f1e087210 */ /* 0x000fe40007ffe008 */
[----:B------:R-:W-:-:S02]  /*0620*/  ISETP.NE.AND P3, PT, R44, RZ, PT ;  /* 0x000000ff2c00720c */ /* 0x000fc40003f65270 */
[----:B------:R-:W-:-:S03]  /*0630*/  IADD3 R8, PT, PT, R23, R29, R8 ;  /* 0x0000001d17087210 */ /* 0x000fc60007ffe008 */
[----:B------:R-:W-:Y:S02]  /*0640*/  @!P1 LEA R37, R32, UR4, 0x2 ;  /* 0x0000000420259c11 */ /* 0x000fe4000f8e10ff */
[----:B------:R-:W-:-:S04]  /*0650*/  IADD3 R8, PT, PT, R21, R22, R8 ;  /* 0x0000001615087210 */ /* 0x000fc80007ffe008 */
[----:B------:R-:W-:-:S04]  /*0660*/  IADD3 R8, PT, PT, R7, R20, R8 ;  /* 0x0000001407087210 */ /* 0x000fc80007ffe008 */
[----:B------:R-:W-:-:S04]  /*0670*/  IADD3 R8, PT, PT, R5, R6, R8 ;  /* 0x0000000605087210 */ /* 0x000fc80007ffe008 */
[----:B------:R-:W-:-:S04]  /*0680*/  IADD3 R33, PT, PT, R3, R4, R8 ;  /* 0x0000000403217210 */ /* 0x000fc80007ffe008 */
[----:B------:R-:W-:-:S05]  /*0690*/  IADD3 R33, PT, PT, R0, R2, R33 ;  /* 0x0000000200217210 */ /* 0x000fca0007ffe021 */
[----:B------:R-:W0:Y:S02]  /*06a0*/  SHFL.UP P0, R8, R33, 0x1, RZ ;  /* 0x0420000021087989 */ /* 0x000e2400000000ff */
[----:B0-----:R-:W-:-:S05]  /*06b0*/  @P0 IMAD.IADD R8, R33, 0x1, R8 ;  /* 0x0000000121080824 */ /* 0x001fca00078e0208 */
[----:B------:R-:W0:Y:S02]  /*06c0*/  SHFL.UP P0, R13, R8, 0x2, RZ ;  /* 0x04400000080d7989 */ /* 0x000e2400000000ff */
[----:B0-----:R-:W-:-:S05]  /*06d0*/  @P0 IMAD.IADD R13, R8, 0x1, R13 ;  /* 0x00000001080d0824 */ /* 0x001fca00078e020d */
[----:B------:R-:W0:Y:S02]  /*06e0*/  SHFL.UP P0, R16, R13, 0x4, RZ ;  /* 0x048000000d107989 */ /* 0x000e2400000000ff */
[----:B0-----:R-:W-:-:S05]  /*06f0*/  @P0 IMAD.IADD R16, R13, 0x1, R16 ;  /* 0x000000010d100824 */ /* 0x001fca00078e0210 */
[----:B------:R-:W0:Y:S02]  /*0700*/  SHFL.UP P0, R35, R16, 0x8, RZ ;  /* 0x0500000010237989 */ /* 0x000e2400000000ff */
[----:B0-----:R-:W-:-:S05]  /*0710*/  @P0 IMAD.IADD R35, R16, 0x1, R35 ;  /* 0x0000000110230824 */ /* 0x001fca00078e0223 */
[----:B------:R-:W0:Y:S02]  /*0720*/  SHFL.UP P0, R34, R35, 0x10, RZ ;  /* 0x0600000023227989 */ /* 0x000e2400000000ff */
[----:B0-----:R-:W-:Y:S01]  /*0730*/  @P0 IMAD.IADD R34, R35, 0x1, R34 ;  /* 0x0000000123220824 */ /* 0x001fe200078e0222 */
[----:B------:R-:W-:-:S03]  /*0740*/  ISETP.NE.AND P0, PT, R32, 0x2, PT ;  /* 0x000000022000780c */ /* 0x000fc60003f05270 */
[----:B------:R-:W-:Y:S01]  /*0750*/  IMAD.IADD R33, R34, 0x1, -R33 ;  /* 0x0000000122217824 */ /* 0x000fe200078e0a21 */
[----:B------:R-:W-:Y:S01]  /*0760*/  @!P1 STS [R37+0x10], R34 ;  /* 0x0000102225009388 */ /* 0x000fe20000000800 */
[----:B------:R-:W-:Y:S01]  /*0770*/  BAR.SYNC.DEFER_BLOCKING 0x0 ;  /* 0x0000000000007b1d */ /* 0x000fe20000010000 */
[----:B------:R-:W-:-:S05]  /*0780*/  ISETP.NE.AND P1, PT, R32, 0x9, PT ;  /* 0x000000092000780c */ /* 0x000fca0003f25270 */
[----:B------:R-:W0:Y:S04]  /*0790*/  LDS.128 R8, [UR4+0x10] ;  /* 0x00001004ff087984 */ /* 0x000e280008000c00 */
[----:B------:R-:W1:Y:S04]  /*07a0*/  LDS.128 R12, [UR4+0x20] ;  /* 0x00002004ff0c7984 */ /* 0x000e680008000c00 */
[----:B------:R-:W2:Y:S01]  /*07b0*/  LDS.128 R16, [UR4+0x30] ;  /* 0x00003004ff107984 */ /* 0x000ea20008000c00 */
[----:B0-----:R-:W-:-:S04]  /*07c0*/  IMAD.IADD R9, R8, 0x1, R9 ;  /* 0x0000000108097824 */ /* 0x001fc800078e0209 */
[----:B------:R-:W-:Y:S01]  /*07d0*/  IMAD.IADD R10, R10, 0x1, R9 ;  /* 0x000000010a0a7824 */ /* 0x000fe200078e0209 */
[----:B------:R-:W-:Y:S02]  /*07e0*/  SEL R8, R9, R8, !P0 ;  /* 0x0000000809087207 */ /* 0x000fe40004000000 */
[----:B------:R-:W-:Y:S01]  /*07f0*/  ISETP.NE.AND P0, PT, R32, 0x3, PT ;  /* 0x000000032000780c */ /* 0x000fe20003f05270 */
[----:B------:R-:W-:Y:S01]  /*0800*/  IMAD.IADD R11, R11, 0x1, R10 ;  /* 0x000000010b0b7824 */ /* 0x000fe200078e020a */
[----:B------:R-:W-:Y:S02]  /*0810*/  SEL R9, R33, RZ, P3 ;  /* 0x000000ff21097207 */ /* 0x000fe40001800000 */
[----:B------:R-:W-:Y:S01]  /*0820*/  SEL R8, R10, R8, !P0 ;  /* 0x000000080a087207 */ /* 0x000fe20004000000 */
[----:B-1----:R-:W-:Y:S01]  /*0830*/  IMAD.IADD R12, R11, 0x1, R12 ;  /* 0x000000010b0c7824 */ /* 0x002fe200078e020c */
[----:B------:R-:W-:-:S03]  /*0840*/  ISETP.NE.AND P0, PT, R32, 0x4, PT ;  /* 0x000000042000780c */ /* 0x000fc60003f05270 */
[----:B------:R-:W-:Y:S01]  /*0850*/  IMAD.IADD R13, R13, 0x1, R12 ;  /* 0x000000010d0d7824 */ /* 0x000fe200078e020c */
[----:B------:R-:W-:Y:S02]  /*0860*/  SEL R8, R11, R8, !P0 ;  /* 0x000000080b087207 */ /* 0x000fe40004000000 */
[----:B------:R-:W-:Y:S01]  /*0870*/  ISETP.NE.AND P0, PT, R32, 0x5, PT ;  /* 0x000000052000780c */ /* 0x000fe20003f05270 */
[----:B------:R-:W-:-:S03]  /*0880*/  IMAD.IADD R14, R14, 0x1, R13 ;  /* 0x000000010e0e7824 */ /* 0x000fc600078e020d */
[----:B------:R-:W-:Y:S01]  /*0890*/  SEL R8, R12, R8, !P0 ;  /* 0x000000080c087207 */ /* 0x000fe20004000000 */
[----:B------:R-:W-:Y:S01]  /*08a0*/  IMAD.IADD R15, R15, 0x1, R14 ;  /* 0x000000010f0f7824 */ /* 0x000fe200078e020e */
[----:B------:R-:W-:-:S03]  /*08b0*/  ISETP.NE.AND P0, PT, R32, 0x6, PT ;  /* 0x000000062000780c */ /* 0x000fc60003f05270 */
[----:B--2---:R-:W-:Y:S01]  /*08c0*/  IMAD.IADD R16, R15, 0x1, R16 ;  /* 0x000000010f107824 */ /* 0x004fe200078e0210 */
[----:B------:R-:W-:Y:S02]  /*08d0*/  SEL R8, R13, R8, !P0 ;  /* 0x000000080d087207 */ /* 0x000fe40004000000 */
[----:B------:R-:W-:Y:S01]  /*08e0*/  ISETP.NE.AND P0, PT, R32, 0x7, PT ;  /* 0x000000072000780c */ /* 0x000fe20003f05270 */
[----:B------:R-:W-:-:S03]  /*08f0*/  IMAD.IADD R17, R17, 0x1, R16 ;  /* 0x0000000111117824 */ /* 0x000fc600078e0210 */
[----:B------:R-:W-:Y:S01]  /*0900*/  SEL R8, R14, R8, !P0 ;  /* 0x000000080e087207 */ /* 0x000fe20004000000 */
[----:B------:R-:W-:Y:S01]  /*0910*/  IMAD.IADD R18, R18, 0x1, R17 ;  /* 0x0000000112127824 */ /* 0x000fe200078e0211 */
[----:B------:R-:W-:-:S03]  /*0920*/  ISETP.NE.AND P0, PT, R32, 0x8, PT ;  /* 0x000000082000780c */ /* 0x000fc60003f05270 */
[----:B------:R-:W-:Y:S01]  /*0930*/  IMAD.IADD R19, R19, 0x1, R18 ;  /* 0x0000000113137824 */ /* 0x000fe200078e0212 */
[----:B------:R-:W-:Y:S02]  /*0940*/  SEL R8, R15, R8, !P0 ;  /* 0x000000080f087207 */ /* 0x000fe40004000000 */
[----:B------:R-:W-:Y:S02]  /*0950*/  ISETP.NE.AND P0, PT, R32, 0xa, PT ;  /* 0x0000000a2000780c */ /* 0x000fe40003f05270 */
[----:B------:R-:W-:Y:S02]  /*0960*/  SEL R8, R16, R8, !P1 ;  /* 0x0000000810087207 */ /* 0x000fe40004800000 */
[C---:B------:R-:W-:Y:S02]  /*0970*/  ISETP.NE.AND P1, PT, R32.reuse, 0xb, PT ;  /* 0x0000000b2000780c */ /* 0x040fe40003f25270 */
[----:B------:R-:W-:Y:S02]  /*0980*/  SEL R8, R17, R8, !P0 ;  /* 0x0000000811087207 */ /* 0x000fe40004000000 */
[----:B------:R-:W-:-:S02]  /*0990*/  ISETP.NE.AND P0, PT, R32, 0xc, PT ;  /* 0x0000000c2000780c */ /* 0x000fc40003f05270 */
[----:B------:R-:W-:Y:S02]  /*09a0*/  SEL R8, R18, R8, !P1 ;  /* 0x0000000812087207 */ /* 0x000fe40004800000 */
[----:B------:R-:W-:Y:S02]  /*09b0*/  ISETP.NE.AND P1, PT, R36, RZ, PT ;  /* 0x000000ff2400720c */ /* 0x000fe40003f25270 */
[----:B------:R-:W-:-:S05]  /*09c0*/  SEL R8, R19, R8, !P0 ;  /* 0x0000000813087207 */ /* 0x000fca0004000000 */
[----:B------:R-:W-:-:S06]  /*09d0*/  @P2 IMAD.IADD R33, R8, 0x1, R9 ;  /* 0x0000000108212824 */ /* 0x000fcc00078e0209 */
[----:B------:R-:W-:Y:S05]  /*09e0*/  @P1 BRA `(.L_x_3) ;  /* 0x0000000c006c1947 */ /* 0x000fea0003800000 */
[----:B------:R-:W0:Y:S01]  /*09f0*/  LDS R12, [UR4+0x40] ;  /* 0x00004004ff0c7984 */ /* 0x000e220008000800 */
[----:B------:R-:W1:Y:S01]  /*0a00*/  LDC.64 R10, c[0x0][0x390] ;  /* 0x0000e400ff0a7b82 */ /* 0x000e620000000a00 */
[----:B------:R-:W-:Y:S02]  /*0a10*/  IMAD.MOV.U32 R8, RZ, RZ, 0x65 ;  /* 0x00000065ff087424 */ /* 0x000fe400078e00ff */
[----:B------:R-:W-:Y:S02]  /*0a20*/  IMAD.MOV.U32 R33, RZ, RZ, RZ ;  /* 0x000000ffff217224 */ /* 0x000fe400078e00ff */
[----:B0-----:R-:W-:-:S05]  /*0a30*/  IMAD.IADD R9, R19, 0x1, R12 ;  /* 0x0000000113097824 */ /* 0x001fca00078e020c */
[----:B-1----:R0:W-:Y:S01]  /*0a40*/  ST.E.64.STRONG.GPU desc[UR12][R10.64+0x100], R8 ;  /* 0x000100080a007985 */ /* 0x0021e2000c10fb0c */
[----:B------:R-:W-:Y:S05]  /*0a50*/  BRA `(.L_x_3) ;  /* 0x0000000c00507947 */ /* 0x000fea0003800000 */
.L_x_2:
[----:B------:R-:W-:Y:S02]  /*0a60*/  IADD3 R8, PT, PT, R24, R25, R26 ;  /* 0x0000001918087210 */ /* 0x000fe40007ffe01a */
[C---:B------:R-:W-:Y:S02]  /*0a70*/  ISETP.NE.AND P1, PT, R44.reuse, 0x1f, PT ;  /* 0x0000001f2c00780c */ /* 0x040fe40003f25270 */
[----:B0-----:R-:W-:Y:S02]  /*0a80*/  IADD3 R8, PT, PT, R39, R40, R8 ;  /* 0x0000002827087210 */ /* 0x001fe40007ffe008 */
[----:B------:R-:W-:Y:S02]  /*0a90*/  ISETP.NE.AND P2, PT, R44, RZ, PT ;  /* 0x000000ff2c00720c */ /* 0x000fe40003f45270 */
[----:B------:R-:W-:-:S04]  /*0aa0*/  IADD3 R8, PT, PT, R30, R31, R8 ;  /* 0x0000001f1e087210 */ /* 0x000fc80007ffe008 */
        /* <DEDUP_REMOVED lines=37> */
[----:B------:R-:W-:Y:S01]  /*0d00*/  IMAD.IADD R14, R14, 0x1, R13 ;  /* 0x000000010e0e7824 */ /* 0x000fe200078e020d */
[----:B------:R-:W0:Y:S02]  /*0d10*/  LDS R11, [UR4+0x40] ;  /* 0x00004004ff0b7984 */ /* 0x000e240008000800 */
        /* <DEDUP_REMOVED lines=12> */
[----:B------:R-:W-:-:S04]  /*0de0*/  ISETP.NE.AND P0, PT, R32, 0x9, PT ;  /* 0x000000092000780c */ /* 0x000fc80003f05270 */
[----:B------:R-:W-:Y:S02]  /*0df0*/  SEL R8, R16, R8, !P0 ;  /* 0x0000000810087207 */ /* 0x000fe40004000000 */
[----:B------:R-:W-:-:S04]  /*0e00*/  ISETP.NE.AND P0, PT, R32, 0xa, PT ;  /* 0x0000000a2000780c */ /* 0x000fc80003f05270 */
[----:B------:R-:W-:Y:S02]  /*0e10*/  SEL R8, R17, R8, !P0 ;  /* 0x0000000811087207 */ /* 0x000fe40004000000 */
[----:B------:R-:W-:-:S04]  /*0e20*/  ISETP.NE.AND P0, PT, R32, 0xb, PT ;  /* 0x0000000b2000780c */ /* 0x000fc80003f05270 */
[----:B------:R-:W-:Y:S02]  /*0e30*/  SEL R8, R18, R8, !P0 ;  /* 0x0000000812087207 */ /* 0x000fe40004000000 */
[C---:B------:R-:W-:Y:S01]  /*0e40*/  ISETP.GT.U32.AND P0, PT, R36.reuse, 0x1f, PT ;  /* 0x0000001f2400780c */ /* 0x040fe20003f04070 */
[C---:B0-----:R-:W-:Y:S01]  /*0e50*/  IMAD.IADD R11, R19.reuse, 0x1, R11 ;  /* 0x00000001130b7824 */ /* 0x041fe200078e020b */
[----:B------:R-:W-:Y:S02]  /*0e60*/  SEL R8, R19, R8, !P1 ;  /* 0x0000000813087207 */ /* 0x000fe40004800000 */
[----:B------:R-:W-:-:S03]  /*0e70*/  ISETP.GE.U32.AND P1, PT, R36, 0x20, PT ;  /* 0x000000202400780c */ /* 0x000fc60003f26070 */
[----:B------:R-:W-:-:S05]  /*0e80*/  IMAD.IADD R8, R8, 0x1, R9 ;  /* 0x0000000108087824 */ /* 0x000fca00078e0209 */
[----:B------:R-:W-:Y:S01]  /*0e90*/  SEL R43, R33, R8, !P1 ;  /* 0x00000008212b7207 */ /* 0x000fe20004800000 */
[----:B------:R-:W-:Y:S06]  /*0ea0*/  @P0 BRA `(.L_x_4) ;  /* 0x0000000800140947 */ /* 0x000fec0003800000 */
[----:B------:R-:W0:Y:S01]  /*0eb0*/  LDC.64 R16, c[0x0][0x390] ;  /* 0x0000e400ff107b82 */ /* 0x000e220000000a00 */
[----:B------:R-:W-:Y:S01]  /*0ec0*/  ISETP.NE.AND P1, PT, R36, RZ, PT ;  /* 0x000000ff2400720c */ /* 0x000fe20003f25270 */
[----:B------:R-:W-:Y:S01]  /*0ed0*/  IMAD.U32 R13, RZ, RZ, UR6 ;  /* 0x00000006ff0d7e24 */ /* 0x000fe2000f8e00ff */
[----:B------:R-:W-:-:S05]  /*0ee0*/  LOP3.LUT R18, RZ, R36, RZ, 0x33, !PT ;  /* 0x00000024ff127212 */ /* 0x000fca00078e33ff */
[----:B------:R-:W-:-:S06]  /*0ef0*/  VIADD R18, R18, UR6 ;  /* 0x0000000612127c36 */ /* 0x000fcc0008000000 */
[----:B------:R-:W-:Y:S01]  /*0f00*/  @!P1 IMAD.MOV.U32 R10, RZ, RZ, 0x64 ;  /* 0x00000064ff0a9424 */ /* 0x000fe200078e00ff */
[----:B------:R1:W-:Y:S01]  /*0f10*/  @!P1 STS [UR4+0xc], R11 ;  /* 0x00000c0bff009988 */ /* 0x0003e20008000804 */
[----:B0-----:R-:W-:-:S04]  /*0f20*/  IMAD.WIDE R12, R13, 0x8, R16 ;  /* 0x000000080d0c7825 */ /* 0x001fc800078e0210 */
[----:B------:R-:W-:Y:S01]  /*0f30*/  IMAD.WIDE R16, R18, 0x8, R16 ;  /* 0x0000000812107825 */ /* 0x000fe200078e0210 */
[----:B------:R1:W-:Y:S01]  /*0f40*/  @!P1 ST.E.64.STRONG.GPU desc[UR12][R12.64+0x100], R10 ;  /* 0x0001000a0c009985 */ /* 0x0003e2000c10fb0c */
[----:B------:R-:W-:Y:S05]  /*0f50*/  NANOSLEEP 0x226 ;  /* 0x000002260000795d */ /* 0x000fea0003800000 */
[----:B------:R-:W2:Y:S01]  /*0f60*/  LD.E.64.STRONG.GPU R14, desc[UR12][R16.64+0x100] ;  /* 0x0001000c100e7980 */ /* 0x000ea2000c10fb00 */
[----:B------:R-:W-:Y:S01]  /*0f70*/  UMOV UR5, 0xffffffff ;  /* 0xffffffff00057882 */ /* 0x000fe20000000000 */
[----:B--2---:R-:W-:Y:S02]  /*0f80*/  ISETP.NE.AND P0, PT, R14, 0x63, PT ;  /* 0x000000630e00780c */ /* 0x004fe40003f05270 */
[----:B-1----:R-:W-:Y:S11]  /*0f90*/  BRA.DIV UR5, `(.L_x_5) ;  /* 0x0000002e05dc7947 */ /* 0x002ff6000b800000 */
[----:B------:R-:W-:-:S13]  /*0fa0*/  VOTE.ANY P0, !P0 ;  /* 0x0000000000ff7806 */ /* 0x000fda0004000100 */
.L_x_34:
[----:B------:R-:W-:Y:S05]  /*0fb0*/  @!P0 BRA `(.L_x_6) ;  /* 0x0000000000248947 */ /* 0x000fea0003800000 */
[----:B------:R-:W-:-:S07]  /*0fc0*/  IMAD.MOV.U32 R9, RZ, RZ, 0x1de ;  /* 0x000001deff097424 */ /* 0x000fce00078e00ff */
.L_x_8:
[----:B------:R-:W-:Y:S05]  /*0fd0*/  NANOSLEEP R9 ;  /* 0x000000090000735d */ /* 0x000fea0003800000 */
[----:B------:R-:W2:Y:S01]  /*0fe0*/  LD.E.64.STRONG.GPU R14, desc[UR12][R16.64+0x100] ;  /* 0x0001000c100e7980 */ /* 0x000ea2000c10fb00 */
[----:B------:R-:W-:Y:S01]  /*0ff0*/  UMOV UR5, 0xffffffff ;  /* 0xffffffff00057882 */ /* 0x000fe20000000000 */
[----:B------:R-:W-:Y:S02]  /*1000*/  SHF.R.U32.HI R9, RZ, 0x1, R9 ;  /* 0x00000001ff097819 */ /* 0x000fe40000011609 */
[----:B--2---:R-:W-:Y:S01]  /*1010*/  ISETP.NE.AND P0, PT, R14, 0x63, PT ;  /* 0x000000630e00780c */ /* 0x004fe20003f05270 */
[----:B------:R-:W-:-:S12]  /*1020*/  BRA.DIV UR5, `(.L_x_7) ;  /* 0x0000002e05d87947 */ /* 0x000fd8000b800000 */
[----:B------:R-:W-:-:S13]  /*1030*/  VOTE.ANY P0, !P0 ;  /* 0x0000000000ff7806 */ /* 0x000fda0004000100 */
.L_x_37:
[----:B------:R-:W-:Y:S05]  /*1040*/  @P0 BRA `(.L_x_8) ;  /* 0xfffffffc00e00947 */ /* 0x000fea000383ffff */
.L_x_6:
[----:B------:R-:W-:Y:S01]  /*1050*/  UMOV UR5, 0xffffffff ;  /* 0xffffffff00057882 */ /* 0x000fe20000000000 */
[----:B------:R-:W-:Y:S02]  /*1060*/  ISETP.NE.AND P2, PT, R14, 0x65, PT ;  /* 0x000000650e00780c */ /* 0x000fe40003f45270 */
[----:B------:R-:W-:Y:S11]  /*1070*/  BRA.DIV UR5, `(.L_x_9) ;  /* 0x0000002e05e47947 */ /* 0x000ff6000b800000 */
[----:B------:R-:W0:Y:S01]  /*1080*/  S2R R45, SR_GEMASK ;  /* 0x00000000002d7919 */ /* 0x000e220000003c00 */
[----:B------:R-:W-:Y:S01]  /*1090*/  VOTE.ANY R8, PT, !P2 ;  /* 0x0000000000087806 */ /* 0x000fe200050e0100 */
[C---:B------:R-:W-:Y:S02]  /*10a0*/  VIADD R33, R44.reuse, 0x2 ;  /* 0x000000022c217836 */ /* 0x040fe40000000000 */
[C---:B------:R-:W-:Y:S02]  /*10b0*/  VIADD R32, R44.reuse, 0x4 ;  /* 0x000000042c207836 */ /* 0x040fe40000000000 */
[C---:B------:R-:W-:Y:S02]  /*10c0*/  VIADD R19, R44.reuse, 0x8 ;  /* 0x000000082c137836 */ /* 0x040fe40000000000 */
[----:B------:R-:W-:Y:S01]  /*10d0*/  VIADD R34, R44, 0x10 ;  /* 0x000000102c227836 */ /* 0x000fe20000000000 */
[----:B0-----:R-:W-:-:S05]  /*10e0*/  LOP3.LUT R8, R8, 0x80000000, R45, 0xec, !PT ;  /* 0x8000000008087812 */ /* 0x001fca00078eec2d */
[----:B------:R-:W-:-:S05]  /*10f0*/  VIADD R9, R8, 0xffffffff ;  /* 0xffffffff08097836 */ /* 0x000fca0000000000 */
[----:B------:R-:W-:-:S04]  /*1100*/  LOP3.LUT R9, R8, R9, RZ, 0xc, !PT ;  /* 0x0000000908097212 */ /* 0x000fc800078e0cff */
[----:B------:R0:W1:Y:S02]  /*1110*/  POPC R38, R9 ;  /* 0x0000000900267309 */ /* 0x0000640000000000 */
[----:B0-----:R-:W0:Y:S01]  /*1120*/  LDC.64 R8, c[0x0][0x390] ;  /* 0x0000e400ff087b82 */ /* 0x001e220000000a00 */
[----:B-1----:R-:W1:Y:S01]  /*1130*/  SHFL.DOWN PT, R16, R15, 0x1, R38 ;  /* 0x082000000f107989 */ /* 0x002e6200000e0026 */
[-C--:B------:R-:W-:Y:S02]  /*1140*/  ISETP.GE.AND P0, PT, R44, R38.reuse, PT ;  /* 0x000000262c00720c */ /* 0x080fe40003f06270 */
[-C--:B------:R-:W-:Y:S02]  /*1150*/  ISETP.GT.AND P2, PT, R34, R38.reuse, PT ;  /* 0x000000262200720c */ /* 0x080fe40003f44270 */
[----:B-1----:R-:W-:Y:S02]  /*1160*/  SEL R16, R16, RZ, !P0 ;  /* 0x000000ff10107207 */ /* 0x002fe40004000000 */
[----:B------:R-:W-:-:S03]  /*1170*/  ISETP.GT.AND P0, PT, R33, R38, PT ;  /* 0x000000262100720c */ /* 0x000fc60003f04270 */
[----:B------:R-:W-:-:S05]  /*1180*/  IMAD.IADD R17, R16, 0x1, R15 ;  /* 0x0000000110117824 */ /* 0x000fca00078e020f */
[----:B------:R-:W1:Y:S02]  /*1190*/  SHFL.DOWN PT, R16, R17, 0x2, R38 ;  /* 0x0840000011107989 */ /* 0x000e6400000e0026 */
[----:B-1----:R-:W-:Y:S02]  /*11a0*/  SEL R16, R16, RZ, !P0 ;  /* 0x000000ff10107207 */ /* 0x002fe40004000000 */
[----:B------:R-:W-:-:S03]  /*11b0*/  ISETP.GT.AND P0, PT, R32, R38, PT ;  /* 0x000000262000720c */ /* 0x000fc60003f04270 */
[----:B------:R-:W-:-:S05]  /*11c0*/  IMAD.IADD R35, R17, 0x1, R16 ;  /* 0x0000000111237824 */ /* 0x000fca00078e0210 */
[----:B------:R-:W1:Y:S02]  /*11d0*/  SHFL.DOWN PT, R16, R35, 0x4, R38 ;  /* 0x0880000023107989 */ /* 0x000e6400000e0026 */
[----:B-1----:R-:W-:Y:S02]  /*11e0*/  SEL R16, R16, RZ, !P0 ;  /* 0x000000ff10107207 */ /* 0x002fe40004000000 */
[----:B------:R-:W-:-:S03]  /*11f0*/  ISETP.GT.AND P0, PT, R19, R38, PT ;  /* 0x000000261300720c */ /* 0x000fc60003f04270 */
[----:B------:R-:W-:Y:S01]  /*1200*/  IMAD.IADD R37, R35, 0x1, R16 ;  /* 0x0000000123257824 */ /* 0x000fe200078e0210 */
[----:B0-----:R-:W-:-:S04]  /*1210*/  IADD3 R35, P3, PT, R8, 0x100, RZ ;  /* 0x0000010008237810 */ /* 0x001fc80007f7e0ff */
[----:B------:R-:W0:Y:S02]  /*1220*/  SHFL.DOWN PT, R16, R37, 0x8, R38 ;  /* 0x0900000025107989 */ /* 0x000e2400000e0026 */
[----:B0-----:R-:W-:Y:S02]  /*1230*/  SEL R16, R16, RZ, !P0 ;  /* 0x000000ff10107207 */ /* 0x001fe40004000000 */
[----:B------:R-:W-:-:S03]  /*1240*/  ISETP.NE.AND P0, PT, R14, 0x65, PT ;  /* 0x000000650e00780c */ /* 0x000fc60003f05270 */
[----:B------:R-:W-:Y:S02]  /*1250*/  IMAD.IADD R17, R37, 0x1, R16 ;  /* 0x0000000125117824 */ /* 0x000fe400078e0210 */
[----:B------:R-:W-:-:S03]  /*1260*/  IMAD.X R37, RZ, RZ, R9, P3 ;  /* 0x000000ffff257224 */ /* 0x000fc600018e0609 */
[----:B------:R-:W0:Y:S05]  /*1270*/  SHFL.DOWN PT, R16, R17, 0x10, R38 ;  /* 0x0a00000011107989 */ /* 0x000e2a00000e0026 */
[----:B------:R-:W-:Y:S02]  /*1280*/  VOTE.ALL P0, P0 ;  /* 0x0000000000ff7806 */ /* 0x000fe40000000000 */
[----:B0-----:R-:W-:-:S05]  /*1290*/  SEL R16, R16, RZ, !P2 ;  /* 0x000000ff10107207 */ /* 0x001fca0005000000 */
[----:B------:R-:W-:-:S07]  /*12a0*/  IMAD.IADD R36, R17, 0x1, R16 ;  /* 0x0000000111247824 */ /* 0x000fce00078e0210 */
.L_x_46:
[----:B------:R-:W-:Y:S05]  /*12b0*/  @!P0 BRA `(.L_x_10) ;  /* 0x0000000000d48947 */ /* 0x000fea0003800000 */
[----:B------:R-:W-:-:S07]  /*12c0*/  IMAD.MOV.U32 R38, RZ, RZ, 0x1de ;  /* 0x000001deff267424 */ /* 0x000fce00078e00ff */
.L_x_16:
[----:B------:R-:W-:Y:S02]  /*12d0*/  IMAD.MOV.U32 R8, RZ, RZ, R35 ;  /* 0x000000ffff087224 */ /* 0x000fe400078e0023 */
[----:B------:R-:W-:Y:S02]  /*12e0*/  IMAD.MOV.U32 R9, RZ, RZ, R37 ;  /* 0x000000ffff097224 */ /* 0x000fe400078e0025 */
[----:B------:R-:W-:-:S05]  /*12f0*/  IMAD.WIDE R16, R18, 0x8, R8 ;  /* 0x0000000812107825 */ /* 0x000fca00078e0208 */
[----:B------:R-:W2:Y:S01]  /*1300*/  LD.E.64.STRONG.GPU R14, desc[UR12][R16.64+-0x100] ;  /* 0xffff000c100e7980 */ /* 0x000ea2000c10fb00 */
[----:B------:R-:W-:Y:S05]  /*1310*/  YIELD ;  /* 0x0000000000007946 */ /* 0x000fea0003800000 */
[----:B------:R-:W-:Y:S01]  /*1320*/  UMOV UR5, 0xffffffff ;  /* 0xffffffff00057882 */ /* 0x000fe20000000000 */
[----:B------:R-:W-:Y:S02]  /*1330*/  SHF.R.U32.HI R38, RZ, 0x1, R38 ;  /* 0x00000001ff267819 */ /* 0x000fe40000011626 */
[----:B--2---:R-:W-:Y:S01]  /*1340*/  ISETP.NE.AND P0, PT, R14, 0x63, PT ;  /* 0x000000630e00780c */ /* 0x004fe20003f05270 */
[----:B------:R-:W-:-:S12]  /*1350*/  BRA.DIV UR5, `(.L_x_11) ;  /* 0x0000003205347947 */ /* 0x000fd8000b800000 */
[----:B------:R-:W-:-:S13]  /*1360*/  VOTE.ANY P0, !P0 ;  /* 0x0000000000ff7806 */ /* 0x000fda0004000100 */
.L_x_49:
[----:B------:R-:W-:Y:S05]  /*1370*/  @!P0 BRA `(.L_x_12) ;  /* 0x0000000000248947 */ /* 0x000fea0003800000 */
[----:B------:R-:W-:-:S07]  /*1380*/  IMAD.MOV.U32 R9, RZ, RZ, R38 ;  /* 0x000000ffff097224 */ /* 0x000fce00078e0026 */
.L_x_14:
[----:B------:R-:W-:Y:S05]  /*1390*/  NANOSLEEP R9 ;  /* 0x000000090000735d */ /* 0x000fea0003800000 */
[----:B------:R-:W2:Y:S01]  /*13a0*/  LD.E.64.STRONG.GPU R14, desc[UR12][R16.64+-0x100] ;  /* 0xffff000c100e7980 */ /* 0x000ea2000c10fb00 */
[----:B------:R-:W-:Y:S01]  /*13b0*/  UMOV UR5, 0xffffffff ;  /* 0xffffffff00057882 */ /* 0x000fe20000000000 */
[----:B------:R-:W-:Y:S02]  /*13c0*/  SHF.R.U32.HI R9, RZ, 0x1, R9 ;  /* 0x00000001ff097819 */ /* 0x000fe40000011609 */
[----:B--2---:R-:W-:Y:S01]  /*13d0*/  ISETP.NE.AND P0, PT, R14, 0x63, PT ;  /* 0x000000630e00780c */ /* 0x004fe20003f05270 */
[----:B------:R-:W-:-:S12]  /*13e0*/  BRA.DIV UR5, `(.L_x_13) ;  /* 0x0000003205307947 */ /* 0x000fd8000b800000 */
[----:B------:R-:W-:-:S13]  /*13f0*/  VOTE.ANY P0, !P0 ;  /* 0x0000000000ff7806 */ /* 0x000fda0004000100 */
.L_x_52:
[----:B------:R-:W-:Y:S05]  /*1400*/  @P0 BRA `(.L_x_14) ;  /* 0xfffffffc00e00947 */ /* 0x000fea000383ffff */
.L_x_12:
[----:B------:R-:W-:Y:S01]  /*1410*/  UMOV UR5, 0xffffffff ;  /* 0xffffffff00057882 */ /* 0x000fe20000000000 */
[----:B------:R-:W-:Y:S02]  /*1420*/  ISETP.NE.AND P0, PT, R14, 0x65, PT ;  /* 0x000000650e00780c */ /* 0x000fe40003f05270 */
[----:B------:R-:W-:Y:S11]  /*1430*/  BRA.DIV UR5, `(.L_x_15) ;  /* 0x00000032053c7947 */ /* 0x000ff6000b800000 */
[----:B------:R-:W-:Y:S01]  /*1440*/  VOTE.ANY R8, PT, !P0 ;  /* 0x0000000000087806 */ /* 0x000fe200040e0100 */
[----:B------:R-:W-:-:S03]  /*1450*/  VIADD R18, R18, 0xffffffe0 ;  /* 0xffffffe012127836 */ /* 0x000fc60000000000 */
[----:B------:R-:W-:-:S05]  /*1460*/  LOP3.LUT R8, R8, 0x80000000, R45, 0xec, !PT ;  /* 0x8000000008087812 */ /* 0x000fca00078eec2d */
[----:B------:R-:W-:-:S05]  /*1470*/  VIADD R9, R8, 0xffffffff ;  /* 0xffffffff08097836 */ /* 0x000fca0000000000 */
[----:B------:R-:W-:-:S06]  /*1480*/  LOP3.LUT R9, R8, R9, RZ, 0xc, !PT ;  /* 0x0000000908097212 */ /* 0x000fcc00078e0cff */
[----:B------:R-:W0:Y:S02]  /*1490*/  POPC R9, R9 ;  /* 0x0000000900097309 */ /* 0x000e240000000000 */
[----:B0-----:R-:W0:Y:S01]  /*14a0*/  SHFL.DOWN PT, R16, R15, 0x1, R9 ;  /* 0x082000000f107989 */ /* 0x001e2200000e0009 */
[-C--:B------:R-:W-:Y:S02]  /*14b0*/  ISETP.GE.AND P0, PT, R44, R9.reuse, PT ;  /* 0x000000092c00720c */ /* 0x080fe40003f06270 */
[-C--:B------:R-:W-:Y:S02]  /*14c0*/  ISETP.GT.AND P2, PT, R34, R9.reuse, PT ;  /* 0x000000092200720c */ /* 0x080fe40003f44270 */
[----:B0-----:R-:W-:Y:S02]  /*14d0*/  SEL R16, R16, RZ, !P0 ;  /* 0x000000ff10107207 */ /* 0x001fe40004000000 */
[----:B------:R-:W-:-:S03]  /*14e0*/  ISETP.GT.AND P0, PT, R33, R9, PT ;  /* 0x000000092100720c */ /* 0x000fc60003f04270 */
[----:B------:R-:W-:-:S05]  /*14f0*/  IMAD.IADD R15, R16, 0x1, R15 ;  /* 0x00000001100f7824 */ /* 0x000fca00078e020f */
[----:B------:R-:W0:Y:S02]  /*1500*/  SHFL.DOWN PT, R16, R15, 0x2, R9 ;  /* 0x084000000f107989 */ /* 0x000e2400000e0009 */
        /* <DEDUP_REMOVED lines=9> */
[----:B------:R-:W-:-:S03]  /*15a0*/  ISETP.NE.AND P0, PT, R14, 0x65, PT ;  /* 0x000000650e00780c */ /* 0x000fc60003f05270 */
[----:B------:R-:W-:-:S05]  /*15b0*/  IMAD.IADD R15, R15, 0x1, R16 ;  /* 0x000000010f0f7824 */ /* 0x000fca00078e0210 */
[----:B------:R-:W0:Y:S05]  /*15c0*/  SHFL.DOWN PT, R16, R15, 0x10, R9 ;  /* 0x0a0000000f107989 */ /* 0x000e2a00000e0009 */
[----:B------:R-:W-:Y:S02]  /*15d0*/  VOTE.ALL P0, P0 ;  /* 0x0000000000ff7806 */ /* 0x000fe40000000000 */
[----:B0-----:R-:W-:-:S04]  /*15e0*/  SEL R16, R16, RZ, !P2 ;  /* 0x000000ff10107207 */ /* 0x001fc80005000000 */
[----:B------:R-:W-:-:S07]  /*15f0*/  IADD3 R36, PT, PT, R15, R16, R36 ;  /* 0x000000100f247210 */ /* 0x000fce0007ffe024 */
.L_x_61:
[----:B------:R-:W-:Y:S05]  /*1600*/  @P0 BRA `(.L_x_16) ;  /* 0xfffffffc00300947 */ /* 0x000fea000383ffff */
.L_x_10:
[----:B------:R-:W-:Y:S01]  /*1610*/  ISETP.NE.AND P0, PT, R44, RZ, PT ;  /* 0x000000ff2c00720c */ /* 0x000fe20003f05270 */
[----:B------:R-:W0:Y:S01]  /*1620*/  @!P1 S2R R9, SR_CgaCtaId ;  /* 0x0000000000099919 */ /* 0x000e220000008800 */
[----:B------:R-:W-:Y:S01]  /*1630*/  @!P1 MOV R8, 0x400 ;  /* 0x0000040000089802 */ /* 0x000fe20000000f00 */
[----:B------:R-:W-:Y:S02]  /*1640*/  @!P1 IMAD.IADD R11, R11, 0x1, R36 ;  /* 0x000000010b0b9824 */ /* 0x000fe400078e0224 */
[----:B------:R-:W-:-:S05]  /*1650*/  @!P1 IMAD.MOV.U32 R10, RZ, RZ, 0x65 ;  /* 0x00000065ff0a9424 */ /* 0x000fca00078e00ff */
[----:B------:R1:W-:Y:S03]  /*1660*/  @!P1 ST.E.64.STRONG.GPU desc[UR12][R12.64+0x100], R10 ;  /* 0x0001000a0c009985 */ /* 0x0003e6000c10fb0c */
[----:B------:R-:W-:Y:S01]  /*1670*/  @!P0 MOV R14, 0x400 ;  /* 0x00000400000e8802 */ /* 0x000fe20000000f00 */
[----:B------:R-:W2:Y:S01]  /*1680*/  @!P0 S2R R15, SR_CgaCtaId ;  /* 0x00000000000f8919 */ /* 0x000ea20000008800 */
[----:B0-----:R-:W-:Y:S01]  /*1690*/  @!P1 LEA R9, R9, R8, 0x18 ;  /* 0x0000000809099211 */ /* 0x001fe200078ec0ff */
[----:B------:R-:W-:Y:S02]  /*16a0*/  IMAD.MOV.U32 R8, RZ, RZ, R43 ;  /* 0x000000ffff087224 */ /* 0x000fe400078e002b */
[----:B------:R-:W-:Y:S02]  /*16b0*/  @!P0 IMAD.MOV.U32 R8, RZ, RZ, R36 ;  /* 0x000000ffff088224 */ /* 0x000fe400078e0024 */
[----:B------:R1:W-:Y:S04]  /*16c0*/  @!P1 STS [R9+0x8], R11 ;  /* 0x0000080b09009388 */ /* 0x0003e80000000800 */
[----:B------:R1:W-:Y:S01]  /*16d0*/  @!P1 STS [R9+0x4], R36 ;  /* 0x0000042409009388 */ /* 0x0003e20000000800 */
[----:B--2---:R-:W-:-:S05]  /*16e0*/  @!P0 LEA R15, R15, R14, 0x18 ;  /* 0x0000000e0f0f8211 */ /* 0x004fca00078ec0ff */
[----:B------:R1:W-:Y:S02]  /*16f0*/  @!P0 STS [R15+0x54], R36 ;  /* 0x000054240f008388 */ /* 0x0003e40000000800 */
.L_x_4:
[----:B------:R-:W-:Y:S05]  /*1700*/  WARPSYNC.ALL ;  /* 0x0000000000007948 */ /* 0x000fea0003800000 */
[----:B------:R-:W0:Y:S08]  /*1710*/  S2UR UR7, SR_CgaCtaId ;  /* 0x00000000000779c3 */ /* 0x000e300000008800 */
[----:B------:R-:W-:Y:S06]  /*1720*/  BAR.SYNC.DEFER_BLOCKING 0x0 ;  /* 0x0000000000007b1d */ /* 0x000fec0000010000 */
[----:B------:R-:W-:Y:S01]  /*1730*/  UMOV UR5, 0x400 ;  /* 0x0000040000057882 */ /* 0x000fe20000000000 */
[----:B-1----:R-:W1:Y:S01]  /*1740*/  S2R R10, SR_TID.X ;  /* 0x00000000000a7919 */ /* 0x002e620000002100 */
[----:B0-----:R-:W-:-:S09]  /*1750*/  ULEA UR5, UR7, UR5, 0x18 ;  /* 0x0000000507057291 */ /* 0x001fd2000f8ec0ff */
[----:B------:R-:W0:Y:S01]  /*1760*/  LDS R9, [UR5+0x54] ;  /* 0x00005405ff097984 */ /* 0x000e220008000800 */
[----:B-1----:R-:W-:-:S04]  /*1770*/  ISETP.NE.AND P0, PT, R10, RZ, PT ;  /* 0x000000ff0a00720c */ /* 0x002fc80003f05270 */
[----:B0-----:R-:W-:-:S05]  /*1780*/  SEL R9, R9, RZ, P0 ;  /* 0x000000ff09097207 */ /* 0x001fca0000000000 */
[----:B------:R-:W-:-:S07]  /*1790*/  IMAD.IADD R33, R9, 0x1, R8 ;  /* 0x0000000109217824 */ /* 0x000fce00078e0208 */
.L_x_3:
[----:B------:R-:W-:Y:S05]  /*17a0*/  BSYNC.RECONVERGENT B0 ;  /* 0x0000000000007941 */ /* 0x000fea0003800200 */
.L_x_1:
[----:B------:R-:W-:Y:S01]  /*17b0*/  IMAD.IADD R26, R26, 0x1, R33 ;  /* 0x000000011a1a7824 */ /* 0x000fe200078e0221 */
[----:B------:R-:W-:Y:S03]  /*17c0*/  BAR.SYNC.DEFER_BLOCKING 0x0 ;  /* 0x0000000000007b1d */ /* 0x000fe60000010000 */
[----:B------:R-:W-:-:S03]  /*17d0*/  IMAD.IADD R25, R25, 0x1, R26 ;  /* 0x0000000119197824 */ /* 0x000fc600078e021a */
[----:B------:R-:W1:Y:S01]  /*17e0*/  LDCU.64 UR8, c[0x0][0x388] ;  /* 0x00007100ff0877ac */ /* 0x000e620008000a00 */
[----:B------:R-:W-:-:S04]  /*17f0*/  IMAD.IADD R24, R24, 0x1, R25 ;  /* 0x0000000118187824 */ /* 0x000fc800078e0219 */
[----:B------:R-:W-:-:S04]  /*1800*/  IMAD.IADD R40, R40, 0x1, R24 ;  /* 0x0000000128287824 */ /* 0x000fc800078e0218 */
[----:B0-----:R-:W-:-:S04]  /*1810*/  IMAD.IADD R8, R39, 0x1, R40 ;  /* 0x0000000127087824 */ /* 0x001fc800078e0228 */
[----:B------:R-:W-:-:S04]  /*1820*/  IMAD.IADD R31, R31, 0x1, R8 ;  /* 0x000000011f1f7824 */ /* 0x000fc800078e0208 */
[----:B------:R-:W-:Y:S01]  /*1830*/  IMAD.IADD R30, R30, 0x1, R31 ;  /* 0x000000011e1e7824 */ /* 0x000fe200078e021f */
[----:B------:R-:W-:Y:S01]  /*1840*/  STS [R27], R26 ;  /* 0x0000001a1b007388 */ /* 0x000fe20000000800 */
[----:B-1----:R-:W-:Y:S02]  /*1850*/  IADD3 R42, P0, PT, R42, UR8, RZ ;  /* 0x000000082a2a7c10 */ /* 0x002fe4000ff1e0ff */
[----:B------:R-:W-:Y:S01]  /*1860*/  IMAD.IADD R10, R29, 0x1, R30 ;  /* 0x000000011d0a7824 */ /* 0x000fe200078e021e */
[----:B------:R-:W-:Y:S01]  /*1870*/  STS [R27+0x4], R25 ;  /* 0x000004191b007388 */ /* 0x000fe20000000800 */
[----:B------:R-:W-:Y:S02]  /*1880*/  IADD3.X R43, PT, PT, R41, UR9, RZ, P0, !PT ;  /* 0x00000009292b7c10 */ /* 0x000fe400087fe4ff */
[----:B------:R-:W-:Y:S01]  /*1890*/  IMAD.IADD R23, R23, 0x1, R10 ;  /* 0x0000000117177824 */ /* 0x000fe200078e020a */
[----:B------:R-:W-:Y:S03]  /*18a0*/  STS [R27+0x8], R24 ;  /* 0x000008181b007388 */ /* 0x000fe60000000800 */
        /* <DEDUP_REMOVED lines=19> */
[----:B------:R-:W-:Y:S04]  /*19e0*/  STS [R27+0x30], R7 ;  /* 0x000030071b007388 */ /* 0x000fe80000000800 */
[----:B------:R-:W-:Y:S04]  /*19f0*/  STS [R27+0x34], R6 ;  /* 0x000034061b007388 */ /* 0x000fe80000000800 */
[----:B------:R-:W-:Y:S04]  /*1a00*/  STS [R27+0x38], R5 ;  /* 0x000038051b007388 */ /* 0x000fe80000000800 */
[----:B------:R-:W-:Y:S04]  /*1a10*/  STS [R27+0x3c], R4 ;  /* 0x00003c041b007388 */ /* 0x000fe80000000800 */
[----:B------:R-:W-:Y:S04]  /*1a20*/  STS [R27+0x40], R3 ;  /* 0x000040031b007388 */ /* 0x000fe80000000800 */
[----:B------:R-:W-:Y:S04]  /*1a30*/  STS [R27+0x44], R2 ;  /* 0x000044021b007388 */ /* 0x000fe80000000800 */
[----:B------:R-:W-:Y:S01]  /*1a40*/  STS [R27+0x48], R0 ;  /* 0x000048001b007388 */ /* 0x000fe20000000800 */
[----:B------:R-:W-:-:S03]  /*1a50*/  NOP ;  /* 0x0000000000007918 */ /* 0x000fc60000000000 */
[----:B------:R-:W0:Y:S04]  /*1a60*/  LDS R9, [R28] ;  /* 0x000000001c097984 */ /* 0x000e280000000800 */
[----:B------:R-:W1:Y:S04]  /*1a70*/  LDS R7, [R28+0x80] ;  /* 0x000080001c077984 */ /* 0x000e680000000800 */
[----:B------:R-:W2:Y:S04]  /*1a80*/  LDS R11, [R28+0x100] ;  /* 0x000100001c0b7984 */ /* 0x000ea80000000800 */
[----:B------:R-:W3:Y:S04]  /*1a90*/  LDS R13, [R28+0x180] ;  /* 0x000180001c0d7984 */ /* 0x000ee80000000800 */
[----:B------:R-:W4:Y:S04]  /*1aa0*/  LDS R5, [R28+0x200] ;  /* 0x000200001c057984 */ /* 0x000f280000000800 */
[----:B------:R-:W5:Y:S04]  /*1ab0*/  LDS R15, [R28+0x280] ;  /* 0x000280001c0f7984 */ /* 0x000f680000000800 */
        /* <DEDUP_REMOVED lines=13> */
[----:B0-----:R-:W-:Y:S04]  /*1b90*/  STG.E desc[UR12][R42.64], R9 ;  /* 0x000000092a007986 */ /* 0x001fe8000c10190c */
[----:B-1----:R-:W-:Y:S04]  /*1ba0*/  STG.E desc[UR12][R42.64+0x80], R7 ;  /* 0x000080072a007986 */ /* 0x002fe8000c10190c */
[----:B--2---:R-:W-:Y:S04]  /*1bb0*/  STG.E desc[UR12][R42.64+0x100], R11 ;  /* 0x0001000b2a007986 */ /* 0x004fe8000c10190c */
[----:B---3--:R-:W-:Y:S04]  /*1bc0*/  STG.E desc[UR12][R42.64+0x180], R13 ;  /* 0x0001800d2a007986 */ /* 0x008fe8000c10190c */
[----:B----4-:R-:W-:Y:S04]  /*1bd0*/  STG.E desc[UR12][R42.64+0x200], R5 ;  /* 0x000200052a007986 */ /* 0x010fe8000c10190c */
[----:B-----5:R-:W-:Y:S04]  /*1be0*/  STG.E desc[UR12][R42.64+0x280], R15 ;  /* 0x0002800f2a007986 */ /* 0x020fe8000c10190c */
[----:B------:R-:W-:Y:S04]  /*1bf0*/  STG.E desc[UR12][R42.64+0x300], R3 ;  /* 0x000300032a007986 */ /* 0x000fe8000c10190c */
        /* <DEDUP_REMOVED lines=11> */
[----:B------:R-:W-:Y:S01]  /*1cb0*/  STG.E desc[UR12][R42.64+0x900], R39 ;  /* 0x000900272a007986 */ /* 0x000fe2000c10190c */
[----:B------:R-:W-:Y:S05]  /*1cc0*/  EXIT ;  /* 0x000000000000794d */ /* 0x000fea0003800000 */
.L_x_0:
[----:B------:R-:W-:-:S04]  /*1cd0*/  ISETP.NE.U32.AND P0, PT, RZ, UR7, PT ;  /* 0x00000007ff007c0c */ /* 0x000fc8000bf05070 */
[----:B------:R-:W-:-:S13]  /*1ce0*/  ISETP.NE.AND.EX P0, PT, RZ, UR4, PT, P0 ;  /* 0x00000004ff007c0c */ /* 0x000fda000bf05300 */
[----:B------:R-:W-:Y:S05]  /*1cf0*/  @!P0 EXIT ;  /* 0x000000000000894d */ /* 0x000fea0003800000 */
[----:B------:R-:W0:Y:S02]  /*1d00*/  LDCU.64 UR4, c[0x0][0x380] ;  /* 0x00007000ff0477ac */ /* 0x000e240008000a00 */
[----:B0-----:R-:W-:-:S06]  /*1d10*/  UIMAD.WIDE UR4, UR6, 0x7b80, UR4 ;  /* 0x00007b80060478a5 */ /* 0x001fcc000f8e0204 */
[----:B------:R-:W-:Y:S02]  /*1d20*/  IMAD.U32 R2, RZ, RZ, UR4 ;  /* 0x00000004ff027e24 */ /* 0x000fe4000f8e00ff */
[----:B------:R-:W-:-:S05]  /*1d30*/  IMAD.U32 R3, RZ, RZ, UR5 ;  /* 0x00000005ff037e24 */ /* 0x000fca000f8e00ff */
[----:B------:R0:W2:Y:S01]  /*1d40*/  LDG.E R0, desc[UR12][R2.64] ;  /* 0x0000000c02007981 */ /* 0x0000a2000c1e1900 */
[----:B------:R-:W1:Y:S02]  /*1d50*/  S2R R43, SR_TID.X ;  /* 0x00000000002b7919 */ /* 0x000e640000002100 */
[C---:B-1----:R-:W-:Y:S02]  /*1d60*/  LOP3.LUT R28, R43.reuse, 0x1f, RZ, 0xc0, !PT ;  /* 0x0000001f2b1c7812 */ /* 0x042fe400078ec0ff */
[----:B------:R-:W-:-:S05]  /*1d70*/  LOP3.LUT R5, R43, 0x3e0, RZ, 0xc0, !PT ;  /* 0x000003e02b057812 */ /* 0x000fca00078ec0ff */
[----:B------:R-:W-:-:S04]  /*1d80*/  IMAD R28, R5, 0x13, R28 ;  /* 0x00000013051c7824 */ /* 0x000fc800078e021c */
[C---:B------:R-:W-:Y:S01]  /*1d90*/  VIADD R4, R28.reuse, 0x20 ;  /* 0x000000201c047836 */ /* 0x040fe20000000000 */
[C---:B------:R-:W-:Y:S01]  /*1da0*/  ISETP.GE.U32.AND P1, PT, R28.reuse, UR7, PT ;  /* 0x000000071c007c0c */ /* 0x040fe2000bf26070 */
[C---:B------:R-:W-:Y:S01]  /*1db0*/  VIADD R5, R28.reuse, 0x40 ;  /* 0x000000401c057836 */ /* 0x040fe20000000000 */
[C---:B0-----:R-:W-:Y:S01]  /*1dc0*/  LEA R2, P0, R28.reuse, UR4, 0x2 ;  /* 0x000000041c027c11 */ /* 0x041fe2000f8010ff */
[----:B------:R-:W-:Y:S01]  /*1dd0*/  VIADD R3, R28, 0x80 ;  /* 0x000000801c037836 */ /* 0x000fe20000000000 */
[----:B------:R-:W-:Y:S01]  /*1de0*/  ISETP.GE.U32.AND P2, PT, R4, UR7, PT ;  /* 0x0000000704007c0c */ /* 0x000fe2000bf46070 */
[C---:B------:R-:W-:Y:S01]  /*1df0*/  VIADD R4, R28.reuse, 0xa0 ;  /* 0x000000a01c047836 */ /* 0x040fe20000000000 */
[----:B------:R-:W-:Y:S01]  /*1e00*/  ISETP.GE.U32.AND P3, PT, R5, UR7, PT ;  /* 0x0000000705007c0c */ /* 0x000fe2000bf66070 */
[C---:B------:R-:W-:Y:S01]  /*1e10*/  VIADD R5, R28.reuse, 0xc0 ;  /* 0x000000c01c057836 */ /* 0x040fe20000000000 */
[----:B------:R-:W-:Y:S01]  /*1e20*/  ISETP.GE.U32.AND P5, PT, R3, UR7, PT ;  /* 0x0000000703007c0c */ /* 0x000fe2000bfa6070 */
[----:B------:R-:W-:Y:S01]  /*1e30*/  VIADD R6, R28, 0x60 ;  /* 0x000000601c067836 */ /* 0x000fe20000000000 */
[----:B------:R-:W-:Y:S01]  /*1e40*/  ISETP.GE.U32.AND P6, PT, R4, UR7, PT ;  /* 0x0000000704007c0c */ /* 0x000fe2000bfc6070 */
[----:B------:R-:W-:Y:S01]  /*1e50*/  IMAD.X R3, RZ, RZ, UR5, P0 ;  /* 0x00000005ff037e24 */ /* 0x000fe200080e06ff */
[----:B------:R-:W-:Y:S01]  /*1e60*/  ISETP.GE.U32.AND P0, PT, R5, UR7, PT ;  /* 0x0000000705007c0c */ /* 0x000fe2000bf06070 */
[----:B------:R-:W-:Y:S01]  /*1e70*/  VIADD R5, R28, 0xe0 ;  /* 0x000000e01c057836 */ /* 0x000fe20000000000 */
[----:B------:R-:W-:Y:S01]  /*1e80*/  ISETP.GE.U32.AND P4, PT, R6, UR7, PT ;  /* 0x0000000706007c0c */ /* 0x000fe2000bf86070 */
[----:B------:R-:W-:-:S02]  /*1e90*/  VIADD R41, R28, 0x100 ;  /* 0x000001001c297836 */ /* 0x000fc40000000000 */
[C---:B------:R-:W-:Y:S02]  /*1ea0*/  VIADD R7, R28.reuse, 0x120 ;  /* 0x000001201c077836 */ /* 0x040fe40000000000 */
[C---:B------:R-:W-:Y:S02]  /*1eb0*/  VIADD R40, R28.reuse, 0x240 ;  /* 0x000002401c287836 */ /* 0x040fe40000000000 */
[----:B--2---:R-:W-:Y:S02]  /*1ec0*/  IMAD.MOV.U32 R4, RZ, RZ, R0 ;  /* 0x000000ffff047224 */ /* 0x004fe400078e0000 */
[----:B------:R-:W2:Y:S01]  /*1ed0*/  @!P1 LDG.E R0, desc[UR12][R2.64] ;  /* 0x0000000c02009981 */ /* 0x000ea2000c1e1900 */
[----:B------:R-:W-:Y:S01]  /*1ee0*/  ISETP.GE.U32.AND P1, PT, R5, UR7, PT ;  /* 0x0000000705007c0c */ /* 0x000fe2000bf26070 */
[----:B------:R-:W-:Y:S02]  /*1ef0*/  IMAD.MOV.U32 R8, RZ, RZ, R4 ;  /* 0x000000ffff087224 */ /* 0x000fe400078e0004 */
[----:B------:R-:W-:-:S02]  /*1f00*/  VIADD R5, R28, 0x140 ;  /* 0x000001401c057836 */ /* 0x000fc40000000000 */
[--C-:B------:R-:W-:Y:S02]  /*1f10*/  IMAD.MOV.U32 R10, RZ, RZ, R4.reuse ;  /* 0x000000ffff0a7224 */ /* 0x100fe400078e0004 */
[----:B------:R-:W3:Y:S01]  /*1f20*/  @!P3 LDG.E R8, desc[UR12][R2.64+0x100] ;  /* 0x0001000c0208b981 */ /* 0x000ee2000c1e1900 */
[----:B------:R-:W-:Y:S01]  /*1f30*/  ISETP.GE.U32.AND P3, PT, R5, UR7, PT ;  /* 0x0000000705007c0c */ /* 0x000fe2000bf66070 */
[C---:B------:R-:W-:Y:S02]  /*1f40*/  VIADD R5, R28.reuse, 0x160 ;  /* 0x000001601c057836 */ /* 0x040fe40000000000 */
[--C-:B------:R-:W-:Y:S01]  /*1f50*/  IMAD.MOV.U32 R12, RZ, RZ, R4.reuse ;  /* 0x000000ffff0c7224 */ /* 0x100fe200078e0004 */
[----:B------:R-:W4:Y:S01]  /*1f60*/  @!P4 LDG.E R10, desc[UR12][R2.64+0x180] ;  /* 0x0001800c020ac981 */ /* 0x000f22000c1e1900 */
[----:B------:R-:W-:Y:S01]  /*1f70*/  IMAD.MOV.U32 R14, RZ, RZ, R4 ;  /* 0x000000ffff0e7224 */ /* 0x000fe200078e0004 */
[----:B------:R-:W-:Y:S01]  /*1f80*/  ISETP.GE.U32.AND P4, PT, R5, UR7, PT ;  /* 0x0000000705007c0c */ /* 0x000fe2000bf86070 */
[----:B------:R-:W-:-:S02]  /*1f90*/  VIADD R5, R28, 0x180 ;  /* 0x000001801c057836 */ /* 0x000fc40000000000 */
[--C-:B------:R-:W-:Y:S01]  /*1fa0*/  IMAD.MOV.U32 R6, RZ, RZ, R4.reuse ;  /* 0x000000ffff067224 */ /* 0x100fe200078e0004 */
[----:B------:R-:W5:Y:S01]  /*1fb0*/  @!P5 LDG.E R12, desc[UR12][R2.64+0x200] ;  /* 0x0002000c020cd981 */ /* 0x000f62000c1e1900 */
[----:B------:R-:W-:Y:S01]  /*1fc0*/  ISETP.GE.U32.AND P5, PT, R41, UR7, PT ;  /* 0x0000000729007c0c */ /* 0x000fe2000bfa6070 */
[--C-:B------:R-:W-:Y:S02]  /*1fd0*/  IMAD.MOV.U32 R16, RZ, RZ, R4.reuse ;  /* 0x000000ffff107224 */ /* 0x100fe400078e0004 */
[----:B------:R-:W5:Y:S01]  /*1fe0*/  @!P6 LDG.E R14, desc[UR12][R2.64+0x280] ;  /* 0x0002800c020ee981 */ /* 0x000f62000c1e1900 */
[----:B------:R-:W-:Y:S01]  /*1ff0*/  ISETP.GE.U32.AND P6, PT, R5, UR7, PT ;  /* 0x0000000705007c0c */ /* 0x000fe2000bfc6070 */
[----:B------:R-:W-:Y:S02]  /*2000*/  VIADD R5, R28, 0x1a0 ;  /* 0x000001a01c057836 */ /* 0x000fe40000000000 */
[----:B------:R-:W5:Y:S01]  /*2010*/  @!P2 LDG.E R6, desc[UR12][R2.64+0x80] ;  /* 0x0000800c0206a981 */ /* 0x000f62000c1e1900 */
[----:B------:R-:W-:Y:S01]  /*2020*/  ISETP.GE.U32.AND P2, PT, R7, UR7, PT ;  /* 0x0000000707007c0c */ /* 0x000fe2000bf46070 */
[----:B------:R-:W-:-:S02]  /*2030*/  IMAD.MOV.U32 R18, RZ, RZ, R4 ;  /* 0x000000ffff127224 */ /* 0x000fc400078e0004 */
[--C-:B------:R-:W-:Y:S01]  /*2040*/  IMAD.MOV.U32 R20, RZ, RZ, R4.reuse ;  /* 0x000000ffff147224 */ /* 0x100fe200078e0004 */
[----:B------:R-:W5:Y:S01]  /*2050*/  @!P0 LDG.E R16, desc[UR12][R2.64+0x300] ;  /* 0x0003000c02108981 */ /* 0x000f62000c1e1900 */
[----:B------:R-:W-:Y:S01]  /*2060*/  ISETP.GE.U32.AND P0, PT, R5, UR7, PT ;  /* 0x0000000705007c0c */ /* 0x000fe2000bf06070 */
[C---:B------:R-:W-:Y:S02]  /*2070*/  VIADD R7, R28.reuse, 0x1c0 ;  /* 0x000001c01c077836 */ /* 0x040fe40000000000 */
[C---:B------:R-:W-:Y:S01]  /*2080*/  VIADD R5, R28.reuse, 0x1e0 ;  /* 0x000001e01c057836 */ /* 0x040fe20000000000 */
[----:B------:R-:W5:Y:S01]  /*2090*/  @!P1 LDG.E R18, desc[UR12][R2.64+0x380] ;  /* 0x0003800c02129981 */ /* 0x000f62000c1e1900 */
[--C-:B------:R-:W-:Y:S01]  /*20a0*/  IMAD.MOV.U32 R22, RZ, RZ, R4.reuse ;  /* 0x000000ffff167224 */ /* 0x100fe200078e0004 */
[----:B------:R-:W-:Y:S01]  /*20b0*/  ISETP.GE.U32.AND P1, PT, R7, UR7, PT ;  /* 0x0000000707007c0c */ /* 0x000fe2000bf26070 */
[--C-:B------:R-:W-:Y:S01]  /*20c0*/  IMAD.MOV.U32 R24, RZ, RZ, R4.reuse ;  /* 0x000000ffff187224 */ /* 0x100fe200078e0004 */
[----:B------:R-:W5:Y:S01]  /*20d0*/  @!P5 LDG.E R20, desc[UR12][R2.64+0x400] ;  /* 0x0004000c0214d981 */ /* 0x000f62000c1e1900 */
[----:B------:R-:W-:Y:S01]  /*20e0*/  IMAD.MOV.U32 R30, RZ, RZ, R4 ;  /* 0x000000ffff1e7224 */ /* 0x000fe200078e0004 */
[----:B------:R-:W-:Y:S01]  /*20f0*/  ISETP.GE.U32.AND P5, PT, R5, UR7, PT ;  /* 0x0000000705007c0c */ /* 0x000fe2000bfa6070 */
[C---:B------:R-:W-:Y:S01]  /*2100*/  VIADD R5, R28.reuse, 0x200 ;  /* 0x000002001c057836 */ /* 0x040fe20000000000 */
[----:B------:R-:W5:Y:S01]  /*2110*/  @!P2 LDG.E R22, desc[UR12][R2.64+0x480] ;  /* 0x0004800c0216a981 */ /* 0x000f62000c1e1900 */
[----:B------:R-:W-:-:S03]  /*2120*/  VIADD R7, R28, 0x220 ;  /* 0x000002201c077836 */ /* 0x000fc60000000000 */
[----:B------:R-:W5:Y:S01]  /*2130*/  @!P3 LDG.E R24, desc[UR12][R2.64+0x500] ;  /* 0x0005000c0218b981 */ /* 0x000f62000c1e1900 */
[----:B------:R-:W-:Y:S02]  /*2140*/  ISETP.GE.U32.AND P2, PT, R5, UR7, PT ;  /* 0x0000000705007c0c */ /* 0x000fe4000bf46070 */
[----:B------:R-:W-:Y:S01]  /*2150*/  ISETP.GE.U32.AND P3, PT, R7, UR7, PT ;  /* 0x0000000707007c0c */ /* 0x000fe2000bf66070 */
[----:B------:R-:W5:Y:S01]  /*2160*/  @!P4 LDG.E R30, desc[UR12][R2.64+0x580] ;  /* 0x0005800c021ec981 */ /* 0x000f62000c1e1900 */
[----:B------:R-:W-:Y:S01]  /*2170*/  ISETP.GE.U32.AND P4, PT, R40, UR7, PT ;  /* 0x0000000728007c0c */ /* 0x000fe2000bf86070 */
[--C-:B------:R-:W-:Y:S02]  /*2180*/  IMAD.MOV.U32 R32, RZ, RZ, R4.reuse ;  /* 0x000000ffff207224 */ /* 0x100fe400078e0004 */
[--C-:B------:R-:W-:Y:S02]  /*2190*/  IMAD.MOV.U32 R34, RZ, RZ, R4.reuse ;  /* 0x000000ffff227224 */ /* 0x100fe400078e0004 */
[----:B------:R-:W-:-:S02]  /*21a0*/  IMAD.MOV.U32 R38, RZ, RZ, R4 ;  /* 0x000000ffff267224 */ /* 0x000fc400078e0004 */
[--C-:B------:R-:W-:Y:S01]  /*21b0*/  IMAD.MOV.U32 R42, RZ, RZ, R4.reuse ;  /* 0x000000ffff2a7224 */ /* 0x100fe200078e0004 */
[----:B------:R-:W5:Y:S01]  /*21c0*/  @!P6 LDG.E R32, desc[UR12][R2.64+0x600] ;  /* 0x0006000c0220e981 */ /* 0x000f62000c1e1900 */
[--C-:B------:R-:W-:Y:S02]  /*21d0*/  IMAD.MOV.U32 R44, RZ, RZ, R4.reuse ;  /* 0x000000ffff2c7224 */ /* 0x100fe400078e0004 */
[----:B------:R-:W-:Y:S01]  /*21e0*/  IMAD.MOV.U32 R5, RZ, RZ, R4 ;  /* 0x000000ffff057224 */ /* 0x000fe200078e0004 */
[----:B------:R-:W5:Y:S04]  /*21f0*/  @!P0 LDG.E R34, desc[UR12][R2.64+0x680] ;  /* 0x0006800c02228981 */ /* 0x000f68000c1e1900 */
[----:B------:R-:W5:Y:S04]  /*2200*/  @!P1 LDG.E R38, desc[UR12][R2.64+0x700] ;  /* 0x0007000c02269981 */ /* 0x000f68000c1e1900 */
[----:B------:R-:W5:Y:S04]  /*2210*/  @!P5 LDG.E R42, desc[UR12][R2.64+0x780] ;  /* 0x0007800c022ad981 */ /* 0x000f68000c1e1900 */
[----:B------:R-:W5:Y:S04]  /*2220*/  @!P2 LDG.E R44, desc[UR12][R2.64+0x800] ;  /* 0x0008000c022ca981 */ /* 0x000f68000c1e1900 */
[----:B------:R-:W5:Y:S04]  /*2230*/  @!P3 LDG.E R5, desc[UR12][R2.64+0x880] ;  /* 0x0008800c0205b981 */ /* 0x000f68000c1e1900 */
[----:B------:R-:W5:Y:S01]  /*2240*/  @!P4 LDG.E R4, desc[UR12][R2.64+0x900] ;  /* 0x0009000c0204c981 */ /* 0x000f62000c1e1900 */
[----:B------:R-:W0:Y:S01]  /*2250*/  S2R R35, SR_LANEID ;  /* 0x0000000000237919 */ /* 0x000e220000000000 */
[----:B------:R-:W1:Y:S01]  /*2260*/  S2UR UR5, SR_CgaCtaId ;  /* 0x00000000000579c3 */ /* 0x000e620000008800 */
[----:B------:R-:W-:Y:S01]  /*2270*/  SHF.R.U32.HI R36, RZ, 0x5, R43 ;  /* 0x00000005ff247819 */ /* 0x000fe2000001162b */
[----:B------:R-:W-:-:S02]  /*2280*/  UMOV UR4, 0x400 ;  /* 0x0000040000047882 */ /* 0x000fc40000000000 */
[----:B-1----:R-:W-:Y:S02]  /*2290*/  ULEA UR4, UR5, UR4, 0x18 ;  /* 0x0000000405047291 */ /* 0x002fe4000f8ec0ff */
[----:B0-----:R-:W-:-:S05]  /*22a0*/  IMAD R27, R36, 0x260, R35 ;  /* 0x00000260241b7824 */ /* 0x001fca00078e0223 */
[----:B------:R-:W-:-:S05]  /*22b0*/  LEA R27, R27, UR4, 0x2 ;  /* 0x000000041b1b7c11 */ /* 0x000fca000f8e10ff */
[----:B------:R-:W-:Y:S01]  /*22c0*/  IMAD R26, R35, 0x48, R27 ;  /* 0x00000048231a7824 */ /* 0x000fe200078e021b */
[----:B------:R-:W-:Y:S01]  /*22d0*/  UISETP.NE.AND UP0, UPT, UR6, URZ, UPT ;  /* 0x000000ff0600728c */ /* 0x000fe2000bf05270 */
        /* <DEDUP_REMOVED lines=41> */
[----:B0-----:R-:W-:Y:S02]  /*2570*/  IADD3 R8, PT, PT, R23, R24, R25 ;  /* 0x0000001817087210 */ /* 0x001fe40007ffe019 */
[----:B------:R-:W-:Y:S02]  /*2580*/  ISETP.NE.AND P1, PT, R35, 0x1f, PT ;  /* 0x0000001f2300780c */ /* 0x000fe40003f25270 */
[----:B------:R-:W-:Y:S02]  /*2590*/  IADD3 R8, PT, PT, R33, R34, R8 ;  /* 0x0000002221087210 */ /* 0x000fe40007ffe008 */
[----:B------:R-:W-:Y:S02]  /*25a0*/  ISETP.NE.AND P2, PT, R36, 0xc, PT ;  /* 0x0000000c2400780c */ /* 0x000fe40003f45270 */
[----:B------:R-:W-:Y:S02]  /*25b0*/  IADD3 R8, PT, PT, R31, R32, R8 ;  /* 0x000000201f087210 */ /* 0x000fe40007ffe008 */
[----:B------:R-:W-:-:S02]  /*25c0*/  ISETP.GE.U32.AND P3, PT, R43, 0x20, PT ;  /* 0x000000202b00780c */ /* 0x000fc40003f66070 */
        /* <DEDUP_REMOVED lines=29> */
[----:B------:R-:W-:-:S03]  /*27a0*/  IMAD.IADD R11, R11, 0x1, R10 ;  /* 0x000000010b0b7824 */ /* 0x000fc600078e020a */
        /* <DEDUP_REMOVED lines=16> */
[----:B------:R-:W-:-:S04]  /*28b0*/  ISETP.NE.AND P0, PT, R36, 0x8, PT ;  /* 0x000000082400780c */ /* 0x000fc80003f05270 */
[----:B------:R-:W-:Y:S02]  /*28c0*/  SEL R8, R15, R8, !P0 ;  /* 0x000000080f087207 */ /* 0x000fe40004000000 */
[----:B------:R-:W-:Y:S02]  /*28d0*/  ISETP.NE.AND P0, PT, R36, 0xa, PT ;  /* 0x0000000a2400780c */ /* 0x000fe40003f05270 */
[----:B------:R-:W-:Y:S02]  /*28e0*/  SEL R8, R16, R8, !P1 ;  /* 0x0000000810087207 */ /* 0x000fe40004800000 */
[----:B------:R-:W-:Y:S02]  /*28f0*/  ISETP.NE.AND P1, PT, R36, 0xb, PT ;  /* 0x0000000b2400780c */ /* 0x000fe40003f25270 */
[----:B------:R-:W-:Y:S02]  /*2900*/  SEL R8, R17, R8, !P0 ;  /* 0x0000000811087207 */ /* 0x000fe40004000000 */
[----:B------:R-:W-:-:S02]  /*2910*/  ISETP.NE.AND P0, PT, R35, RZ, PT ;  /* 0x000000ff2300720c */ /* 0x000fc40003f05270 */
[----:B------:R-:W-:Y:S01]  /*2920*/  SEL R8, R18, R8, !P1 ;  /* 0x0000000812087207 */ /* 0x000fe20004800000 */
[----:B------:R-:W-:Y:S01]  /*2930*/  @!P2 IMAD.IADD R8, R19, 0x1, R18 ;  /* 0x000000011308a824 */ /* 0x000fe200078e0212 */
[----:B------:R-:W-:Y:S02]  /*2940*/  SEL R9, R37, RZ, P0 ;  /* 0x000000ff25097207 */ /* 0x000fe40000000000 */
[----:B------:R-:W-:-:S03]  /*2950*/  ISETP.NE.AND P0, PT, R43, RZ, PT ;  /* 0x000000ff2b00720c */ /* 0x000fc60003f05270 */
[----:B------:R-:W-:-:S05]  /*2960*/  @P3 IMAD.IADD R37, R8, 0x1, R9 ;  /* 0x0000000108253824 */ /* 0x000fca00078e0209 */
[----:B------:R-:W-:Y:S01]  /*2970*/  SEL R8, R37, RZ, P0 ;  /* 0x000000ff25087207 */ /* 0x000fe20000000000 */
[----:B------:R-:W-:Y:S06]  /*2980*/  BRA `(.L_x_18) ;  /* 0x0000000c005c7947 */ /* 0x000fec0003800000 */
.L_x_17:
[----:B0-----:R-:W-:Y:S02]  /*2990*/  IADD3 R8, PT, PT, R23, R24, R25 ;  /* 0x0000001817087210 */ /* 0x001fe40007ffe019 */
[----:B------:R-:W-:Y:S02]  /*29a0*/  ISETP.NE.AND P1, PT, R35, 0x1f, PT ;  /* 0x0000001f2300780c */ /* 0x000fe40003f25270 */
[----:B------:R-:W-:Y:S02]  /*29b0*/  IADD3 R8, PT, PT, R33, R34, R8 ;  /* 0x0000002221087210 */ /* 0x000fe40007ffe008 */
        /* <DEDUP_REMOVED lines=59> */
[----:B------:R-:W-:Y:S01]  /*2d70*/  ISETP.GT.U32.AND P0, PT, R43, 0x1f, PT ;  /* 0x0000001f2b00780c */ /* 0x000fe20003f04070 */
        /* <DEDUP_REMOVED lines=22> */
.L_x_64:
[----:B------:R-:W-:Y:S05]  /*2ee0*/  @!P0 BRA `(.L_x_21) ;  /* 0x0000000000248947 */ /* 0x000fea0003800000 */
[----:B------:R-:W-:-:S07]  /*2ef0*/  IMAD.MOV.U32 R9, RZ, RZ, 0x1de ;  /* 0x000001deff097424 */ /* 0x000fce00078e00ff */
.L_x_23:
[----:B------:R-:W-:Y:S05]  /*2f00*/  NANOSLEEP R9 ;  /* 0x000000090000735d */ /* 0x000fea0003800000 */
[----:B------:R-:W2:Y:S01]  /*2f10*/  LD.E.64.STRONG.GPU R14, desc[UR12][R16.64+0x100] ;  /* 0x0001000c100e7980 */ /* 0x000ea2000c10fb00 */
[----:B------:R-:W-:Y:S01]  /*2f20*/  UMOV UR5, 0xffffffff ;  /* 0xffffffff00057882 */ /* 0x000fe20000000000 */
[----:B------:R-:W-:Y:S02]  /*2f30*/  SHF.R.U32.HI R9, RZ, 0x1, R9 ;  /* 0x00000001ff097819 */ /* 0x000fe40000011609 */
[----:B--2---:R-:W-:Y:S01]  /*2f40*/  ISETP.NE.AND P0, PT, R14, 0x63, PT ;  /* 0x000000630e00780c */ /* 0x004fe20003f05270 */
[----:B------:R-:W-:-:S12]  /*2f50*/  BRA.DIV UR5, `(.L_x_22) ;  /* 0x0000001a05687947 */ /* 0x000fd8000b800000 */
[----:B------:R-:W-:-:S13]  /*2f60*/  VOTE.ANY P0, !P0 ;  /* 0x0000000000ff7806 */ /* 0x000fda0004000100 */
.L_x_67:
[----:B------:R-:W-:Y:S05]  /*2f70*/  @P0 BRA `(.L_x_23) ;  /* 0xfffffffc00e00947 */ /* 0x000fea000383ffff */
.L_x_21:
[----:B------:R-:W-:Y:S01]  /*2f80*/  UMOV UR5, 0xffffffff ;  /* 0xffffffff00057882 */ /* 0x000fe20000000000 */
[----:B------:R-:W-:Y:S02]  /*2f90*/  ISETP.NE.AND P2, PT, R14, 0x65, PT ;  /* 0x000000650e00780c */ /* 0x000fe40003f45270 */
[----:B------:R-:W-:Y:S11]  /*2fa0*/  BRA.DIV UR5, `(.L_x_24) ;  /* 0x0000001a05747947 */ /* 0x000ff6000b800000 */
[----:B------:R-:W0:Y:S01]  /*2fb0*/  S2R R42, SR_GEMASK ;  /* 0x00000000002a7919 */ /* 0x000e220000003c00 */
[----:B------:R-:W-:Y:S01]  /*2fc0*/  VOTE.ANY R8, PT, !P2 ;  /* 0x0000000000087806 */ /* 0x000fe200050e0100 */
[----:B------:R-:W-:-:S03]  /*2fd0*/  VIADD R19, R35, 0x2 ;  /* 0x0000000223137836 */ /* 0x000fc60000000000 */
[----:B0-----:R-:W-:-:S05]  /*2fe0*/  LOP3.LUT R8, R8, 0x80000000, R42, 0xec, !PT ;  /* 0x8000000008087812 */ /* 0x001fca00078eec2a */
[----:B------:R-:W-:-:S05]  /*2ff0*/  VIADD R9, R8, 0xffffffff ;  /* 0xffffffff08097836 */ /* 0x000fca0000000000 */
[----:B------:R-:W-:-:S04]  /*3000*/  LOP3.LUT R9, R8, R9, RZ, 0xc, !PT ;  /* 0x0000000908097212 */ /* 0x000fc800078e0cff */
[----:B------:R0:W1:Y:S02]  /*3010*/  POPC R38, R9 ;  /* 0x0000000900267309 */ /* 0x0000640000000000 */
[C---:B0-----:R-:W-:Y:S01]  /*3020*/  VIADD R9, R35.reuse, 0x4 ;  /* 0x0000000423097836 */ /* 0x041fe20000000000 */
[----:B-1----:R-:W0:Y:S01]  /*3030*/  SHFL.DOWN PT, R16, R15, 0x1, R38 ;  /* 0x082000000f107989 */ /* 0x002e2200000e0026 */
[----:B------:R-:W-:-:S04]  /*3040*/  ISETP.GE.AND P0, PT, R35, R38, PT ;  /* 0x000000262300720c */ /* 0x000fc80003f06270 */
[----:B0-----:R-:W-:Y:S02]  /*3050*/  SEL R16, R16, RZ, !P0 ;  /* 0x000000ff10107207 */ /* 0x001fe40004000000 */
[----:B------:R-:W-:-:S03]  /*3060*/  ISETP.GT.AND P0, PT, R19, R38, PT ;  /* 0x000000261300720c */ /* 0x000fc60003f04270 */
[----:B------:R-:W-:Y:S02]  /*3070*/  IMAD.IADD R17, R16, 0x1, R15 ;  /* 0x0000000110117824 */ /* 0x000fe400078e020f */
[----:B------:R-:W-:-:S03]  /*3080*/  VIADD R15, R35, 0x10 ;  /* 0x00000010230f7836 */ /* 0x000fc60000000000 */
[----:B------:R-:W0:Y:S02]  /*3090*/  SHFL.DOWN PT, R16, R17, 0x2, R38 ;  /* 0x0840000011107989 */ /* 0x000e2400000e0026 */
[-C--:B------:R-:W-:Y:S02]  /*30a0*/  ISETP.GT.AND P2, PT, R15, R38.reuse, PT ;  /* 0x000000260f00720c */ /* 0x080fe40003f44270 */
[----:B0-----:R-:W-:Y:S02]  /*30b0*/  SEL R16, R16, RZ, !P0 ;  /* 0x000000ff10107207 */ /* 0x001fe40004000000 */
[----:B------:R-:W-:Y:S01]  /*30c0*/  ISETP.GT.AND P0, PT, R9, R38, PT ;  /* 0x000000260900720c */ /* 0x000fe20003f04270 */
[----:B------:R-:W-:Y:S02]  /*30d0*/  VIADD R9, R35, 0x8 ;  /* 0x0000000823097836 */ /* 0x000fe40000000000 */
[----:B------:R-:W-:-:S05]  /*30e0*/  IMAD.IADD R19, R17, 0x1, R16 ;  /* 0x0000000111137824 */ /* 0x000fca00078e0210 */
[----:B------:R-:W0:Y:S02]  /*30f0*/  SHFL.DOWN PT, R16, R19, 0x4, R38 ;  /* 0x0880000013107989 */ /* 0x000e2400000e0026 */
[----:B0-----:R-:W-:Y:S02]  /*3100*/  SEL R16, R16, RZ, !P0 ;  /* 0x000000ff10107207 */ /* 0x001fe40004000000 */
[----:B------:R-:W-:Y:S02]  /*3110*/  ISETP.GT.AND P0, PT, R9, R38, PT ;  /* 0x000000260900720c */ /* 0x000fe40003f04270 */
[----:B------:R-:W0:Y:S01]  /*3120*/  LDC.64 R8, c[0x0][0x390] ;  /* 0x0000e400ff087b82 */ /* 0x000e220000000a00 */
[----:B------:R-:W-:-:S05]  /*3130*/  IMAD.IADD R37, R19, 0x1, R16 ;  /* 0x0000000113257824 */ /* 0x000fca00078e0210 */
[----:B------:R-:W1:Y:S01]  /*3140*/  SHFL.DOWN PT, R16, R37, 0x8, R38 ;  /* 0x0900000025107989 */ /* 0x000e6200000e0026 */
[----:B0-----:R-:W-:Y:S02]  /*3150*/  IADD3 R36, P3, PT, R8, 0x100, RZ ;  /* 0x0000010008247810 */ /* 0x001fe40007f7e0ff */
[----:B-1----:R-:W-:Y:S02]  /*3160*/  SEL R16, R16, RZ, !P0 ;  /* 0x000000ff10107207 */ /* 0x002fe40004000000 */
[----:B------:R-:W-:-:S03]  /*3170*/  ISETP.NE.AND P0, PT, R14, 0x65, PT ;  /* 0x000000650e00780c */ /* 0x000fc60003f05270 */
[----:B------:R-:W-:Y:S02]  /*3180*/  IMAD.IADD R17, R37, 0x1, R16 ;  /* 0x0000000125117824 */ /* 0x000fe400078e0210 */
[----:B------:R-:W-:-:S03]  /*3190*/  IMAD.X R37, RZ, RZ, R9, P3 ;  /* 0x000000ffff257224 */ /* 0x000fc600018e0609 */
[----:B------:R-:W0:Y:S05]  /*31a0*/  SHFL.DOWN PT, R16, R17, 0x10, R38 ;  /* 0x0a00000011107989 */ /* 0x000e2a00000e0026 */
[----:B------:R-:W-:Y:S02]  /*31b0*/  VOTE.ALL P0, P0 ;  /* 0x0000000000ff7806 */ /* 0x000fe40000000000 */
[----:B0-----:R-:W-:-:S05]  /*31c0*/  SEL R16, R16, RZ, !P2 ;  /* 0x000000ff10107207 */ /* 0x001fca0005000000 */
[----:B------:R-:W-:-:S07]  /*31d0*/  IMAD.IADD R19, R17, 0x1, R16 ;  /* 0x0000000111137824 */ /* 0x000fce00078e0210 */
.L_x_76:
[----:B------:R-:W-:Y:S05]  /*31e0*/  @!P0 BRA `(.L_x_25) ;  /* 0x0000000000e48947 */ /* 0x000fea0003800000 */
[----:B------:R-:W-:-:S07]  /*31f0*/  IMAD.MOV.U32 R38, RZ, RZ, 0x1de ;  /* 0x000001deff267424 */ /* 0x000fce00078e00ff */
.L_x_31:
        /* <DEDUP_REMOVED lines=10> */
.L_x_79:
[----:B------:R-:W-:Y:S05]  /*32a0*/  @!P0 BRA `(.L_x_27) ;  /* 0x0000000000248947 */ /* 0x000fea0003800000 */
[----:B------:R-:W-:-:S07]  /*32b0*/  IMAD.MOV.U32 R9, RZ, RZ, R38 ;  /* 0x000000ffff097224 */ /* 0x000fce00078e0026 */
.L_x_29:
[----:B------:R-:W-:Y:S05]  /*32c0*/  NANOSLEEP R9 ;  /* 0x000000090000735d */ /* 0x000fea0003800000 */
[----:B------:R-:W2:Y:S01]  /*32d0*/  LD.E.64.STRONG.GPU R14, desc[UR12][R16.64+-0x100] ;  /* 0xffff000c100e7980 */ /* 0x000ea2000c10fb00 */
[----:B------:R-:W-:Y:S01]  /*32e0*/  UMOV UR5, 0xffffffff ;  /* 0xffffffff00057882 */ /* 0x000fe20000000000 */
[----:B------:R-:W-:Y:S02]  /*32f0*/  SHF.R.U32.HI R9, RZ, 0x1, R9 ;  /* 0x00000001ff097819 */ /* 0x000fe40000011609 */
[----:B--2---:R-:W-:Y:S01]  /*3300*/  ISETP.NE.AND P0, PT, R14, 0x63, PT ;  /* 0x000000630e00780c */ /* 0x004fe20003f05270 */
[----:B------:R-:W-:-:S12]  /*3310*/  BRA.DIV UR5, `(.L_x_28) ;  /* 0x0000001a05c07947 */ /* 0x000fd8000b800000 */
[----:B------:R-:W-:-:S13]  /*3320*/  VOTE.ANY P0, !P0 ;  /* 0x0000000000ff7806 */ /* 0x000fda0004000100 */
.L_x_82:
[----:B------:R-:W-:Y:S05]  /*3330*/  @P0 BRA `(.L_x_29) ;  /* 0xfffffffc00e00947 */ /* 0x000fea000383ffff */
.L_x_27:
[----:B------:R-:W-:Y:S01]  /*3340*/  UMOV UR5, 0xffffffff ;  /* 0xffffffff00057882 */ /* 0x000fe20000000000 */
[----:B------:R-:W-:Y:S02]  /*3350*/  ISETP.NE.AND P0, PT, R14, 0x65, PT ;  /* 0x000000650e00780c */ /* 0x000fe40003f05270 */
[----:B------:R-:W-:Y:S11]  /*3360*/  BRA.DIV UR5, `(.L_x_30) ;  /* 0x0000001a05cc7947 */ /* 0x000ff6000b800000 */
[----:B------:R-:W-:Y:S01]  /*3370*/  VOTE.ANY R8, PT, !P0 ;  /* 0x0000000000087806 */ /* 0x000fe200040e0100 */
[----:B------:R-:W-:-:S03]  /*3380*/  VIADD R18, R18, 0xffffffe0 ;  /* 0xffffffe012127836 */ /* 0x000fc60000000000 */
[----:B------:R-:W-:-:S05]  /*3390*/  LOP3.LUT R8, R8, 0x80000000, R42, 0xec, !PT ;  /* 0x8000000008087812 */ /* 0x000fca00078eec2a */
[----:B------:R-:W-:-:S05]  /*33a0*/  VIADD R9, R8, 0xffffffff ;  /* 0xffffffff08097836 */ /* 0x000fca0000000000 */
[----:B------:R-:W-:Y:S01]  /*33b0*/  LOP3.LUT R9, R8, R9, RZ, 0xc, !PT ;  /* 0x0000000908097212 */ /* 0x000fe200078e0cff */
[----:B------:R-:W-:-:S05]  /*33c0*/  VIADD R8, R35, 0x2 ;  /* 0x0000000223087836 */ /* 0x000fca0000000000 */
[----:B------:R-:W0:Y:S02]  /*33d0*/  POPC R9, R9 ;  /* 0x0000000900097309 */ /* 0x000e240000000000 */
[----:B0-----:R-:W0:Y:S01]  /*33e0*/  SHFL.DOWN PT, R16, R15, 0x1, R9 ;  /* 0x082000000f107989 */ /* 0x001e2200000e0009 */
[----:B------:R-:W-:-:S04]  /*33f0*/  ISETP.GE.AND P0, PT, R35, R9, PT ;  /* 0x000000092300720c */ /* 0x000fc80003f06270 */
[----:B0-----:R-:W-:Y:S02]  /*3400*/  SEL R16, R16, RZ, !P0 ;  /* 0x000000ff10107207 */ /* 0x001fe40004000000 */
[----:B------:R-:W-:Y:S01]  /*3410*/  ISETP.GT.AND P0, PT, R8, R9, PT ;  /* 0x000000090800720c */ /* 0x000fe20003f04270 */
[----:B------:R-:W-:Y:S02]  /*3420*/  VIADD R8, R35, 0x4 ;  /* 0x0000000423087836 */ /* 0x000fe40000000000 */
[----:B------:R-:W-:-:S05]  /*3430*/  IMAD.IADD R44, R16, 0x1, R15 ;  /* 0x00000001102c7824 */ /* 0x000fca00078e020f */
[----:B------:R-:W0:Y:S02]  /*3440*/  SHFL.DOWN PT, R16, R44, 0x2, R9 ;  /* 0x084000002c107989 */ /* 0x000e2400000e0009 */
        /* <DEDUP_REMOVED lines=8> */
[----:B------:R-:W-:-:S03]  /*34d0*/  IMAD.IADD R45, R17, 0x1, R16 ;  /* 0x00000001112d7824 */ /* 0x000fc600078e0210 */
[----:B------:R-:W-:Y:S02]  /*34e0*/  ISETP.GT.AND P2, PT, R8, R9, PT ;  /* 0x000000090800720c */ /* 0x000fe40003f44270 */
        /* <DEDUP_REMOVED lines=8> */
.L_x_91:
[----:B------:R-:W-:Y:S05]  /*3570*/  @P0 BRA `(.L_x_31) ;  /* 0xfffffffc00200947 */ /* 0x000fea000383ffff */
.L_x_25:
        /* <DEDUP_REMOVED lines=15> */
.L_x_19:
[----:B------:R-:W-:Y:S05]  /*3670*/  WARPSYNC.ALL ;  /* 0x0000000000007948 */ /* 0x000fea0003800000 */
[----:B------:R-:W0:Y:S08]  /*3680*/  S2UR UR5, SR_CgaCtaId ;  /* 0x00000000000579c3 */ /* 0x000e300000008800 */
[----:B------:R-:W-:Y:S01]  /*3690*/  BAR.SYNC.DEFER_BLOCKING 0x0 ;  /* 0x0000000000007b1d */ /* 0x000fe20000010000 */
[----:B------:R-:W-:-:S05]  /*36a0*/  ISETP.NE.AND P0, PT, R43, RZ, PT ;  /* 0x000000ff2b00720c */ /* 0x000fca0003f05270 */
[----:B------:R-:W-:Y:S02]  /*36b0*/  UMOV UR4, 0x400 ;  /* 0x0000040000047882 */ /* 0x000fe40000000000 */
[----:B0-----:R-:W-:-:S09]  /*36c0*/  ULEA UR4, UR5, UR4, 0x18 ;  /* 0x0000000405047291 */ /* 0x001fd2000f8ec0ff */
[----:B------:R-:W0:Y:S02]  /*36d0*/  LDS R9, [UR4+0x54] ;  /* 0x00005404ff097984 */ /* 0x000e240008000800 */
[----:B0-----:R-:W-:-:S05]  /*36e0*/  SEL R9, R9, RZ, P0 ;  /* 0x000000ff09097207 */ /* 0x001fca0000000000 */
[----:B------:R-:W-:-:S07]  /*36f0*/  IMAD.IADD R8, R9, 0x1, R8 ;  /* 0x0000000109087824 */ /* 0x000fce00078e0208 */
.L_x_18:
[----:B------:R-:W-:Y:S01]  /*3700*/  IMAD.IADD R25, R25, 0x1, R8 ;  /* 0x0000000119197824 */ /* 0x000fe200078e0208 */
[----:B------:R-:W-:Y:S01]  /*3710*/  BAR.SYNC.DEFER_BLOCKING 0x0 ;  /* 0x0000000000007b1d */ /* 0x000fe20000010000 */
[----:B------:R-:W-:Y:S01]  /*3720*/  ISETP.NE.AND P0, PT, R43, RZ, PT ;  /* 0x000000ff2b00720c */ /* 0x000fe20003f05270 */
[----:B-1----:R-:W-:Y:S02]  /*3730*/  IMAD.U32 R10, RZ, RZ, UR7 ;  /* 0x00000007ff0a7e24 */ /* 0x002fe4000f8e00ff */
[----:B------:R-:W-:Y:S02]  /*3740*/  IMAD.IADD R24, R24, 0x1, R25 ;  /* 0x0000000118187824 */ /* 0x000fe400078e0219 */
[----:B------:R-:W0:Y:S02]  /*3750*/  LDCU.64 UR8, c[0x0][0x388] ;  /* 0x00007100ff0877ac */ /* 0x000e240008000a00 */
[----:B------:R-:W-:-:S04]  /*3760*/  IMAD.IADD R23, R23, 0x1, R24 ;  /* 0x0000000117177824 */ /* 0x000fc800078e0218 */
[----:B------:R-:W-:-:S04]  /*3770*/  IMAD.IADD R34, R34, 0x1, R23 ;  /* 0x0000000122227824 */ /* 0x000fc800078e0217 */
[----:B------:R-:W-:-:S04]  /*3780*/  IMAD.IADD R33, R33, 0x1, R34 ;  /* 0x0000000121217824 */ /* 0x000fc800078e0222 */
[----:B------:R-:W-:-:S04]  /*3790*/  IMAD.IADD R32, R32, 0x1, R33 ;  /* 0x0000000120207824 */ /* 0x000fc800078e0221 */
[----:B------:R-:W-:Y:S01]  /*37a0*/  IMAD.IADD R31, R31, 0x1, R32 ;  /* 0x000000011f1f7824 */ /* 0x000fe200078e0220 */
[----:B------:R-:W-:Y:S03]  /*37b0*/  STS [R26], R25 ;  /* 0x000000191a007388 */ /* 0x000fe60000000800 */
        /* <DEDUP_REMOVED lines=27> */
[----:B------:R1:W-:Y:S04]  /*3970*/  STS [R26+0x40], R3 ;  /* 0x000040031a007388 */ /* 0x0003e80000000800 */
[----:B------:R-:W-:Y:S04]  /*3980*/  STS [R26+0x44], R9 ;  /* 0x000044091a007388 */ /* 0x000fe80000000800 */
[----:B------:R-:W-:Y:S01]  /*3990*/  STS [R26+0x48], R11 ;  /* 0x0000480b1a007388 */ /* 0x000fe20000000800 */
[----:B------:R-:W-:-:S03]  /*39a0*/  NOP ;  /* 0x0000000000007918 */ /* 0x000fc60000000000 */
[----:B------:R-:W-:Y:S04]  /*39b0*/  LDS R33, [R27] ;  /* 0x000000001b217984 */ /* 0x000fe80000000800 */
[----:B------:R-:W-:Y:S04]  /*39c0*/  LDS R35, [R27+0x80] ;  /* 0x000080001b237984 */ /* 0x000fe80000000800 */
        /* <DEDUP_REMOVED lines=17> */
[----:B------:R2:W-:Y:S01]  /*3ae0*/  @!P0 STS [UR4+0x7b80], R10 ;  /* 0x007b800aff008988 */ /* 0x0005e20008000804 */
[----:B------:R-:W-:Y:S01]  /*3af0*/  BAR.SYNC.DEFER_BLOCKING 0x0 ;  /* 0x0000000000007b1d */ /* 0x000fe20000010000 */
[----:B-1----:R-:W-:-:S05]  /*3b00*/  IADD3 R3, P0, PT, R28, UR10, RZ ;  /* 0x0000000a1c037c10 */ /* 0x002fca000ff1e0ff */
[----:B------:R-:W1:Y:S01]  /*3b10*/  S2R R2, SR_TID.X ;  /* 0x0000000000027919 */ /* 0x000e620000002100 */
[----:B------:R-:W3:Y:S01]  /*3b20*/  LDS R29, [UR4+0x7b80] ;  /* 0x007b8004ff1d7984 */ /* 0x000ee20008000800 */
[C---:B-1----:R-:W-:Y:S02]  /*3b30*/  LOP3.LUT R4, R2.reuse, 0x3e0, RZ, 0xc0, !PT ;  /* 0x000003e002047812 */ /* 0x042fe400078ec0ff */
[----:B------:R-:W-:-:S05]  /*3b40*/  LOP3.LUT R2, R2, 0x1f, RZ, 0xc0, !PT ;  /* 0x0000001f02027812 */ /* 0x000fca00078ec0ff */
[----:B------:R-:W-:Y:S02]  /*3b50*/  IMAD R6, R4, 0x13, R2 ;  /* 0x0000001304067824 */ /* 0x000fe400078e0202 */
[----:B------:R-:W-:Y:S01]  /*3b60*/  IMAD.X R4, RZ, RZ, UR11, P0 ;  /* 0x0000000bff047e24 */ /* 0x000fe200080e06ff */
[C---:B0-----:R-:W-:Y:S01]  /*3b70*/  LEA R2, P0, R3.reuse, UR8, 0x2 ;  /* 0x0000000803027c11 */ /* 0x041fe2000f8010ff */
[C---:B------:R-:W-:Y:S02]  /*3b80*/  VIADD R8, R6.reuse, 0x20 ;  /* 0x0000002006087836 */ /* 0x040fe40000000000 */
[C---:B--2---:R-:W-:Y:S01]  /*3b90*/  VIADD R10, R6.reuse, 0xa0 ;  /* 0x000000a0060a7836 */ /* 0x044fe20000000000 */
[----:B------:R-:W-:Y:S01]  /*3ba0*/  LEA.HI.X R3, R3, UR9, R4, 0x2, P0 ;  /* 0x0000000903037c11 */ /* 0x000fe200080f1404 */
[----:B------:R-:W-:Y:S01]  /*3bb0*/  VIADD R4, R6, 0x40 ;  /* 0x0000004006047836 */ /* 0x000fe20000000000 */
[-C--:B---3--:R-:W-:Y:S02]  /*3bc0*/  ISETP.GE.AND P1, PT, R28, R29.reuse, PT ;  /* 0x0000001d1c00720c */ /* 0x088fe40003f26270 */
[-C--:B------:R-:W-:Y:S01]  /*3bd0*/  ISETP.GE.AND P2, PT, R8, R29.reuse, PT ;  /* 0x0000001d0800720c */ /* 0x080fe20003f46270 */
[----:B------:R-:W-:Y:S01]  /*3be0*/  VIADD R8, R6, 0x60 ;  /* 0x0000006006087836 */ /* 0x000fe20000000000 */
[-C--:B------:R-:W-:Y:S01]  /*3bf0*/  ISETP.GE.AND P3, PT, R4, R29.reuse, PT ;  /* 0x0000001d0400720c */ /* 0x080fe20003f66270 */
[----:B------:R-:W-:Y:S01]  /*3c00*/  VIADD R4, R6, 0x80 ;  /* 0x0000008006047836 */ /* 0x000fe20000000000 */
[----:B------:R-:W-:-:S02]  /*3c10*/  ISETP.GE.AND P6, PT, R10, R29, PT ;  /* 0x0000001d0a00720c */ /* 0x000fc40003fc6270 */
[-C--:B------:R-:W-:Y:S01]  /*3c20*/  ISETP.GE.AND P4, PT, R8, R29.reuse, PT ;  /* 0x0000001d0800720c */ /* 0x080fe20003f86270 */
[----:B------:R-:W-:Y:S01]  /*3c30*/  VIADD R8, R6, 0xc0 ;  /* 0x000000c006087836 */ /* 0x000fe20000000000 */
[-C--:B------:R-:W-:Y:S01]  /*3c40*/  ISETP.GE.AND P5, PT, R4, R29.reuse, PT ;  /* 0x0000001d0400720c */ /* 0x080fe20003fa6270 */
[----:B------:R-:W-:Y:S02]  /*3c50*/  VIADD R4, R6, 0xe0 ;  /* 0x000000e006047836 */ /* 0x000fe40000000000 */
[----:B------:R0:W-:Y:S01]  /*3c60*/  @!P1 STG.E desc[UR12][R2.64], R33 ;  /* 0x0000002102009986 */ /* 0x0001e2000c10190c */
[-C--:B------:R-:W-:Y:S01]  /*3c70*/  ISETP.GE.AND P0, PT, R8, R29.reuse, PT ;  /* 0x0000001d0800720c */ /* 0x080fe20003f06270 */
[----:B------:R-:W-:Y:S01]  /*3c80*/  VIADD R8, R6, 0x140 ;  /* 0x0000014006087836 */ /* 0x000fe20000000000 */
[-C--:B------:R-:W-:Y:S01]  /*3c90*/  ISETP.GE.AND P1, PT, R4, R29.reuse, PT ;  /* 0x0000001d0400720c */ /* 0x080fe20003f26270 */
[----:B------:R-:W-:Y:S01]  /*3ca0*/  VIADD R4, R6, 0x120 ;  /* 0x0000012006047836 */ /* 0x000fe20000000000 */
[----:B------:R0:W-:Y:S04]  /*3cb0*/  @!P3 STG.E desc[UR12][R2.64+0x100], R37 ;  /* 0x000100250200b986 */ /* 0x0001e8000c10190c */
[----:B------:R0:W-:Y:S01]  /*3cc0*/  @!P4 STG.E desc[UR12][R2.64+0x180], R39 ;  /* 0x000180270200c986 */ /* 0x0001e2000c10190c */
[-C--:B------:R-:W-:Y:S01]  /*3cd0*/  ISETP.GE.AND P3, PT, R4, R29.reuse, PT ;  /* 0x0000001d0400720c */ /* 0x080fe20003f66270 */
[----:B------:R-:W-:Y:S01]  /*3ce0*/  VIADD R4, R6, 0x160 ;  /* 0x0000016006047836 */ /* 0x000fe20000000000 */
[-C--:B------:R-:W-:Y:S01]  /*3cf0*/  ISETP.GE.AND P4, PT, R8, R29.reuse, PT ;  /* 0x0000001d0800720c */ /* 0x080fe20003f86270 */
[----:B------:R-:W-:Y:S01]  /*3d00*/  VIADD R8, R6, 0x180 ;  /* 0x0000018006087836 */ /* 0x000fe20000000000 */
[----:B------:R0:W-:Y:S01]  /*3d10*/  @!P2 STG.E desc[UR12][R2.64+0x80], R35 ;  /* 0x000080230200a986 */ /* 0x0001e2000c10190c */
[----:B------:R-:W-:-:S03]  /*3d20*/  ISETP.GE.AND P2, PT, R41, R29, PT ;  /* 0x0000001d2900720c */ /* 0x000fc60003f46270 */
[----:B------:R0:W-:Y:S01]  /*3d30*/  @!P5 STG.E desc[UR12][R2.64+0x200], R43 ;  /* 0x0002002b0200d986 */ /* 0x0001e2000c10190c */
[-C--:B------:R-:W-:Y:S01]  /*3d40*/  ISETP.GE.AND P5, PT, R4, R29.reuse, PT ;  /* 0x0000001d0400720c */ /* 0x080fe20003fa6270 */
[----:B------:R-:W-:Y:S02]  /*3d50*/  VIADD R4, R6, 0x1a0 ;  /* 0x000001a006047836 */ /* 0x000fe40000000000 */
[----:B------:R0:W-:Y:S01]  /*3d60*/  @!P6 STG.E desc[UR12][R2.64+0x280], R45 ;  /* 0x0002802d0200e986 */ /* 0x0001e2000c10190c */
[-C--:B------:R-:W-:Y:S01]  /*3d70*/  ISETP.GE.AND P6, PT, R8, R29.reuse, PT ;  /* 0x0000001d0800720c */ /* 0x080fe20003fc6270 */
[----:B------:R-:W-:Y:S02]  /*3d80*/  VIADD R8, R6, 0x1c0 ;  /* 0x000001c006087836 */ /* 0x000fe40000000000 */
[----:B------:R0:W-:Y:S01]  /*3d90*/  @!P0 STG.E desc[UR12][R2.64+0x300], R0 ;  /* 0x0003000002008986 */ /* 0x0001e2000c10190c */
[----:B------:R-:W-:Y:S01]  /*3da0*/  ISETP.GE.AND P0, PT, R4, R29, PT ;  /* 0x0000001d0400720c */ /* 0x000fe20003f06270 */
[----:B------:R-:W-:-:S02]  /*3db0*/  VIADD R4, R6, 0x1e0 ;  /* 0x000001e006047836 */ /* 0x000fc40000000000 */
[----:B------:R0:W-:Y:S01]  /*3dc0*/  @!P1 STG.E desc[UR12][R2.64+0x380], R31 ;  /* 0x0003801f02009986 */ /* 0x0001e2000c10190c */
[-C--:B------:R-:W-:Y:S01]  /*3dd0*/  ISETP.GE.AND P1, PT, R8, R29.reuse, PT ;  /* 0x0000001d0800720c */ /* 0x080fe20003f26270 */
[C---:B------:R-:W-:Y:S02]  /*3de0*/  VIADD R8, R6.reuse, 0x200 ;  /* 0x0000020006087836 */ /* 0x040fe40000000000 */
[----:B------:R-:W-:Y:S01]  /*3df0*/  VIADD R6, R6, 0x220 ;  /* 0x0000022006067836 */ /* 0x000fe20000000000 */
[----:B------:R0:W-:Y:S01]  /*3e00*/  @!P2 STG.E desc[UR12][R2.64+0x400], R23 ;  /* 0x000400170200a986 */ /* 0x0001e2000c10190c */
[----:B------:R-:W-:-:S03]  /*3e10*/  ISETP.GE.AND P2, PT, R4, R29, PT ;  /* 0x0000001d0400720c */ /* 0x000fc60003f46270 */
[----:B------:R0:W-:Y:S01]  /*3e20*/  @!P3 STG.E desc[UR12][R2.64+0x480], R19 ;  /* 0x000480130200b986 */ /* 0x0001e2000c10190c */
[----:B------:R-:W-:-:S03]  /*3e30*/  ISETP.GE.AND P3, PT, R8, R29, PT ;  /* 0x0000001d0800720c */ /* 0x000fc60003f66270 */
[----:B------:R0:W-:Y:S01]  /*3e40*/  @!P4 STG.E desc[UR12][R2.64+0x500], R21 ;  /* 0x000500150200c986 */ /* 0x0001e2000c10190c */
[----:B------:R-:W-:-:S03]  /*3e50*/  ISETP.GE.AND P4, PT, R6, R29, PT ;  /* 0x0000001d0600720c */ /* 0x000fc60003f86270 */
[----:B------:R0:W-:Y:S01]  /*3e60*/  @!P5 STG.E desc[UR12][R2.64+0x580], R17 ;  /* 0x000580110200d986 */ /* 0x0001e2000c10190c */
[----:B------:R-:W-:-:S03]  /*3e70*/  ISETP.GE.AND P5, PT, R40, R29, PT ;  /* 0x0000001d2800720c */ /* 0x000fc60003fa6270 */
[----:B------:R0:W-:Y:S04]  /*3e80*/  @!P6 STG.E desc[UR12][R2.64+0x600], R15 ;  /* 0x0006000f0200e986 */ /* 0x0001e8000c10190c */
[----:B------:R0:W-:Y:S04]  /*3e90*/  @!P0 STG.E desc[UR12][R2.64+0x680], R13 ;  /* 0x0006800d02008986 */ /* 0x0001e8000c10190c */
[----:B------:R0:W-:Y:S04]  /*3ea0*/  @!P1 STG.E desc[UR12][R2.64+0x700], R11 ;  /* 0x0007000b02009986 */ /* 0x0001e8000c10190c */
[----:B------:R0:W-:Y:S04]  /*3eb0*/  @!P2 STG.E desc[UR12][R2.64+0x780], R9 ;  /* 0x000780090200a986 */ /* 0x0001e8000c10190c */
[----:B------:R0:W-:Y:S04]  /*3ec0*/  @!P3 STG.E desc[UR12][R2.64+0x800], R7 ;  /* 0x000800070200b986 */ /* 0x0001e8000c10190c */
[----:B------:R0:W-:Y:S01]  /*3ed0*/  @!P4 STG.E desc[UR12][R2.64+0x880], R5 ;  /* 0x000880050200c986 */ /* 0x0001e2000c10190c */
[----:B------:R-:W-:Y:S05]  /*3ee0*/  @P5 EXIT ;  /* 0x000000000000594d */ /* 0x000fea0003800000 */
[----:B------:R-:W-:Y:S01]  /*3ef0*/  STG.E desc[UR12][R2.64+0x900], R25 ;  /* 0x0009001902007986 */ /* 0x000fe2000c10190c */
[----:B------:R-:W-:Y:S05]  /*3f00*/  EXIT ;  /* 0x000000000000794d */ /* 0x000fea0003800000 */
.L_x_5:
[----:B------:R-:W-:Y:S01]  /*3f10*/  BSSY B1, `(.L_x_32) ;  /* 0x0000006000017945 */ /* 0x000fe20003800000 */
[----:B------:R-:W-:Y:S01]  /*3f20*/  PLOP3.LUT P0, PT, P0, PT, PT, 0x8, 0x80 ;  /* 0x000000000080781c */ /* 0x000fe2000070e170 */
[----:B------:R-:W-:-:S12]  /*3f30*/  IMAD.MOV.U32 R8, RZ, RZ, -0x1 ;  /* 0xffffffffff087424 */ /* 0x000fd800078e00ff */
[----:B------:R-:W-:Y:S05]  /*3f40*/  WARPSYNC.COLLECTIVE R8, `(.L_x_33) ;  /* 0x0000000008087348 */ /* 0x000fea0003c00000 */
[----:B------:R-:W-:Y:S01]  /*3f50*/  VOTE.ANY P0, P0 ;  /* 0x0000000000ff7806 */ /* 0x000fe20000000100 */
[----:B------:R-:W-:-:S12]  /*3f60*/  ENDCOLLECTIVE ;  /* 0x000000000000791b */ /* 0x000fd80003800000 */
.L_x_33:
[----:B------:R-:W-:Y:S05]  /*3f70*/  BSYNC B1 ;  /* 0x0000000000017941 */ /* 0x000fea0003800000 */
.L_x_32:
[----:B------:R-:W-:Y:S05]  /*3f80*/  BRA `(.L_x_34) ;  /* 0xffffffd000087947 */ /* 0x000fea000383ffff */
.L_x_7:
[----:B------:R-:W-:Y:S01]  /*3f90*/  BSSY B1, `(.L_x_35) ;  /* 0x0000006000017945 */ /* 0x000fe20003800000 */
[----:B------:R-:W-:Y:S01]  /*3fa0*/  PLOP3.LUT P0, PT, P0, PT, PT, 0x8, 0x80 ;  /* 0x000000000080781c */ /* 0x000fe2000070e170 */
[----:B------:R-:W-:-:S12]  /*3fb0*/  IMAD.MOV.U32 R8, RZ, RZ, -0x1 ;  /* 0xffffffffff087424 */ /* 0x000fd800078e00ff */
[----:B------:R-:W-:Y:S05]  /*3fc0*/  WARPSYNC.COLLECTIVE R8, `(.L_x_36) ;  /* 0x0000000008087348 */ /* 0x000fea0003c00000 */
[----:B------:R-:W-:Y:S01]  /*3fd0*/  VOTE.ANY P0, P0 ;  /* 0x0000000000ff7806 */ /* 0x000fe20000000100 */
[----:B------:R-:W-:-:S12]  /*3fe0*/  ENDCOLLECTIVE ;  /* 0x000000000000791b */ /* 0x000fd80003800000 */
.L_x_36:
[----:B------:R-:W-:Y:S05]  /*3ff0*/  BSYNC B1 ;  /* 0x0000000000017941 */ /* 0x000fea0003800000 */
.L_x_35:
[----:B------:R-:W-:Y:S05]  /*4000*/  BRA `(.L_x_37) ;  /* 0xffffffd0000c7947 */ /* 0x000fea000383ffff */
.L_x_9:
[----:B------:R-:W0:Y:S01]  /*4010*/  S2R R45, SR_GEMASK ;  /* 0x00000000002d7919 */ /* 0x000e220000003c00 */
[----:B------:R-:W-:Y:S01]  /*4020*/  BSSY B1, `(.L_x_38) ;  /* 0x0000007000017945 */ /* 0x000fe20003800000 */
[----:B------:R-:W-:Y:S01]  /*4030*/  ISETP.NE.AND P0, PT, R14, 0x65, PT ;  /* 0x000000650e00780c */ /* 0x000fe20003f05270 */
[----:B------:R-:W-:Y:S01]  /*4040*/  IMAD.MOV.U32 R8, RZ, RZ, -0x1 ;  /* 0xffffffffff087424 */ /* 0x000fe200078e00ff */
[----:B------:R-:W-:-:S13]  /*4050*/  PLOP3.LUT P2, PT, P2, PT, PT, 0x8, 0x80 ;  /* 0x000000000080781c */ /* 0x000fda000174e170 */
[----:B0-----:R-:W-:Y:S05]  /*4060*/  WARPSYNC.COLLECTIVE R8, `(.L_x_39) ;  /* 0x0000000008087348 */ /* 0x001fea0003c00000 */
[----:B------:R-:W-:Y:S01]  /*4070*/  VOTE.ANY R8, PT, P2 ;  /* 0x0000000000087806 */ /* 0x000fe200010e0100 */
[----:B0-----:R-:W-:Y:S06]  /*4080*/  ENDCOLLECTIVE ;  /* 0x000000000000791b */ /* 0x001fec0003800000 */
.L_x_39:
[----:B------:R-:W-:Y:S05]  /*4090*/  BSYNC B1 ;  /* 0x0000000000017941 */ /* 0x000fea0003800000 */
.L_x_38:
[----:B------:R-:W-:Y:S01]  /*40a0*/  LOP3.LUT R8, R8, 0x80000000, R45, 0xec, !PT ;  /* 0x8000000008087812 */ /* 0x000fe200078eec2d */
[----:B------:R-:W-:Y:S02]  /*40b0*/  IMAD.MOV.U32 R10, RZ, RZ, 0x1 ;  /* 0x00000001ff0a7424 */ /* 0x000fe400078e00ff */
[----:B------:R-:W-:Y:S02]  /*40c0*/  VIADD R33, R44, 0x2 ;  /* 0x000000022c217836 */ /* 0x000fe40000000000 */
[----:B------:R-:W-:Y:S02]  /*40d0*/  VIADD R9, R8, 0xffffffff ;  /* 0xffffffff08097836 */ /* 0x000fe40000000000 */
[C---:B------:R-:W-:Y:S02]  /*40e0*/  VIADD R32, R44.reuse, 0x4 ;  /* 0x000000042c207836 */ /* 0x040fe40000000000 */
[----:B------:R-:W-:Y:S01]  /*40f0*/  VIADD R19, R44, 0x8 ;  /* 0x000000082c137836 */ /* 0x000fe20000000000 */
[----:B------:R-:W-:Y:S01]  /*4100*/  LOP3.LUT R38, R8, R9, RZ, 0xc, !PT ;  /* 0x0000000908267212 */ /* 0x000fe200078e0cff */
[----:B------:R-:W-:-:S02]  /*4110*/  IMAD.MOV.U32 R8, RZ, RZ, -0x1 ;  /* 0xffffffffff087424 */ /* 0x000fc400078e00ff */
[----:B------:R-:W-:-:S03]  /*4120*/  VIADD R34, R44, 0x10 ;  /* 0x000000102c227836 */ /* 0x000fc60000000000 */
[----:B------:R-:W0:Y:S02]  /*4130*/  POPC R38, R38 ;  /* 0x0000002600267309 */ /* 0x000e240000000000 */
[----:B0-----:R-:W-:-:S07]  /*4140*/  IMAD.MOV.U32 R9, RZ, RZ, R38 ;  /* 0x000000ffff097224 */ /* 0x001fce00078e0026 */
[----:B------:R-:W-:Y:S05]  /*4150*/  WARPSYNC.COLLECTIVE R8, `(.L_x_40) ;  /* 0x0000000008087348 */ /* 0x000fea0003c00000 */
[----:B------:R0:W1:Y:S02]  /*4160*/  SHFL.DOWN P2, R16, R15, R10, R9 ;  /* 0x0800000a0f107389 */ /* 0x0000640000040009 */
[----:B01----:R-:W-:Y:S05]  /*4170*/  ENDCOLLECTIVE ;  /* 0x000000000000791b */ /* 0x003fea0003800000 */
.L_x_40:
[----:B------:R-:W-:Y:S01]  /*4180*/  IMAD.MOV.U32 R10, RZ, RZ, 0x2 ;  /* 0x00000002ff0a7424 */ /* 0x000fe200078e00ff */
[----:B------:R-:W-:-:S04]  /*4190*/  ISETP.GE.AND P2, PT, R44, R38, PT ;  /* 0x000000262c00720c */ /* 0x000fc80003f46270 */
[----:B------:R-:W-:-:S05]  /*41a0*/  SEL R16, R16, RZ, !P2 ;  /* 0x000000ff10107207 */ /* 0x000fca0005000000 */
[----:B------:R-:W-:-:S04]  /*41b0*/  IMAD.IADD R17, R16, 0x1, R15 ;  /* 0x0000000110117824 */ /* 0x000fc800078e020f */
[----:B------:R-:W-:-:S07]  /*41c0*/  IMAD.MOV.U32 R15, RZ, RZ, R17 ;  /* 0x000000ffff0f7224 */ /* 0x000fce00078e0011 */
[----:B------:R-:W-:Y:S05]  /*41d0*/  WARPSYNC.COLLECTIVE R8, `(.L_x_41) ;  /* 0x0000000008087348 */ /* 0x000fea0003c00000 */
[----:B------:R0:W1:Y:S02]  /*41e0*/  SHFL.DOWN P2, R16, R15, R10, R9 ;  /* 0x0800000a0f107389 */ /* 0x0000640000040009 */
[----:B01----:R-:W-:Y:S05]  /*41f0*/  ENDCOLLECTIVE ;  /* 0x000000000000791b */ /* 0x003fea0003800000 */
.L_x_41:
[----:B------:R-:W-:Y:S01]  /*4200*/  IMAD.MOV.U32 R10, RZ, RZ, 0x4 ;  /* 0x00000004ff0a7424 */ /* 0x000fe200078e00ff */
[----:B------:R-:W-:-:S04]  /*4210*/  ISETP.GT.AND P2, PT, R33, R38, PT ;  /* 0x000000262100720c */ /* 0x000fc80003f44270 */
[----:B------:R-:W-:-:S05]  /*4220*/  SEL R16, R16, RZ, !P2 ;  /* 0x000000ff10107207 */ /* 0x000fca0005000000 */
[----:B------:R-:W-:-:S04]  /*4230*/  IMAD.IADD R35, R17, 0x1, R16 ;  /* 0x0000000111237824 */ /* 0x000fc800078e0210 */
[----:B------:R-:W-:-:S07]  /*4240*/  IMAD.MOV.U32 R15, RZ, RZ, R35 ;  /* 0x000000ffff0f7224 */ /* 0x000fce00078e0023 */
[----:B------:R-:W-:Y:S05]  /*4250*/  WARPSYNC.COLLECTIVE R8, `(.L_x_42) ;  /* 0x0000000008087348 */ /* 0x000fea0003c00000 */
[----:B------:R0:W1:Y:S02]  /*4260*/  SHFL.DOWN P2, R16, R15, R10, R9 ;  /* 0x0800000a0f107389 */ /* 0x0000640000040009 */
[----:B01----:R-:W-:Y:S05]  /*4270*/  ENDCOLLECTIVE ;  /* 0x000000000000791b */ /* 0x003fea0003800000 */
.L_x_42:
        /* <DEDUP_REMOVED lines=8> */
.L_x_43:
        /* <DEDUP_REMOVED lines=8> */
.L_x_44:
[----:B------:R-:W0:Y:S01]  /*4380*/  LDC.64 R8, c[0x0][0x390] ;  /* 0x0000e400ff087b82 */ /* 0x000e220000000a00 */
[----:B------:R-:W-:-:S04]  /*4390*/  ISETP.GT.AND P2, PT, R34, R38, PT ;  /* 0x000000262200720c */ /* 0x000fc80003f44270 */
[----:B------:R-:W-:-:S05]  /*43a0*/  SEL R16, R16, RZ, !P2 ;  /* 0x000000ff10107207 */ /* 0x000fca0005000000 */
[----:B------:R-:W-:Y:S01]  /*43b0*/  IMAD.IADD R36, R17, 0x1, R16 ;  /* 0x0000000111247824 */ /* 0x000fe200078e0210 */
[----:B0-----:R-:W-:Y:S01]  /*43c0*/  IADD3 R35, P2, PT, R8, 0x100, RZ ;  /* 0x0000010008237810 */ /* 0x001fe20007f5e0ff */
[----:B------:R-:W-:-:S04]  /*43d0*/  IMAD.MOV.U32 R8, RZ, RZ, -0x1 ;  /* 0xffffffffff087424 */ /* 0x000fc800078e00ff */
[----:B------:R-:W-:-:S08]  /*43e0*/  IMAD.X R37, RZ, RZ, R9, P2 ;  /* 0x000000ffff257224 */ /* 0x000fd000010e0609 */
[----:B------:R-:W-:Y:S05]  /*43f0*/  WARPSYNC.COLLECTIVE R8, `(.L_x_45) ;  /* 0x0000000008087348 */ /* 0x000fea0003c00000 */
[----:B------:R-:W-:Y:S01]  /*4400*/  VOTE.ALL P0, P0 ;  /* 0x0000000000ff7806 */ /* 0x000fe20000000000 */
[----:B------:R-:W-:-:S12]  /*4410*/  ENDCOLLECTIVE ;  /* 0x000000000000791b */ /* 0x000fd80003800000 */
.L_x_45:
[----:B------:R-:W-:Y:S05]  /*4420*/  BRA `(.L_x_46) ;  /* 0xffffffcc00a07947 */ /* 0x000fea000383ffff */
.L_x_11:
[----:B------:R-:W-:Y:S01]  /*4430*/  BSSY B1, `(.L_x_47) ;  /* 0x0000006000017945 */ /* 0x000fe20003800000 */
[----:B------:R-:W-:Y:S01]  /*4440*/  PLOP3.LUT P0, PT, P0, PT, PT, 0x8, 0x80 ;  /* 0x000000000080781c */ /* 0x000fe2000070e170 */
[----:B------:R-:W-:-:S12]  /*4450*/  IMAD.MOV.U32 R8, RZ, RZ, -0x1 ;  /* 0xffffffffff087424 */ /* 0x000fd800078e00ff */
[----:B------:R-:W-:Y:S05]  /*4460*/  WARPSYNC.COLLECTIVE R8, `(.L_x_48) ;  /* 0x0000000008087348 */ /* 0x000fea0003c00000 */
[----:B------:R-:W-:Y:S01]  /*4470*/  VOTE.ANY P0, P0 ;  /* 0x0000000000ff7806 */ /* 0x000fe20000000100 */
[----:B------:R-:W-:-:S12]  /*4480*/  ENDCOLLECTIVE ;  /* 0x000000000000791b */ /* 0x000fd80003800000 */
.L_x_48:
[----:B------:R-:W-:Y:S05]  /*4490*/  BSYNC B1 ;  /* 0x0000000000017941 */ /* 0x000fea0003800000 */
.L_x_47:
[----:B------:R-:W-:Y:S05]  /*44a0*/  BRA `(.L_x_49) ;  /* 0xffffffcc00b07947 */ /* 0x000fea000383ffff */
.L_x_13:
[----:B------:R-:W-:Y:S01]  /*44b0*/  BSSY B1, `(.L_x_50) ;  /* 0x0000006000017945 */ /* 0x000fe20003800000 */
[----:B------:R-:W-:Y:S01]  /*44c0*/  PLOP3.LUT P0, PT, P0, PT, PT, 0x8, 0x80 ;  /* 0x000000000080781c */ /* 0x000fe2000070e170 */
[----:B------:R-:W-:-:S12]  /*44d0*/  IMAD.MOV.U32 R8, RZ, RZ, -0x1 ;  /* 0xffffffffff087424 */ /* 0x000fd800078e00ff */
[----:B------:R-:W-:Y:S05]  /*44e0*/  WARPSYNC.COLLECTIVE R8, `(.L_x_51) ;  /* 0x0000000008087348 */ /* 0x000fea0003c00000 */
[----:B------:R-:W-:Y:S01]  /*44f0*/  VOTE.ANY P0, P0 ;  /* 0x0000000000ff7806 */ /* 0x000fe20000000100 */
[----:B------:R-:W-:-:S12]  /*4500*/  ENDCOLLECTIVE ;  /* 0x000000000000791b */ /* 0x000fd80003800000 */
.L_x_51:
[----:B------:R-:W-:Y:S05]  /*4510*/  BSYNC B1 ;  /* 0x0000000000017941 */ /* 0x000fea0003800000 */
.L_x_50:
[----:B------:R-:W-:Y:S05]  /*4520*/  BRA `(.L_x_52) ;  /* 0xffffffcc00b47947 */ /* 0x000fea000383ffff */
.L_x_15:
[----:B------:R-:W-:Y:S01]  /*4530*/  BSSY B1, `(.L_x_53) ;  /* 0x0000006000017945 */ /* 0x000fe20003800000 */
[----:B------:R-:W-:Y:S01]  /*4540*/  PLOP3.LUT P2, PT, P0, PT, PT, 0x8, 0x80 ;  /* 0x000000000080781c */ /* 0x000fe2000074e170 */
[----:B------:R-:W-:-:S12]  /*4550*/  IMAD.MOV.U32 R8, RZ, RZ, -0x1 ;  /* 0xffffffffff087424 */ /* 0x000fd800078e00ff */
[----:B------:R-:W-:Y:S05]  /*4560*/  WARPSYNC.COLLECTIVE R8, `(.L_x_54) ;  /* 0x0000000008087348 */ /* 0x000fea0003c00000 */
[----:B------:R-:W-:Y:S01]  /*4570*/  VOTE.ANY R8, PT, P2 ;  /* 0x0000000000087806 */ /* 0x000fe200010e0100 */
[----:B------:R-:W-:Y:S06]  /*4580*/  ENDCOLLECTIVE ;  /* 0x000000000000791b */ /* 0x000fec0003800000 */
.L_x_54:
[----:B------:R-:W-:Y:S05]  /*4590*/  BSYNC B1 ;  /* 0x0000000000017941 */ /* 0x000fea0003800000 */
.L_x_53:
[----:B------:R-:W-:Y:S01]  /*45a0*/  LOP3.LUT R8, R8, 0x80000000, R45, 0xec, !PT ;  /* 0x8000000008087812 */ /* 0x000fe200078eec2d */
[----:B------:R-:W-:Y:S02]  /*45b0*/  IMAD.MOV.U32 R10, RZ, RZ, 0x1 ;  /* 0x00000001ff0a7424 */ /* 0x000fe400078e00ff */
[----:B------:R-:W-:Y:S02]  /*45c0*/  VIADD R18, R18, 0xffffffe0 ;  /* 0xffffffe012127836 */ /* 0x000fe40000000000 */
[----:B------:R-:W-:-:S05]  /*45d0*/  VIADD R9, R8, 0xffffffff ;  /* 0xffffffff08097836 */ /* 0x000fca0000000000 */
[----:B------:R-:W-:Y:S01]  /*45e0*/  LOP3.LUT R17, R8, R9, RZ, 0xc, !PT ;  /* 0x0000000908117212 */ /* 0x000fe200078e0cff */
[----:B------:R-:W-:-:S03]  /*45f0*/  IMAD.MOV.U32 R8, RZ, RZ, -0x1 ;  /* 0xffffffffff087424 */ /* 0x000fc600078e00ff */
[----:B------:R0:W1:Y:S04]  /*4600*/  POPC R9, R17 ;  /* 0x0000001100097309 */ /* 0x0000680000000000 */
[----:B01----:R-:W-:Y:S05]  /*4610*/  WARPSYNC.COLLECTIVE R8, `(.L_x_55) ;  /* 0x0000000008087348 */ /* 0x003fea0003c00000 */
[----:B-1----:R1:W2:Y:S02]  /*4620*/  SHFL.DOWN P2, R16, R15, R10, R9 ;  /* 0x0800000a0f107389 */ /* 0x0022a40000040009 */
[----:B012---:R-:W-:Y:S05]  /*4630*/  ENDCOLLECTIVE ;  /* 0x000000000000791b */ /* 0x007fea0003800000 */
.L_x_55:
[----:B------:R-:W-:Y:S01]  /*4640*/  ISETP.GE.AND P0, PT, R44, R9, PT ;  /* 0x000000092c00720c */ /* 0x000fe20003f06270 */
[----:B------:R-:W-:-:S03]  /*4650*/  IMAD.MOV.U32 R10, RZ, RZ, 0x2 ;  /* 0x00000002ff0a7424 */ /* 0x000fc600078e00ff */
[----:B------:R-:W-:Y:S02]  /*4660*/  SEL R16, R16, RZ, !P0 ;  /* 0x000000ff10107207 */ /* 0x000fe40004000000 */
[----:B------:R-:W-:-:S03]  /*4670*/  ISETP.GT.AND P0, PT, R33, R9, PT ;  /* 0x000000092100720c */ /* 0x000fc60003f04270 */
[----:B------:R-:W-:-:S10]  /*4680*/  IMAD.IADD R15, R16, 0x1, R15 ;  /* 0x00000001100f7824 */ /* 0x000fd400078e020f */
[----:B------:R-:W-:Y:S05]  /*4690*/  WARPSYNC.COLLECTIVE R8, `(.L_x_56) ;  /* 0x0000000008087348 */ /* 0x000fea0003c00000 */
[----:B------:R0:W1:Y:S02]  /*46a0*/  SHFL.DOWN P2, R16, R15, R10, R9 ;  /* 0x0800000a0f107389 */ /* 0x0000640000040009 */
[----:B01----:R-:W-:Y:S05]  /*46b0*/  ENDCOLLECTIVE ;  /* 0x000000000000791b */ /* 0x003fea0003800000 */
.L_x_56:
[----:B------:R-:W-:Y:S01]  /*46c0*/  IMAD.MOV.U32 R10, RZ, RZ, 0x4 ;  /* 0x00000004ff0a7424 */ /* 0x000fe200078e00ff */
[----:B------:R-:W-:Y:S02]  /*46d0*/  SEL R16, R16, RZ, !P0 ;  /* 0x000000ff10107207 */ /* 0x000fe40004000000 */
[----:B------:R-:W-:-:S03]  /*46e0*/  ISETP.GT.AND P0, PT, R32, R9, PT ;  /* 0x000000092000720c */ /* 0x000fc60003f04270 */
[----:B------:R-:W-:-:S10]  /*46f0*/  IMAD.IADD R15, R15, 0x1, R16 ;  /* 0x000000010f0f7824 */ /* 0x000fd400078e0210 */
[----:B------:R-:W-:Y:S05]  /*4700*/  WARPSYNC.COLLECTIVE R8, `(.L_x_57) ;  /* 0x0000000008087348 */ /* 0x000fea0003c00000 */
[----:B------:R0:W1:Y:S02]  /*4710*/  SHFL.DOWN P2, R16, R15, R10, R9 ;  /* 0x0800000a0f107389 */ /* 0x0000640000040009 */
[----:B01----:R-:W-:Y:S05]  /*4720*/  ENDCOLLECTIVE ;  /* 0x000000000000791b */ /* 0x003fea0003800000 */
.L_x_57:
[----:B------:R-:W-:Y:S01]  /*4730*/  IMAD.MOV.U32 R10, RZ, RZ, 0x8 ;  /* 0x00000008ff0a7424 */ /* 0x000fe200078e00ff */
[----:B------:R-:W-:Y:S02]  /*4740*/  SEL R16, R16, RZ, !P0 ;  /* 0x000000ff10107207 */ /* 0x000fe40004000000 */
[----:B------:R-:W-:-:S03]  /*4750*/  ISETP.GT.AND P0, PT, R19, R9, PT ;  /* 0x000000091300720c */ /* 0x000fc60003f04270 */
[----:B------:R-:W-:-:S10]  /*4760*/  IMAD.IADD R15, R15, 0x1, R16 ;  /* 0x000000010f0f7824 */ /* 0x000fd400078e0210 */
[----:B------:R-:W-:Y:S05]  /*4770*/  WARPSYNC.COLLECTIVE R8, `(.L_x_58) ;  /* 0x0000000008087348 */ /* 0x000fea0003c00000 */
[----:B------:R0:W1:Y:S02]  /*4780*/  SHFL.DOWN P2, R16, R15, R10, R9 ;  /* 0x0800000a0f107389 */ /* 0x0000640000040009 */
[----:B01----:R-:W-:Y:S05]  /*4790*/  ENDCOLLECTIVE ;  /* 0x000000000000791b */ /* 0x003fea0003800000 */
.L_x_58:
[----:B------:R-:W-:Y:S01]  /*47a0*/  IMAD.MOV.U32 R10, RZ, RZ, 0x10 ;  /* 0x00000010ff0a7424 */ /* 0x000fe200078e00ff */
[----:B------:R-:W-:Y:S02]  /*47b0*/  SEL R16, R16, RZ, !P0 ;  /* 0x000000ff10107207 */ /* 0x000fe40004000000 */
[----:B------:R-:W-:-:S03]  /*47c0*/  ISETP.GT.AND P0, PT, R34, R9, PT ;  /* 0x000000092200720c */ /* 0x000fc60003f04270 */
[----:B------:R-:W-:-:S10]  /*47d0*/  IMAD.IADD R15, R15, 0x1, R16 ;  /* 0x000000010f0f7824 */ /* 0x000fd400078e0210 */
[----:B------:R-:W-:Y:S05]  /*47e0*/  WARPSYNC.COLLECTIVE R8, `(.L_x_59) ;  /* 0x0000000008087348 */ /* 0x000fea0003c00000 */
[----:B------:R0:W1:Y:S02]  /*47f0*/  SHFL.DOWN P2, R16, R15, R10, R9 ;  /* 0x0800000a0f107389 */ /* 0x0000640000040009 */
[----:B01----:R-:W-:Y:S05]  /*4800*/  ENDCOLLECTIVE ;  /* 0x000000000000791b */ /* 0x003fea0003800000 */
.L_x_59:
[----:B------:R-:W-:Y:S02]  /*4810*/  SEL R16, R16, RZ, !P0 ;  /* 0x000000ff10107207 */ /* 0x000fe40004000000 */
[----:B------:R-:W-:Y:S02]  /*4820*/  ISETP.NE.AND P0, PT, R14, 0x65, PT ;  /* 0x000000650e00780c */ /* 0x000fe40003f05270 */
[----:B------:R-:W-:-:S11]  /*4830*/  IADD3 R36, PT, PT, R15, R16, R36 ;  /* 0x000000100f247210 */ /* 0x000fd60007ffe024 */
[----:B------:R-:W-:Y:S05]  /*4840*/  WARPSYNC.COLLECTIVE R8, `(.L_x_60) ;  /* 0x0000000008087348 */ /* 0x000fea0003c00000 */
[----:B------:R-:W-:Y:S01]  /*4850*/  VOTE.ALL P0, P0 ;  /* 0x0000000000ff7806 */ /* 0x000fe20000000000 */
[----:B------:R-:W-:-:S12]  /*4860*/  ENDCOLLECTIVE ;  /* 0x000000000000791b */ /* 0x000fd80003800000 */
.L_x_60:
[----:B------:R-:W-:Y:S05]  /*4870*/  BRA `(.L_x_61) ;  /* 0xffffffcc00607947 */ /* 0x000fea000383ffff */
.L_x_20:
[----:B------:R-:W-:Y:S01]  /*4880*/  BSSY B0, `(.L_x_62) ;  /* 0x0000006000007945 */ /* 0x000fe20003800000 */
[----:B------:R-:W-:Y:S01]  /*4890*/  PLOP3.LUT P0, PT, P0, PT, PT, 0x8, 0x80 ;  /* 0x000000000080781c */ /* 0x000fe2000070e170 */
[----:B------:R-:W-:-:S12]  /*48a0*/  IMAD.MOV.U32 R8, RZ, RZ, -0x1 ;  /* 0xffffffffff087424 */ /* 0x000fd800078e00ff */
[----:B------:R-:W-:Y:S05]  /*48b0*/  WARPSYNC.COLLECTIVE R8, `(.L_x_63) ;  /* 0x0000000008087348 */ /* 0x000fea0003c00000 */
[----:B------:R-:W-:Y:S01]  /*48c0*/  VOTE.ANY P0, P0 ;  /* 0x0000000000ff7806 */ /* 0x000fe20000000100 */
[----:B------:R-:W-:-:S12]  /*48d0*/  ENDCOLLECTIVE ;  /* 0x000000000000791b */ /* 0x000fd80003800000 */
.L_x_63:
[----:B------:R-:W-:Y:S05]  /*48e0*/  BSYNC B0 ;  /* 0x0000000000007941 */ /* 0x000fea0003800000 */
.L_x_62:
[----:B------:R-:W-:Y:S05]  /*48f0*/  BRA `(.L_x_64) ;  /* 0xffffffe400787947 */ /* 0x000fea000383ffff */
.L_x_22:
[----:B------:R-:W-:Y:S01]  /*4900*/  BSSY B0, `(.L_x_65) ;  /* 0x0000006000007945 */ /* 0x000fe20003800000 */
[----:B------:R-:W-:Y:S01]  /*4910*/  PLOP3.LUT P0, PT, P0, PT, PT, 0x8, 0x80 ;  /* 0x000000000080781c */ /* 0x000fe2000070e170 */
[----:B------:R-:W-:-:S12]  /*4920*/  IMAD.MOV.U32 R8, RZ, RZ, -0x1 ;  /* 0xffffffffff087424 */ /* 0x000fd800078e00ff */
[----:B------:R-:W-:Y:S05]  /*4930*/  WARPSYNC.COLLECTIVE R8, `(.L_x_66) ;  /* 0x0000000008087348 */ /* 0x000fea0003c00000 */
[----:B------:R-:W-:Y:S01]  /*4940*/  VOTE.ANY P0, P0 ;  /* 0x0000000000ff7806 */ /* 0x000fe20000000100 */
[----:B------:R-:W-:-:S12]  /*4950*/  ENDCOLLECTIVE ;  /* 0x000000000000791b */ /* 0x000fd80003800000 */
.L_x_66:
[----:B------:R-:W-:Y:S05]  /*4960*/  BSYNC B0 ;  /* 0x0000000000007941 */ /* 0x000fea0003800000 */
.L_x_65:
[----:B------:R-:W-:Y:S05]  /*4970*/  BRA `(.L_x_67) ;  /* 0xffffffe4007c7947 */ /* 0x000fea000383ffff */
.L_x_24:
        /* <DEDUP_REMOVED lines=8> */
.L_x_69:
[----:B------:R-:W-:Y:S05]  /*4a00*/  BSYNC B0 ;  /* 0x0000000000007941 */ /* 0x000fea0003800000 */
.L_x_68:
[----:B------:R-:W-:Y:S01]  /*4a10*/  LOP3.LUT R8, R8, 0x80000000, R42, 0xec, !PT ;  /* 0x8000000008087812 */ /* 0x000fe200078eec2a */
[----:B------:R-:W-:Y:S02]  /*4a20*/  IMAD.MOV.U32 R10, RZ, RZ, 0x1 ;  /* 0x00000001ff0a7424 */ /* 0x000fe400078e00ff */
[----:B------:R-:W-:Y:S02]  /*4a30*/  VIADD R19, R35, 0x2 ;  /* 0x0000000223137836 */ /* 0x000fe40000000000 */
[----:B------:R-:W-:-:S05]  /*4a40*/  VIADD R9, R8, 0xffffffff ;  /* 0xffffffff08097836 */ /* 0x000fca0000000000 */
[----:B------:R-:W-:Y:S01]  /*4a50*/  LOP3.LUT R38, R8, R9, RZ, 0xc, !PT ;  /* 0x0000000908267212 */ /* 0x000fe200078e0cff */
[----:B------:R-:W-:-:S05]  /*4a60*/  IMAD.MOV.U32 R8, RZ, RZ, -0x1 ;  /* 0xffffffffff087424 */ /* 0x000fca00078e00ff */
[----:B------:R-:W0:Y:S02]  /*4a70*/  POPC R38, R38 ;  /* 0x0000002600267309 */ /* 0x000e240000000000 */
[----:B0-----:R-:W-:Y:S01]  /*4a80*/  IMAD.MOV.U32 R9, RZ, RZ, R38 ;  /* 0x000000ffff097224 */ /* 0x001fe200078e0026 */
[----:B------:R-:W-:-:S13]  /*4a90*/  ISETP.GT.AND P3, PT, R19, R38, PT ;  /* 0x000000261300720c */ /* 0x000fda0003f64270 */
[----:B------:R-:W-:Y:S05]  /*4aa0*/  WARPSYNC.COLLECTIVE R8, `(.L_x_70) ;  /* 0x0000000008087348 */ /* 0x000fea0003c00000 */
[----:B------:R0:W1:Y:S02]  /*4ab0*/  SHFL.DOWN P2, R16, R15, R10, R9 ;  /* 0x0800000a0f107389 */ /* 0x0000640000040009 */
[----:B01----:R-:W-:Y:S05]  /*4ac0*/  ENDCOLLECTIVE ;  /* 0x000000000000791b */ /* 0x003fea0003800000 */
.L_x_70:
        /* <DEDUP_REMOVED lines=8> */
.L_x_71:
[----:B------:R-:W-:Y:S01]  /*4b50*/  IMAD.MOV.U32 R10, RZ, RZ, 0x4 ;  /* 0x00000004ff0a7424 */ /* 0x000fe200078e00ff */
[----:B------:R-:W-:-:S05]  /*4b60*/  SEL R16, R16, RZ, !P3 ;  /* 0x000000ff10107207 */ /* 0x000fca0005800000 */
[----:B------:R-:W-:Y:S02]  /*4b70*/  IMAD.IADD R19, R17, 0x1, R16 ;  /* 0x0000000111137824 */ /* 0x000fe400078e0210 */
[----:B------:R-:W-:Y:S02]  /*4b80*/  VIADD R17, R35, 0x4 ;  /* 0x0000000423117836 */ /* 0x000fe40000000000 */
[----:B------:R-:W-:-:S03]  /*4b90*/  IMAD.MOV.U32 R15, RZ, RZ, R19 ;  /* 0x000000ffff0f7224 */ /* 0x000fc600078e0013 */
[----:B------:R-:W-:Y:S01]  /*4ba0*/  ISETP.GT.AND P3, PT, R17, R38, PT ;  /* 0x000000261100720c */ /* 0x000fe20003f64270 */
[----:B------:R-:W-:-:S12]  /*4bb0*/  VIADD R17, R35, 0x8 ;  /* 0x0000000823117836 */ /* 0x000fd80000000000 */
[----:B------:R-:W-:Y:S05]  /*4bc0*/  WARPSYNC.COLLECTIVE R8, `(.L_x_72) ;  /* 0x0000000008087348 */ /* 0x000fea0003c00000 */
[----:B------:R0:W1:Y:S02]  /*4bd0*/  SHFL.DOWN P2, R16, R15, R10, R9 ;  /* 0x0800000a0f107389 */ /* 0x0000640000040009 */
[----:B01----:R-:W-:Y:S05]  /*4be0*/  ENDCOLLECTIVE ;  /* 0x000000000000791b */ /* 0x003fea0003800000 */
.L_x_72:
[----:B------:R-:W-:Y:S01]  /*4bf0*/  IMAD.MOV.U32 R10, RZ, RZ, 0x8 ;  /* 0x00000008ff0a7424 */ /* 0x000fe200078e00ff */
[----:B------:R-:W-:Y:S02]  /*4c00*/  SEL R16, R16, RZ, !P3 ;  /* 0x000000ff10107207 */ /* 0x000fe40005800000 */
[----:B------:R-:W-:-:S03]  /*4c10*/  ISETP.GT.AND P3, PT, R17, R38, PT ;  /* 0x000000261100720c */ /* 0x000fc60003f64270 */
[----:B------:R-:W-:Y:S02]  /*4c20*/  IMAD.IADD R37, R19, 0x1, R16 ;  /* 0x0000000113257824 */ /* 0x000fe400078e0210 */
[----:B------:R-:W-:Y:S02]  /*4c30*/  VIADD R19, R35, 0x10 ;  /* 0x0000001023137836 */ /* 0x000fe40000000000 */
[----:B------:R-:W-:-:S07]  /*4c40*/  IMAD.MOV.U32 R15, RZ, RZ, R37 ;  /* 0x000000ffff0f7224 */ /* 0x000fce00078e0025 */
[----:B------:R-:W-:Y:S05]  /*4c50*/  WARPSYNC.COLLECTIVE R8, `(.L_x_73) ;  /* 0x0000000008087348 */ /* 0x000fea0003c00000 */
[----:B------:R0:W1:Y:S02]  /*4c60*/  SHFL.DOWN P2, R16, R15, R10, R9 ;  /* 0x0800000a0f107389 */ /* 0x0000640000040009 */
[----:B01----:R-:W-:Y:S05]  /*4c70*/  ENDCOLLECTIVE ;  /* 0x000000000000791b */ /* 0x003fea0003800000 */
.L_x_73:
[----:B------:R-:W-:Y:S01]  /*4c80*/  IMAD.MOV.U32 R10, RZ, RZ, 0x10 ;  /* 0x00000010ff0a7424 */ /* 0x000fe200078e00ff */
[----:B------:R-:W-:-:S05]  /*4c90*/  SEL R16, R16, RZ, !P3 ;  /* 0x000000ff10107207 */ /* 0x000fca0005800000 */
[----:B------:R-:W-:-:S04]  /*4ca0*/  IMAD.IADD R17, R37, 0x1, R16 ;  /* 0x0000000125117824 */ /* 0x000fc800078e0210 */
[----:B------:R-:W-:-:S07]  /*4cb0*/  IMAD.MOV.U32 R15, RZ, RZ, R17 ;  /* 0x000000ffff0f7224 */ /* 0x000fce00078e0011 */
[----:B------:R-:W-:Y:S05]  /*4cc0*/  WARPSYNC.COLLECTIVE R8, `(.L_x_74) ;  /* 0x0000000008087348 */ /* 0x000fea0003c00000 */
[----:B------:R0:W1:Y:S02]  /*4cd0*/  SHFL.DOWN P2, R16, R15, R10, R9 ;  /* 0x0800000a0f107389 */ /* 0x0000640000040009 */
[----:B01----:R-:W-:Y:S05]  /*4ce0*/  ENDCOLLECTIVE ;  /* 0x000000000000791b */ /* 0x003fea0003800000 */
.L_x_74:
        /* <DEDUP_REMOVED lines=10> */
.L_x_75:
[----:B------:R-:W-:Y:S05]  /*4d90*/  BRA `(.L_x_76) ;  /* 0xffffffe400107947 */ /* 0x000fea000383ffff */
.L_x_26:
[----:B------:R-:W-:Y:S01]  /*4da0*/  BSSY B0, `(.L_x_77) ;  /* 0x0000006000007945 */ /* 0x000fe20003800000 */
[----:B------:R-:W-:Y:S01]  /*4db0*/  PLOP3.LUT P0, PT, P0, PT, PT, 0x8, 0x80 ;  /* 0x000000000080781c */ /* 0x000fe2000070e170 */
[----:B------:R-:W-:-:S12]  /*4dc0*/  IMAD.MOV.U32 R8, RZ, RZ, -0x1 ;  /* 0xffffffffff087424 */ /* 0x000fd800078e00ff */
[----:B------:R-:W-:Y:S05]  /*4dd0*/  WARPSYNC.COLLECTIVE R8, `(.L_x_78) ;  /* 0x0000000008087348 */ /* 0x000fea0003c00000 */
[----:B------:R-:W-:Y:S01]  /*4de0*/  VOTE.ANY P0, P0 ;  /* 0x0000000000ff7806 */ /* 0x000fe20000000100 */
[----:B------:R-:W-:-:S12]  /*4df0*/  ENDCOLLECTIVE ;  /* 0x000000000000791b */ /* 0x000fd80003800000 */
.L_x_78:
[----:B------:R-:W-:Y:S05]  /*4e00*/  BSYNC B0 ;  /* 0x0000000000007941 */ /* 0x000fea0003800000 */
.L_x_77:
[----:B------:R-:W-:Y:S05]  /*4e10*/  BRA `(.L_x_79) ;  /* 0xffffffe400207947 */ /* 0x000fea000383ffff */
.L_x_28:
[----:B------:R-:W-:Y:S01]  /*4e20*/  BSSY B0, `(.L_x_80) ;  /* 0x0000006000007945 */ /* 0x000fe20003800000 */
[----:B------:R-:W-:Y:S01]  /*4e30*/  PLOP3.LUT P0, PT, P0, PT, PT, 0x8, 0x80 ;  /* 0x000000000080781c */ /* 0x000fe2000070e170 */
[----:B------:R-:W-:-:S12]  /*4e40*/  IMAD.MOV.U32 R8, RZ, RZ, -0x1 ;  /* 0xffffffffff087424 */ /* 0x000fd800078e00ff */
[----:B------:R-:W-:Y:S05]  /*4e50*/  WARPSYNC.COLLECTIVE R8, `(.L_x_81) ;  /* 0x0000000008087348 */ /* 0x000fea0003c00000 */
[----:B------:R-:W-:Y:S01]  /*4e60*/  VOTE.ANY P0, P0 ;  /* 0x0000000000ff7806 */ /* 0x000fe20000000100 */
[----:B------:R-:W-:-:S12]  /*4e70*/  ENDCOLLECTIVE ;  /* 0x000000000000791b */ /* 0x000fd80003800000 */
.L_x_81:
[----:B------:R-:W-:Y:S05]  /*4e80*/  BSYNC B0 ;  /* 0x0000000000007941 */ /* 0x000fea0003800000 */
.L_x_80:
[----:B------:R-:W-:Y:S05]  /*4e90*/  BRA `(.L_x_82) ;  /* 0xffffffe400247947 */ /* 0x000fea000383ffff */
.L_x_30:
[----:B------:R-:W-:Y:S01]  /*4ea0*/  BSSY B0, `(.L_x_83) ;  /* 0x0000006000007945 */ /* 0x000fe20003800000 */
[----:B------:R-:W-:Y:S01]  /*4eb0*/  PLOP3.LUT P2, PT, P0, PT, PT, 0x8, 0x80 ;  /* 0x000000000080781c */ /* 0x000fe2000074e170 */
[----:B------:R-:W-:-:S12]  /*4ec0*/  IMAD.MOV.U32 R8, RZ, RZ, -0x1 ;  /* 0xffffffffff087424 */ /* 0x000fd800078e00ff */
[----:B------:R-:W-:Y:S05]  /*4ed0*/  WARPSYNC.COLLECTIVE R8, `(.L_x_84) ;  /* 0x0000000008087348 */ /* 0x000fea0003c00000 */
[----:B------:R-:W-:Y:S01]  /*4ee0*/  VOTE.ANY R8, PT, P2 ;  /* 0x0000000000087806 */ /* 0x000fe200010e0100 */
[----:B------:R-:W-:Y:S06]  /*4ef0*/  ENDCOLLECTIVE ;  /* 0x000000000000791b */ /* 0x000fec0003800000 */
.L_x_84:
[----:B------:R-:W-:Y:S05]  /*4f00*/  BSYNC B0 ;  /* 0x0000000000007941 */ /* 0x000fea0003800000 */
.L_x_83:
        /* <DEDUP_REMOVED lines=10> */
.L_x_85:
[----:B------:R-:W-:Y:S01]  /*4fb0*/  ISETP.GE.AND P0, PT, R35, R9, PT ;  /* 0x000000092300720c */ /* 0x000fe20003f06270 */
[----:B------:R-:W-:-:S03]  /*4fc0*/  IMAD.MOV.U32 R10, RZ, RZ, 0x2 ;  /* 0x00000002ff0a7424 */ /* 0x000fc600078e00ff */
[----:B------:R-:W-:-:S05]  /*4fd0*/  SEL R16, R16, RZ, !P0 ;  /* 0x000000ff10107207 */ /* 0x000fca0004000000 */
[----:B------:R-:W-:Y:S02]  /*4fe0*/  IMAD.IADD R44, R16, 0x1, R15 ;  /* 0x00000001102c7824 */ /* 0x000fe400078e020f */
[----:B------:R-:W-:Y:S02]  /*4ff0*/  VIADD R16, R35, 0x2 ;  /* 0x0000000223107836 */ /* 0x000fe40000000000 */
[----:B------:R-:W-:-:S03]  /*5000*/  IMAD.MOV.U32 R15, RZ, RZ, R44 ;  /* 0x000000ffff0f7224 */ /* 0x000fc600078e002c */
[----:B------:R-:W-:-:S13]  /*5010*/  ISETP.GT.AND P0, PT, R16, R9, PT ;  /* 0x000000091000720c */ /* 0x000fda0003f04270 */
[----:B------:R-:W-:Y:S05]  /*5020*/  WARPSYNC.COLLECTIVE R8, `(.L_x_86) ;  /* 0x0000000008087348 */ /* 0x000fea0003c00000 */
[----:B------:R0:W1:Y:S02]  /*5030*/  SHFL.DOWN P2, R16, R15, R10, R9 ;  /* 0x0800000a0f107389 */ /* 0x0000640000040009 */
[----:B01----:R-:W-:Y:S05]  /*5040*/  ENDCOLLECTIVE ;  /* 0x000000000000791b */ /* 0x003fea0003800000 */
.L_x_86:
[----:B------:R-:W-:Y:S01]  /*5050*/  IMAD.MOV.U32 R10, RZ, RZ, 0x4 ;  /* 0x00000004ff0a7424 */ /* 0x000fe200078e00ff */
[----:B------:R-:W-:Y:S01]  /*5060*/  SEL R17, R16, RZ, !P0 ;  /* 0x000000ff10117207 */ /* 0x000fe20004000000 */
[----:B------:R-:W-:-:S04]  /*5070*/  VIADD R16, R35, 0x4 ;  /* 0x0000000423107836 */ /* 0x000fc80000000000 */
[----:B------:R-:W-:Y:S01]  /*5080*/  IMAD.IADD R17, R44, 0x1, R17 ;  /* 0x000000012c117824 */ /* 0x000fe200078e0211 */
[----:B------:R-:W-:-:S03]  /*5090*/  ISETP.GT.AND P0, PT, R16, R9, PT ;  /* 0x000000091000720c */ /* 0x000fc60003f04270 */
[----:B------:R-:W-:-:S10]  /*50a0*/  IMAD.MOV.U32 R15, RZ, RZ, R17 ;  /* 0x000000ffff0f7224 */ /* 0x000fd400078e0011 */
[----:B------:R-:W-:Y:S05]  /*50b0*/  WARPSYNC.COLLECTIVE R8, `(.L_x_87) ;  /* 0x0000000008087348 */ /* 0x000fea0003c00000 */
[----:B------:R0:W1:Y:S02]  /*50c0*/  SHFL.DOWN P2, R16, R15, R10, R9 ;  /* 0x0800000a0f107389 */ /* 0x0000640000040009 */
[----:B01----:R-:W-:Y:S05]  /*50d0*/  ENDCOLLECTIVE ;  /* 0x000000000000791b */ /* 0x003fea0003800000 */
.L_x_87:
[----:B------:R-:W-:Y:S01]  /*50e0*/  IMAD.MOV.U32 R10, RZ, RZ, 0x8 ;  /* 0x00000008ff0a7424 */ /* 0x000fe200078e00ff */
[----:B------:R-:W-:-:S05]  /*50f0*/  SEL R16, R16, RZ, !P0 ;  /* 0x000000ff10107207 */ /* 0x000fca0004000000 */
[----:B------:R-:W-:Y:S02]  /*5100*/  IMAD.IADD R45, R17, 0x1, R16 ;  /* 0x00000001112d7824 */ /* 0x000fe400078e0210 */
[C---:B------:R-:W-:Y:S02]  /*5110*/  VIADD R16, R35.reuse, 0x8 ;  /* 0x0000000823107836 */ /* 0x040fe40000000000 */
[----:B------:R-:W-:Y:S02]  /*5120*/  IMAD.MOV.U32 R15, RZ, RZ, R45 ;  /* 0x000000ffff0f7224 */ /* 0x000fe400078e002d */
[----:B------:R-:W-:Y:S01]  /*5130*/  VIADD R17, R35, 0x10 ;  /* 0x0000001023117836 */ /* 0x000fe20000000000 */
[----:B------:R-:W-:-:S13]  /*5140*/  ISETP.GT.AND P0, PT, R16, R9, PT ;  /* 0x000000091000720c */ /* 0x000fda0003f04270 */
[----:B------:R-:W-:Y:S05]  /*5150*/  WARPSYNC.COLLECTIVE R8, `(.L_x_88) ;  /* 0x0000000008087348 */ /* 0x000fea0003c00000 */
[----:B------:R0:W1:Y:S02]  /*5160*/  SHFL.DOWN P2, R16, R15, R10, R9 ;  /* 0x0800000a0f107389 */ /* 0x0000640000040009 */
[----:B01----:R-:W-:Y:S05]  /*5170*/  ENDCOLLECTIVE ;  /* 0x000000000000791b */ /* 0x003fea0003800000 */
.L_x_88:
[----:B------:R-:W-:Y:S01]  /*5180*/  IMAD.MOV.U32 R10, RZ, RZ, 0x10 ;  /* 0x00000010ff0a7424 */ /* 0x000fe200078e00ff */
[----:B------:R-:W-:Y:S02]  /*5190*/  SEL R16, R16, RZ, !P0 ;  /* 0x000000ff10107207 */ /* 0x000fe40004000000 */
[----:B------:R-:W-:-:S03]  /*51a0*/  ISETP.GT.AND P0, PT, R17, R9, PT ;  /* 0x000000091100720c */ /* 0x000fc60003f04270 */
[----:B------:R-:W-:-:S04]  /*51b0*/  IMAD.IADD R44, R45, 0x1, R16 ;  /* 0x000000012d2c7824 */ /* 0x000fc800078e0210 */
[----:B------:R-:W-:-:S07]  /*51c0*/  IMAD.MOV.U32 R15, RZ, RZ, R44 ;  /* 0x000000ffff0f7224 */ /* 0x000fce00078e002c */
[----:B------:R-:W-:Y:S05]  /*51d0*/  WARPSYNC.COLLECTIVE R8, `(.L_x_89) ;  /* 0x0000000008087348 */ /* 0x000fea0003c00000 */
[----:B------:R0:W1:Y:S02]  /*51e0*/  SHFL.DOWN P2, R16, R15, R10, R9 ;  /* 0x0800000a0f107389 */ /* 0x0000640000040009 */
[----:B01----:R-:W-:Y:S05]  /*51f0*/  ENDCOLLECTIVE ;  /* 0x000000000000791b */ /* 0x003fea0003800000 */
.L_x_89:
[----:B------:R-:W-:Y:S02]  /*5200*/  SEL R16, R16, RZ, !P0 ;  /* 0x000000ff10107207 */ /* 0x000fe40004000000 */
[----:B------:R-:W-:Y:S02]  /*5210*/  ISETP.NE.AND P0, PT, R14, 0x65, PT ;  /* 0x000000650e00780c */ /* 0x000fe40003f05270 */
[----:B------:R-:W-:-:S11]  /*5220*/  IADD3 R19, PT, PT, R44, R16, R19 ;  /* 0x000000102c137210 */ /* 0x000fd60007ffe013 */
[----:B------:R-:W-:Y:S05]  /*5230*/  WARPSYNC.COLLECTIVE R8, `(.L_x_90) ;  /* 0x0000000008087348 */ /* 0x000fea0003c00000 */
[----:B------:R-:W-:Y:S01]  /*5240*/  VOTE.ALL P0, P0 ;  /* 0x0000000000ff7806 */ /* 0x000fe20000000000 */
[----:B------:R-:W-:-:S12]  /*5250*/  ENDCOLLECTIVE ;  /* 0x000000000000791b */ /* 0x000fd80003800000 */
.L_x_90:
[----:B------:R-:W-:Y:S05]  /*5260*/  BRA `(.L_x_91) ;  /* 0xffffffe000c07947 */ /* 0x000fea000383ffff */
.L_x_92:
[----:B------:R-:W-:-:S00]  /*5270*/  BRA `(.L_x_92) ;  /* 0xfffffffc00fc7947 */ /* 0x000fc0000383ffff */
[----:B------:R-:W-:-:S00]  /*5280*/  NOP ;  /* 0x0000000000007918 */ /* 0x000fc00000000000 */
[----:B------:R-:W-:-:S00]  /*5290*/  NOP ;  /* 0x0000000000007918 */ /* 0x000fc00000000000 */
[----:B------:R-:W-:-:S00]  /*52a0*/  NOP ;  /* 0x0000000000007918 */ /* 0x000fc00000000000 */
[----:B------:R-:W-:-:S00]  /*52b0*/  NOP ;  /* 0x0000000000007918 */ /* 0x000fc00000000000 */
[----:B------:R-:W-:-:S00]  /*52c0*/  NOP ;  /* 0x0000000000007918 */ /* 0x000fc00000000000 */
[----:B------:R-:W-:-:S00]  /*52d0*/  NOP ;  /* 0x0000000000007918 */ /* 0x000fc00000000000 */
[----:B------:R-:W-:-:S00]  /*52e0*/  NOP ;  /* 0x0000000000007918 */ /* 0x000fc00000000000 */
[----:B------:R-:W-:-:S00]  /*52f0*/  NOP ;  /* 0x0000000000007918 */ /* 0x000fc00000000000 */
.L_x_197:


//--------------------- .text._ZN3cub18CUB_300001_SM_10006detail4scan16DeviceScanKernelINS2_10policy_hubIiiijN4cuda3std3__44plusIvEEE10Policy1000EN6thrust24THRUST_300001_SM_1000_NS6detail15normal_iteratorINSD_10device_ptrIiEEEESI_NS0_13ScanTileStateIiLb1EEES9_NS0_8NullTypeEjiLb0ESL_EEvT0_T1_T2_iT3_T4_T5_ --------------------------
	.section	.text._ZN3cub18CUB_300001_SM_10006detail4scan16DeviceScanKernelINS2_10policy_hubIiiijN4cuda3std3__44plusIvEEE10Policy1000EN6thrust24THRUST_300001_SM_1000_NS6detail15normal_iteratorINSD_10device_ptrIiEEEESI_NS0_13ScanTileStateIiLb1EEES9_NS0_8NullTypeEjiLb0ESL_EEvT0_T1_T2_iT3_T4_T5_,"ax",@progbits
	.align	128
        .global         _ZN3cub18CUB_300001_SM_10006detail4scan16DeviceScanKernelINS2_10policy_hubIiiijN4cuda3std3__44plusIvEEE10Policy1000EN6thrust24THRUST_300001_SM_1000_NS6detail15normal_iteratorINSD_10device_ptrIiEEEESI_NS0_13ScanTileStateIiLb1EEES9_NS0_8NullTypeEjiLb0ESL_EEvT0_T1_T2_iT3_T4_T5_
        .type           _ZN3cub18CUB_300001_SM_10006detail4scan16DeviceScanKernelINS2_10policy_hubIiiijN4cuda3std3__44plusIvEEE10Policy1000EN6thrust24THRUST_300001_SM_1000_NS6detail15normal_iteratorINSD_10device_ptrIiEEEESI_NS0_13ScanTileStateIiLb1EEES9_NS0_8NullTypeEjiLb0ESL_EEvT0_T1_T2_iT3_T4_T5_,@function
        .size           _ZN3cub18CUB_300001_SM_10006detail4scan16DeviceScanKernelINS2_10policy_hubIiiijN4cuda3std3__44plusIvEEE10Policy1000EN6thrust24THRUST_300001_SM_1000_NS6detail15normal_iteratorINSD_10device_ptrIiEEEESI_NS0_13ScanTileStateIiLb1EEES9_NS0_8NullTypeEjiLb0ESL_EEvT0_T1_T2_iT3_T4_T5_,(.L_x_198 - _ZN3cub18CUB_300001_SM_10006detail4scan16DeviceScanKernelINS2_10policy_hubIiiijN4cuda3std3__44plusIvEEE10Policy1000EN6thrust24THRUST_300001_SM_1000_NS6detail15normal_iteratorINSD_10device_ptrIiEEEESI_NS0_13ScanTileStateIiLb1EEES9_NS0_8NullTypeEjiLb0ESL_EEvT0_T1_T2_iT3_T4_T5_)
        .other          _ZN3cub18CUB_300001_SM_10006detail4scan16DeviceScanKernelINS2_10policy_hubIiiijN4cuda3std3__44plusIvEEE10Policy1000EN6thrust24THRUST_300001_SM_1000_NS6detail15normal_iteratorINSD_10device_ptrIiEEEESI_NS0_13ScanTileStateIiLb1EEES9_NS0_8NullTypeEjiLb0ESL_EEvT0_T1_T2_iT3_T4_T5_,@"STO_CUDA_ENTRY STV_DEFAULT"
_ZN3cub18CUB_300001_SM_10006detail4scan16DeviceScanKernelINS2_10policy_hubIiiijN4cuda3std3__44plusIvEEE10Policy1000EN6thrust24THRUST_300001_SM_1000_NS6detail15normal_iteratorINSD_10device_ptrIiEEEESI_NS0_13ScanTileStateIiLb1EEES9_NS0_8NullTypeEjiLb0ESL_EEvT0_T1_T2_iT3_T4_T5_:
.text._ZN3cub18CUB_300001_SM_10006detail4scan16DeviceScanKernelINS2_10policy_hubIiiijN4cuda3std3__44plusIvEEE10Policy1000EN6thrust24THRUST_300001_SM_1000_NS6detail15normal_iteratorINSD_10device_ptrIiEEEESI_NS0_13ScanTileStateIiLb1EEES9_NS0_8NullTypeEjiLb0ESL_EEvT0_T1_T2_iT3_T4_T5_:
[----:B------:R-:W-:Y:S08]  /*0000*/  LDC R1, c[0x0][0x37c] ;  /* 0x0000df00ff017b82 */ /* 0x000ff00000000800 */
[----:B------:R-:W0:Y:S01]  /*0010*/  S2UR UR4, SR_CTAID.X ;  /* 0x00000000000479c3 */ /* 0x000e220000002500 */
[----:B------:R-:W1:Y:S01]  /*0020*/  LDCU UR5, c[0x0][0x3a0] ;  /* 0x00007400ff0577ac */ /* 0x000e620008000800 */
[----:B------:R-:W2:Y:S06]  /*0030*/  LDCU.64 UR8, c[0x0][0x358] ;  /* 0x00006b00ff0877ac */ /* 0x000eac0008000a00 */
[----:B------:R-:W0:Y:S02]  /*0040*/  LDC R42, c[0x0][0x398] ;  /* 0x0000e600ff2a7b82 */ /* 0x000e240000000800 */
[----:B0-----:R-:W-:-:S04]  /*0050*/  VIADD R42, R42, UR4 ;  /* 0x000000042a2a7c36 */ /* 0x001fc80008000000 */
[----:B------:R-:W-:-:S05]  /*0060*/  IMAD R3, R42, 0x2100, RZ ;  /* 0x000021002a037824 */ /* 0x000fca00078e02ff */
[----:B-1----:R-:W-:-:S04]  /*0070*/  IADD3 R0, PT, PT, -R3, UR5, RZ ;  /* 0x0000000503007c10 */ /* 0x002fc8000fffe1ff */
[----:B------:R-:W-:-:S13]  /*0080*/  ISETP.GE.U32.AND P0, PT, R0, 0x2101, PT ;  /* 0x000021010000780c */ /* 0x000fda0003f06070 */
[----:B--2---:R-:W-:Y:S05]  /*0090*/  @!P0 BRA `(.L_x_93) ;  /* 0x0000001c00a88947 */ /* 0x004fea0003800000 */
[----:B------:R-:W0:Y:S01]  /*00a0*/  S2R R16, SR_TID.X ;  /* 0x0000000000107919 */ /* 0x000e220000002100 */
[----:B------:R-:W1:Y:S01]  /*00b0*/  LDCU.64 UR4, c[0x0][0x380] ;  /* 0x00007000ff0477ac */ /* 0x000e620008000a00 */
[C---:B0-----:R-:W-:Y:S02]  /*00c0*/  LOP3.LUT R0, R16.reuse, 0x1f, RZ, 0xc0, !PT ;  /* 0x0000001f10007812 */ /* 0x041fe400078ec0ff */
[----:B------:R-:W-:-:S05]  /*00d0*/  LOP3.LUT R5, R16, 0x3e0, RZ, 0xc0, !PT ;  /* 0x000003e010057812 */ /* 0x000fca00078ec0ff */
[----:B------:R-:W-:-:S05]  /*00e0*/  IMAD R0, R5, 0x16, R0 ;  /* 0x0000001605007824 */ /* 0x000fca00078e0200 */
[----:B------:R-:W-:-:S05]  /*00f0*/  IADD3 R0, P0, PT, R3, R0, RZ ;  /* 0x0000000003007210 */ /* 0x000fca0007f1e0ff */
[----:B------:R-:W-:Y:S02]  /*0100*/  IMAD.X R3, RZ, RZ, RZ, P0 ;  /* 0x000000ffff037224 */ /* 0x000fe400000e06ff */
        /* <DEDUP_REMOVED lines=30> */
[----:B------:R-:W-:Y:S01]  /*02f0*/  ISETP.NE.AND P0, PT, R42, RZ, PT ;  /* 0x000000ff2a00720c */ /* 0x000fe20003f05270 */
        /* <DEDUP_REMOVED lines=28> */
[----:B------:R0:W1:Y:S04]  /*04c0*/  LDS.64 R36, [R27] ;  /* 0x000000001b247984 */ /* 0x0000680000000a00 */
[----:B------:R0:W2:Y:S04]  /*04d0*/  LDS.64 R34, [R27+0x8] ;  /* 0x000008001b227984 */ /* 0x0000a80000000a00 */
[----:B------:R0:W3:Y:S04]  /*04e0*/  LDS.64 R32, [R27+0x10] ;  /* 0x000010001b207984 */ /* 0x0000e80000000a00 */
[----:B------:R0:W4:Y:S04]  /*04f0*/  LDS.64 R18, [R27+0x18] ;  /* 0x000018001b127984 */ /* 0x0001280000000a00 */
[----:B------:R0:W0:Y:S04]  /*0500*/  LDS.64 R14, [R27+0x20] ;  /* 0x000020001b0e7984 */ /* 0x0000280000000a00 */
[----:B------:R0:W0:Y:S04]  /*0510*/  LDS.64 R12, [R27+0x28] ;  /* 0x000028001b0c7984 */ /* 0x0000280000000a00 */
[----:B------:R0:W0:Y:S04]  /*0520*/  LDS.64 R10, [R27+0x30] ;  /* 0x000030001b0a7984 */ /* 0x0000280000000a00 */
[----:B------:R0:W0:Y:S04]  /*0530*/  LDS.64 R8, [R27+0x38] ;  /* 0x000038001b087984 */ /* 0x0000280000000a00 */
[----:B------:R0:W0:Y:S04]  /*0540*/  LDS.64 R6, [R27+0x40] ;  /* 0x000040001b067984 */ /* 0x0000280000000a00 */
[----:B------:R0:W0:Y:S04]  /*0550*/  LDS.64 R4, [R27+0x48] ;  /* 0x000048001b047984 */ /* 0x0000280000000a00 */
[----:B------:R0:W0:Y:S01]  /*0560*/  LDS.64 R2, [R27+0x50] ;  /* 0x000050001b027984 */ /* 0x0000220000000a00 */
[----:B------:R-:W-:Y:S06]  /*0570*/  BAR.SYNC.DEFER_BLOCKING 0x0 ;  /* 0x0000000000007b1d */ /* 0x000fec0000010000 */
[----:B-1----:R-:W-:Y:S05]  /*0580*/  @P0 BRA `(.L_x_95) ;  /* 0x00000004001c0947 */ /* 0x002fea0003800000 */
[----:B0-2---:R-:W-:Y:S02]  /*0590*/  IADD3 R17, PT, PT, R34, R37, R36 ;  /* 0x0000002522117210 */ /* 0x005fe40007ffe024 */
[C---:B------:R-:W-:Y:S02]  /*05a0*/  ISETP.NE.AND P1, PT, R39.reuse, 0x1f, PT ;  /* 0x0000001f2700780c */ /* 0x040fe40003f25270 */
[----:B---3--:R-:W-:Y:S02]  /*05b0*/  IADD3 R17, PT, PT, R32, R35, R17 ;  /* 0x0000002320117210 */ /* 0x008fe40007ffe011 */
[----:B------:R-:W-:Y:S02]  /*05c0*/  ISETP.GE.U32.AND P2, PT, R16, 0x20, PT ;  /* 0x000000201000780c */ /* 0x000fe40003f46070 */
[----:B----4-:R-:W-:Y:S02]  /*05d0*/  IADD3 R17, PT, PT, R18, R33, R17 ;  /* 0x0000002112117210 */ /* 0x010fe40007ffe011 */
[----:B------:R-:W-:-:S02]  /*05e0*/  ISETP.NE.AND P3, PT, R39, RZ, PT ;  /* 0x000000ff2700720c */ /* 0x000fc40003f65270 */
[----:B------:R-:W-:-:S03]  /*05f0*/  IADD3 R17, PT, PT, R14, R19, R17 ;  /* 0x000000130e117210 */ /* 0x000fc60007ffe011 */
[----:B------:R-:W-:Y:S02]  /*0600*/  @!P1 LEA R43, R40, UR4, 0x2 ;  /* 0x00000004282b9c11 */ /* 0x000fe4000f8e10ff */
[----:B------:R-:W-:-:S04]  /*0610*/  IADD3 R17, PT, PT, R12, R15, R17 ;  /* 0x0000000f0c117210 */ /* 0x000fc80007ffe011 */
[----:B------:R-:W-:-:S04]  /*0620*/  IADD3 R17, PT, PT, R10, R13, R17 ;  /* 0x0000000d0a117210 */ /* 0x000fc80007ffe011 */
[----:B------:R-:W-:-:S04]  /*0630*/  IADD3 R17, PT, PT, R8, R11, R17 ;  /* 0x0000000b08117210 */ /* 0x000fc80007ffe011 */
[----:B------:R-:W-:-:S04]  /*0640*/  IADD3 R17, PT, PT, R6, R9, R17 ;  /* 0x0000000906117210 */ /* 0x000fc80007ffe011 */
[----:B------:R-:W-:-:S04]  /*0650*/  IADD3 R17, PT, PT, R4, R7, R17 ;  /* 0x0000000704117210 */ /* 0x000fc80007ffe011 */
[----:B------:R-:W-:-:S05]  /*0660*/  IADD3 R20, PT, PT, R2, R5, R17 ;  /* 0x0000000502147210 */ /* 0x000fca0007ffe011 */
[----:B------:R-:W-:-:S05]  /*0670*/  IMAD.IADD R17, R3, 0x1, R20 ;  /* 0x0000000103117824 */ /* 0x000fca00078e0214 */
        /* <DEDUP_REMOVED lines=10> */
[----:B------:R-:W-:-:S04]  /*0720*/  ISETP.NE.AND P0, PT, R40, 0x2, PT ;  /* 0x000000022800780c */ /* 0x000fc80003f05270 */
        /* <DEDUP_REMOVED lines=8> */
[----:B------:R-:W-:Y:S01]  /*07b0*/  SEL R20, R21, R20, !P0 ;  /* 0x0000001415147207 */ /* 0x000fe20004000000 */
[----:B------:R-:W-:Y:S01]  /*07c0*/  IMAD.IADD R21, R42, 0x1, -R17 ;  /* 0x000000012a157824 */ /* 0x000fe200078e0a11 */
[----:B------:R-:W-:Y:S01]  /*07d0*/  ISETP.NE.AND P0, PT, R40, 0x3, PT ;  /* 0x000000032800780c */ /* 0x000fe20003f05270 */
[----:B------:R-:W-:-:S03]  /*07e0*/  IMAD.IADD R23, R23, 0x1, R22 ;  /* 0x0000000117177824 */ /* 0x000fc600078e0216 */
[----:B------:R-:W-:Y:S01]  /*07f0*/  SEL R20, R22, R20, !P0 ;  /* 0x0000001416147207 */ /* 0x000fe20004000000 */
[----:B-1----:R-:W-:Y:S01]  /*0800*/  IMAD.IADD R24, R23, 0x1, R24 ;  /* 0x0000000117187824 */ /* 0x002fe200078e0218 */
[C---:B------:R-:W-:Y:S02]  /*0810*/  ISETP.NE.AND P0, PT, R40.reuse, 0x4, PT ;  /* 0x000000042800780c */ /* 0x040fe40003f05270 */
[----:B------:R-:W-:Y:S01]  /*0820*/  SEL R17, R21, RZ, P3 ;  /* 0x000000ff15117207 */ /* 0x000fe20001800000 */
        /* <DEDUP_REMOVED lines=18> */
[----:B------:R-:W-:Y:S02]  /*0950*/  ISETP.NE.AND P1, PT, R40, 0xb, PT ;  /* 0x0000000b2800780c */ /* 0x000fe40003f25270 */
[----:B------:R-:W-:Y:S02]  /*0960*/  SEL R20, R29, R20, !P0 ;  /* 0x000000141d147207 */ /* 0x000fe40004000000 */
[----:B------:R-:W-:-:S02]  /*0970*/  ISETP.NE.AND P0, PT, R16, RZ, PT ;  /* 0x000000ff1000720c */ /* 0x000fc40003f05270 */
[----:B------:R-:W-:-:S05]  /*0980*/  SEL R20, R30, R20, !P1 ;  /* 0x000000141e147207 */ /* 0x000fca0004800000 */
[----:B------:R-:W-:-:S06]  /*0990*/  @P2 IMAD.IADD R21, R20, 0x1, R17 ;  /* 0x0000000114152824 */ /* 0x000fcc00078e0211 */
[----:B------:R-:W-:Y:S05]  /*09a0*/  @P0 BRA `(.L_x_96) ;  /* 0x0000000c00f00947 */ /* 0x000fea0003800000 */
[----:B------:R-:W0:Y:S01]  /*09b0*/  LDC.64 R16, c[0x0][0x390] ;  /* 0x0000e400ff107b82 */ /* 0x000e220000000a00 */
[----:B------:R-:W-:Y:S02]  /*09c0*/  IMAD.MOV.U32 R30, RZ, RZ, 0x65 ;  /* 0x00000065ff1e7424 */ /* 0x000fe400078e00ff */
[----:B------:R-:W-:-:S03]  /*09d0*/  IMAD.MOV.U32 R21, RZ, RZ, RZ ;  /* 0x000000ffff157224 */ /* 0x000fc600078e00ff */
[----:B0-----:R0:W-:Y:S01]  /*09e0*/  ST.E.64.STRONG.GPU desc[UR8][R16.64+0x100], R30 ;  /* 0x0001001e10007985 */ /* 0x0011e2000c10fb08 */
[----:B------:R-:W-:Y:S05]  /*09f0*/  BRA `(.L_x_96) ;  /* 0x0000000c00dc7947 */ /* 0x000fea0003800000 */
.L_x_95:
[----:B0-2---:R-:W-:Y:S02]  /*0a00*/  IADD3 R17, PT, PT, R34, R37, R36 ;  /* 0x0000002522117210 */ /* 0x005fe40007ffe024 */
[C---:B------:R-:W-:Y:S02]  /*0a10*/  ISETP.NE.AND P1, PT, R39.reuse, 0x1f, PT ;  /* 0x0000001f2700780c */ /* 0x040fe40003f25270 */
[----:B---3--:R-:W-:Y:S02]  /*0a20*/  IADD3 R17, PT, PT, R32, R35, R17 ;  /* 0x0000002320117210 */ /* 0x008fe40007ffe011 */
[----:B------:R-:W-:Y:S02]  /*0a30*/  ISETP.NE.AND P2, PT, R39, RZ, PT ;  /* 0x000000ff2700720c */ /* 0x000fe40003f45270 */
[----:B----4-:R-:W-:-:S04]  /*0a40*/  IADD3 R17, PT, PT, R18, R33, R17 ;  /* 0x0000002112117210 */ /* 0x010fc80007ffe011 */
        /* <DEDUP_REMOVED lines=56> */
[----:B------:R-:W-:-:S02]  /*0dd0*/  ISETP.GT.U32.AND P0, PT, R16, 0x1f, PT ;  /* 0x0000001f1000780c */ /* 0x000fc40003f04070 */
[----:B------:R-:W-:Y:S02]  /*0de0*/  SEL R20, R30, R20, !P1 ;  /* 0x000000141e147207 */ /* 0x000fe40004800000 */
[----:B------:R-:W-:-:S03]  /*0df0*/  ISETP.GE.U32.AND P1, PT, R16, 0x20, PT ;  /* 0x000000201000780c */ /* 0x000fc60003f26070 */
[----:B------:R-:W-:-:S05]  /*0e00*/  IMAD.IADD R20, R20, 0x1, R21 ;  /* 0x0000000114147824 */ /* 0x000fca00078e0215 */
[----:B------:R-:W-:Y:S01]  /*0e10*/  SEL R23, R17, R20, !P1 ;  /* 0x0000001411177207 */ /* 0x000fe20004800000 */
[----:B------:R-:W-:Y:S06]  /*0e20*/  @P0 BRA `(.L_x_97) ;  /* 0x0000000800a80947 */ /* 0x000fec0003800000 */
[----:B------:R-:W0:Y:S01]  /*0e30*/  LDC.64 R20, c[0x0][0x390] ;  /* 0x0000e400ff147b82 */ /* 0x000e220000000a00 */
[----:B------:R-:W-:Y:S02]  /*0e40*/  ISETP.NE.AND P1, PT, R16, RZ, PT ;  /* 0x000000ff1000720c */ /* 0x000fe40003f25270 */
[----:B------:R-:W-:-:S05]  /*0e50*/  LOP3.LUT R17, RZ, R16, RZ, 0x33, !PT ;  /* 0x00000010ff117212 */ /* 0x000fca00078e33ff */
[----:B------:R-:W-:-:S06]  /*0e60*/  IMAD.IADD R24, R42, 0x1, R17 ;  /* 0x000000012a187824 */ /* 0x000fcc00078e0211 */
        /* <DEDUP_REMOVED lines=11> */
.L_x_127:
[----:B------:R-:W-:Y:S05]  /*0f20*/  @!P0 BRA `(.L_x_99) ;  /* 0x0000000000748947 */ /* 0x000fea0003800000 */
[----:B------:R-:W-:-:S07]  /*0f30*/  IMAD.MOV.U32 R22, RZ, RZ, 0x3b8 ;  /* 0x000003b8ff167424 */ /* 0x000fce00078e00ff */
.L_x_101:
[----:B------:R-:W-:Y:S02]  /*0f40*/  VIADD R25, R22, 0x1 ;  /* 0x0000000116197836 */ /* 0x000fe40000000000 */
[----:B------:R-:W-:Y:S02]  /*0f50*/  IMAD R42, R42, 0x41a7, RZ ;  /* 0x000041a72a2a7824 */ /* 0x000fe400078e02ff */
[----:B------:R-:W0:Y:S01]  /*0f60*/  I2F.U32.RP R28, R25 ;  /* 0x00000019001c7306 */ /* 0x000e220000209000 */
[----:B------:R-:W-:Y:S01]  /*0f70*/  IMAD.MOV R29, RZ, RZ, -R25 ;  /* 0x000000ffff1d7224 */ /* 0x000fe200078e0a19 */
[----:B------:R-:W-:Y:S02]  /*0f80*/  ISETP.NE.U32.AND P2, PT, R25, RZ, PT ;  /* 0x000000ff1900720c */ /* 0x000fe40003f45070 */
[----:B------:R-:W-:-:S04]  /*0f90*/  LOP3.LUT R42, R42, 0x7fffffff, RZ, 0xc0, !PT ;  /* 0x7fffffff2a2a7812 */ /* 0x000fc800078ec0ff */
[----:B0-----:R-:W0:Y:S02]  /*0fa0*/  MUFU.RCP R28, R28 ;  /* 0x0000001c001c7308 */ /* 0x001e240000001000 */
[----:B0-----:R-:W-:-:S06]  /*0fb0*/  VIADD R20, R28, 0xffffffe ;  /* 0x0ffffffe1c147836 */ /* 0x001fcc0000000000 */
[----:B------:R0:W1:Y:S02]  /*0fc0*/  F2I.FTZ.U32.TRUNC.NTZ R21, R20 ;  /* 0x0000001400157305 */ /* 0x000064000021f000 */
[----:B0-----:R-:W-:Y:S02]  /*0fd0*/  IMAD.MOV.U32 R20, RZ, RZ, RZ ;  /* 0x000000ffff147224 */ /* 0x001fe400078e00ff */
[----:B-1----:R-:W-:-:S04]  /*0fe0*/  IMAD R29, R29, R21, RZ ;  /* 0x000000151d1d7224 */ /* 0x002fc800078e02ff */
[----:B------:R-:W-:-:S06]  /*0ff0*/  IMAD.HI.U32 R21, R21, R29, R20 ;  /* 0x0000001d15157227 */ /* 0x000fcc00078e0014 */
[----:B------:R-:W-:-:S04]  /*1000*/  IMAD.HI.U32 R21, R21, R42, RZ ;  /* 0x0000002a15157227 */ /* 0x000fc800078e00ff */
[----:B------:R-:W-:-:S04]  /*1010*/  IMAD.MOV R21, RZ, RZ, -R21 ;  /* 0x000000ffff157224 */ /* 0x000fc800078e0a15 */
[----:B------:R-:W-:-:S05]  /*1020*/  IMAD R28, R25, R21, R42 ;  /* 0x00000015191c7224 */ /* 0x000fca00078e022a */
[----:B------:R-:W-:-:S13]  /*1030*/  ISETP.GE.U32.AND P0, PT, R28, R25, PT ;  /* 0x000000191c00720c */ /* 0x000fda0003f06070 */
[----:B------:R-:W-:-:S05]  /*1040*/  @P0 IMAD.IADD R28, R28, 0x1, -R25 ;  /* 0x000000011c1c0824 */ /* 0x000fca00078e0a19 */
[----:B------:R-:W-:-:S13]  /*1050*/  ISETP.GE.U32.AND P0, PT, R28, R25, PT ;  /* 0x000000191c00720c */ /* 0x000fda0003f06070 */
[----:B------:R-:W-:Y:S01]  /*1060*/  @P0 IMAD.IADD R28, R28, 0x1, -R25 ;  /* 0x000000011c1c0824 */ /* 0x000fe200078e0a19 */
[----:B------:R-:W-:-:S04]  /*1070*/  @!P2 LOP3.LUT R28, RZ, R25, RZ, 0x33, !PT ;  /* 0x00000019ff1ca212 */ /* 0x000fc800078e33ff */
[----:B------:R-:W-:Y:S05]  /*1080*/  NANOSLEEP R28 ;  /* 0x0000001c0000735d */ /* 0x000fea0003800000 */
[----:B------:R-:W2:Y:S01]  /*1090*/  LD.E.64.STRONG.GPU R28, desc[UR8][R16.64+0x100] ;  /* 0x00010008101c7980 */ /* 0x000ea2000c10fb00 */
[----:B------:R-:W-:Y:S01]  /*10a0*/  UMOV UR5, 0xffffffff ;  /* 0xffffffff00057882 */ /* 0x000fe20000000000 */
[----:B------:R-:W-:Y:S02]  /*10b0*/  SHF.R.U32.HI R22, RZ, 0x1, R22 ;  /* 0x00000001ff167819 */ /* 0x000fe40000011616 */
[----:B--2---:R-:W-:Y:S01]  /*10c0*/  ISETP.NE.AND P0, PT, R28, 0x63, PT ;  /* 0x000000631c00780c */ /* 0x004fe20003f05270 */
[----:B------:R-:W-:-:S12]  /*10d0*/  BRA.DIV UR5, `(.L_x_100) ;  /* 0x00000036051c7947 */ /* 0x000fd8000b800000 */
[----:B------:R-:W-:-:S13]  /*10e0*/  VOTE.ANY P0, !P0 ;  /* 0x0000000000ff7806 */ /* 0x000fda0004000100 */
.L_x_130:
[----:B------:R-:W-:Y:S05]  /*10f0*/  @P0 BRA `(.L_x_101) ;  /* 0xfffffffc00900947 */ /* 0x000fea000383ffff */
.L_x_99:
[----:B------:R-:W-:Y:S01]  /*1100*/  UMOV UR5, 0xffffffff ;  /* 0xffffffff00057882 */ /* 0x000fe20000000000 */
[----:B------:R-:W-:Y:S02]  /*1110*/  ISETP.NE.AND P0, PT, R28, 0x65, PT ;  /* 0x000000651c00780c */ /* 0x000fe40003f05270 */
[----:B------:R-:W-:Y:S11]  /*1120*/  BRA.DIV UR5, `(.L_x_102) ;  /* 0x0000003605287947 */ /* 0x000ff6000b800000 */
[----:B------:R-:W0:Y:S01]  /*1130*/  S2R R25, SR_GEMASK ;  /* 0x0000000000197919 */ /* 0x000e220000003c00 */
[----:B------:R-:W-:Y:S01]  /*1140*/  VOTE.ANY R21, PT, !P0 ;  /* 0x0000000000157806 */ /* 0x000fe200040e0100 */
        /* <DEDUP_REMOVED lines=10> */
[----:B0-----:R-:W-:Y:S02]  /*11f0*/  IADD3 R44, P3, PT, R16, 0x100, RZ ;  /* 0x00000100102c7810 */ /* 0x001fe40007f7e0ff */
[----:B-1----:R-:W-:Y:S02]  /*1200*/  SEL R22, R22, RZ, !P0 ;  /* 0x000000ff16167207 */ /* 0x002fe40004000000 */
[----:B------:R-:W-:-:S03]  /*1210*/  ISETP.GT.AND P0, PT, R41, R48, PT ;  /* 0x000000302900720c */ /* 0x000fc60003f04270 */
[----:B------:R-:W-:-:S05]  /*1220*/  IMAD.IADD R43, R22, 0x1, R29 ;  /* 0x00000001162b7824 */ /* 0x000fca00078e021d */
[----:B------:R-:W0:Y:S02]  /*1230*/  SHFL.DOWN PT, R22, R43, 0x2, R48 ;  /* 0x084000002b167989 */ /* 0x000e2400000e0030 */
[----:B0-----:R-:W-:Y:S02]  /*1240*/  SEL R22, R22, RZ, !P0 ;  /* 0x000000ff16167207 */ /* 0x001fe40004000000 */
[----:B------:R-:W-:-:S03]  /*1250*/  ISETP.GT.AND P0, PT, R40, R48, PT ;  /* 0x000000302800720c */ /* 0x000fc60003f04270 */
[----:B------:R-:W-:Y:S02]  /*1260*/  IMAD.IADD R45, R43, 0x1, R22 ;  /* 0x000000012b2d7824 */ /* 0x000fe400078e0216 */
[----:B------:R-:W-:-:S03]  /*1270*/  VIADD R43, R39, 0x10 ;  /* 0x00000010272b7836 */ /* 0x000fc60000000000 */
[----:B------:R-:W0:Y:S02]  /*1280*/  SHFL.DOWN PT, R22, R45, 0x4, R48 ;  /* 0x088000002d167989 */ /* 0x000e2400000e0030 */
[-C--:B------:R-:W-:Y:S02]  /*1290*/  ISETP.GT.AND P2, PT, R43, R48.reuse, PT ;  /* 0x000000302b00720c */ /* 0x080fe40003f44270 */
[----:B0-----:R-:W-:Y:S02]  /*12a0*/  SEL R22, R22, RZ, !P0 ;  /* 0x000000ff16167207 */ /* 0x001fe40004000000 */
[----:B------:R-:W-:-:S03]  /*12b0*/  ISETP.GT.AND P0, PT, R30, R48, PT ;  /* 0x000000301e00720c */ /* 0x000fc60003f04270 */
[----:B------:R-:W-:Y:S02]  /*12c0*/  IMAD.IADD R29, R45, 0x1, R22 ;  /* 0x000000012d1d7824 */ /* 0x000fe400078e0216 */
[----:B------:R-:W-:-:S03]  /*12d0*/  IMAD.X R45, RZ, RZ, R17, P3 ;  /* 0x000000ffff2d7224 */ /* 0x000fc600018e0611 */
[----:B------:R-:W0:Y:S02]  /*12e0*/  SHFL.DOWN PT, R22, R29, 0x8, R48 ;  /* 0x090000001d167989 */ /* 0x000e2400000e0030 */
[----:B0-----:R-:W-:Y:S02]  /*12f0*/  SEL R22, R22, RZ, !P0 ;  /* 0x000000ff16167207 */ /* 0x001fe40004000000 */
[----:B------:R-:W-:-:S03]  /*1300*/  ISETP.NE.AND P0, PT, R28, 0x65, PT ;  /* 0x000000651c00780c */ /* 0x000fc60003f05270 */
[----:B------:R-:W-:-:S05]  /*1310*/  IMAD.IADD R47, R29, 0x1, R22 ;  /* 0x000000011d2f7824 */ /* 0x000fca00078e0216 */
[----:B------:R-:W0:Y:S05]  /*1320*/  SHFL.DOWN PT, R22, R47, 0x10, R48 ;  /* 0x0a0000002f167989 */ /* 0x000e2a00000e0030 */
[----:B------:R-:W-:Y:S02]  /*1330*/  VOTE.ALL P0, P0 ;  /* 0x0000000000ff7806 */ /* 0x000fe40000000000 */
[----:B0-----:R-:W-:-:S05]  /*1340*/  SEL R22, R22, RZ, !P2 ;  /* 0x000000ff16167207 */ /* 0x001fca0005000000 */
[----:B------:R-:W-:-:S07]  /*1350*/  IMAD.IADD R46, R47, 0x1, R22 ;  /* 0x000000012f2e7824 */ /* 0x000fce00078e0216 */
.L_x_139:
[----:B------:R-:W-:Y:S05]  /*1360*/  @!P0 BRA `(.L_x_103) ;  /* 0x00000004001c8947 */ /* 0x000fea0003800000 */
[----:B------:R-:W-:-:S07]  /*1370*/  IMAD.MOV.U32 R47, RZ, RZ, 0x3b8 ;  /* 0x000003b8ff2f7424 */ /* 0x000fce00078e00ff */
.L_x_109:
        /* <DEDUP_REMOVED lines=8> */
.L_x_142:
[----:B------:R-:W-:Y:S05]  /*1400*/  @!P0 BRA `(.L_x_105) ;  /* 0x0000000000748947 */ /* 0x000fea0003800000 */
[----:B------:R-:W-:-:S07]  /*1410*/  IMAD.MOV.U32 R22, RZ, RZ, R47 ;  /* 0x000000ffff167224 */ /* 0x000fce00078e002f */
.L_x_107:
        /* <DEDUP_REMOVED lines=27> */
.L_x_145:
[----:B------:R-:W-:Y:S05]  /*15d0*/  @P0 BRA `(.L_x_107) ;  /* 0xfffffffc00900947 */ /* 0x000fea000383ffff */
.L_x_105:
[----:B------:R-:W-:Y:S01]  /*15e0*/  UMOV UR5, 0xffffffff ;  /* 0xffffffff00057882 */ /* 0x000fe20000000000 */
[----:B------:R-:W-:Y:S02]  /*15f0*/  ISETP.NE.AND P0, PT, R28, 0x65, PT ;  /* 0x000000651c00780c */ /* 0x000fe40003f05270 */
[----:B------:R-:W-:Y:S11]  /*1600*/  BRA.DIV UR5, `(.L_x_108) ;  /* 0x0000003605387947 */ /* 0x000ff6000b800000 */
[----:B------:R-:W-:Y:S01]  /*1610*/  VOTE.ANY R21, PT, !P0 ;  /* 0x0000000000157806 */ /* 0x000fe200040e0100 */
[----:B------:R-:W-:-:S03]  /*1620*/  VIADD R24, R24, 0xffffffe0 ;  /* 0xffffffe018187836 */ /* 0x000fc60000000000 */
[----:B------:R-:W-:-:S05]  /*1630*/  LOP3.LUT R21, R21, 0x80000000, R25, 0xec, !PT ;  /* 0x8000000015157812 */ /* 0x000fca00078eec19 */
[----:B------:R-:W-:-:S05]  /*1640*/  VIADD R16, R21, 0xffffffff ;  /* 0xffffffff15107836 */ /* 0x000fca0000000000 */
[----:B------:R-:W-:-:S04]  /*1650*/  LOP3.LUT R16, R21, R16, RZ, 0xc, !PT ;  /* 0x0000001015107212 */ /* 0x000fc800078e0cff */
        /* <DEDUP_REMOVED lines=23> */
.L_x_154:
[----:B------:R-:W-:Y:S05]  /*17d0*/  @P0 BRA `(.L_x_109) ;  /* 0xfffffff800e80947 */ /* 0x000fea000383ffff */
.L_x_103:
        /* <DEDUP_REMOVED lines=8> */
[----:B0-----:R-:W-:-:S05]  /*1860*/  @!P1 LEA R16, R17, R16, 0x18 ;  /* 0x0000001011109211 */ /* 0x001fca00078ec0ff */
[----:B------:R1:W-:Y:S04]  /*1870*/  @!P1 STS [R16+0x8], R31 ;  /* 0x0000081f10009388 */ /* 0x0003e80000000800 */
[----:B------:R1:W-:Y:S01]  /*1880*/  @!P1 STS [R16+0x4], R46 ;  /* 0x0000042e10009388 */ /* 0x0003e20000000800 */
[----:B--2---:R-:W-:Y:S01]  /*1890*/  @!P0 LEA R21, R21, R20, 0x18 ;  /* 0x0000001415158211 */ /* 0x004fe200078ec0ff */
[----:B------:R-:W-:Y:S02]  /*18a0*/  IMAD.MOV.U32 R20, RZ, RZ, R23 ;  /* 0x000000ffff147224 */ /* 0x000fe400078e0017 */
[----:B------:R-:W-:Y:S02]  /*18b0*/  @!P0 IMAD.MOV.U32 R20, RZ, RZ, R46 ;  /* 0x000000ffff148224 */ /* 0x000fe400078e002e */
[----:B------:R1:W-:Y:S05]  /*18c0*/  @!P0 STS [R21+0x4c], R46 ;  /* 0x00004c2e15008388 */ /* 0x0003ea0000000800 */
.L_x_97:
[----:B------:R-:W-:Y:S05]  /*18d0*/  WARPSYNC.ALL ;  /* 0x0000000000007948 */ /* 0x000fea0003800000 */
[----:B------:R-:W0:Y:S08]  /*18e0*/  S2UR UR6, SR_CgaCtaId ;  /* 0x00000000000679c3 */ /* 0x000e300000008800 */
[----:B------:R-:W-:Y:S06]  /*18f0*/  BAR.SYNC.DEFER_BLOCKING 0x0 ;  /* 0x0000000000007b1d */ /* 0x000fec0000010000 */
[----:B------:R-:W-:Y:S01]  /*1900*/  UMOV UR5, 0x400 ;  /* 0x0000040000057882 */ /* 0x000fe20000000000 */
[----:B------:R-:W2:Y:S01]  /*1910*/  S2R R17, SR_TID.X ;  /* 0x0000000000117919 */ /* 0x000ea20000002100 */
[----:B0-----:R-:W-:-:S09]  /*1920*/  ULEA UR5, UR6, UR5, 0x18 ;  /* 0x0000000506057291 */ /* 0x001fd2000f8ec0ff */
[----:B-1----:R-:W0:Y:S01]  /*1930*/  LDS R16, [UR5+0x4c] ;  /* 0x00004c05ff107984 */ /* 0x002e220008000800 */
[----:B--2---:R-:W-:-:S04]  /*1940*/  ISETP.NE.AND P0, PT, R17, RZ, PT ;  /* 0x000000ff1100720c */ /* 0x004fc80003f05270 */
[----:B0-----:R-:W-:-:S05]  /*1950*/  SEL R21, R16, RZ, P0 ;  /* 0x000000ff10157207 */ /* 0x001fca0000000000 */
[----:B------:R-:W-:-:S07]  /*1960*/  IMAD.IADD R21, R21, 0x1, R20 ;  /* 0x0000000115157824 */ /* 0x000fce00078e0214 */
.L_x_96:
[----:B------:R-:W-:Y:S05]  /*1970*/  BSYNC.RECONVERGENT B0 ;  /* 0x0000000000007941 */ /* 0x000fea0003800200 */
.L_x_94:
[----:B------:R-:W-:Y:S01]  /*1980*/  IMAD.IADD R36, R36, 0x1, R21 ;  /* 0x0000000124247824 */ /* 0x000fe200078e0215 */
[----:B0-----:R-:W0:Y:S01]  /*1990*/  S2R R16, SR_TID.X ;  /* 0x0000000000107919 */ /* 0x001e220000002100 */
[----:B------:R-:W1:Y:S01]  /*19a0*/  S2UR UR6, SR_CgaCtaId ;  /* 0x00000000000679c3 */ /* 0x000e620000008800 */
[----:B------:R-:W-:Y:S01]  /*19b0*/  UMOV UR5, 0x400 ;  /* 0x0000040000057882 */ /* 0x000fe20000000000 */
[----:B------:R-:W-:Y:S01]  /*19c0*/  IMAD.IADD R37, R37, 0x1, R36 ;  /* 0x0000000125257824 */ /* 0x000fe200078e0224 */
[----:B------:R-:W2:Y:S03]  /*19d0*/  S2R R17, SR_LANEID ;  /* 0x0000000000117919 */ /* 0x000ea60000000000 */
[----:B------:R-:W-:Y:S02]  /*19e0*/  IMAD.IADD R34, R34, 0x1, R37 ;  /* 0x0000000122227824 */ /* 0x000fe400078e0225 */
[----:B------:R-:W-:Y:S02]  /*19f0*/  BAR.SYNC.DEFER_BLOCKING 0x0 ;  /* 0x0000000000007b1d */ /* 0x000fe40000010000 */
[----:B------:R-:W-:-:S04]  /*1a00*/  IMAD.IADD R35, R35, 0x1, R34 ;  /* 0x0000000123237824 */ /* 0x000fc800078e0222 */
[----:B------:R-:W-:-:S04]  /*1a10*/  IMAD.IADD R32, R32, 0x1, R35 ;  /* 0x0000000120207824 */ /* 0x000fc800078e0223 */
[----:B------:R-:W-:-:S04]  /*1a20*/  IMAD.IADD R33, R33, 0x1, R32 ;  /* 0x0000000121217824 */ /* 0x000fc800078e0220 */
[----:B------:R-:W-:Y:S01]  /*1a30*/  IMAD.IADD R18, R18, 0x1, R33 ;  /* 0x0000000112127824 */ /* 0x000fe200078e0221 */
[----:B-1----:R-:W-:-:S03]  /*1a40*/  ULEA UR5, UR6, UR5, 0x18 ;  /* 0x0000000506057291 */ /* 0x002fc6000f8ec0ff */
[----:B------:R-:W-:Y:S01]  /*1a50*/  IMAD.IADD R19, R19, 0x1, R18 ;  /* 0x0000000113137824 */ /* 0x000fe200078e0212 */
[----:B------:R-:W1:Y:S03]  /*1a60*/  LDCU.64 UR6, c[0x0][0x388] ;  /* 0x00007100ff0677ac */ /* 0x000e660008000a00 */
[----:B------:R-:W-:Y:S01]  /*1a70*/  IMAD.IADD R14, R14, 0x1, R19 ;  /* 0x000000010e0e7824 */ /* 0x000fe200078e0213 */
[----:B0-----:R-:W-:-:S03]  /*1a80*/  SHF.R.U32.HI R16, RZ, 0x5, R16 ;  /* 0x00000005ff107819 */ /* 0x001fc60000011610 */
[----:B------:R-:W-:Y:S02]  /*1a90*/  IMAD.IADD R15, R15, 0x1, R14 ;  /* 0x000000010f0f7824 */ /* 0x000fe400078e020e */
[----:B--2---:R-:W-:Y:S02]  /*1aa0*/  IMAD R16, R16, 0x2c0, R17 ;  /* 0x000002c010107824 */ /* 0x004fe400078e0211 */
[----:B------:R-:W-:-:S03]  /*1ab0*/  IMAD.IADD R12, R12, 0x1, R15 ;  /* 0x000000010c0c7824 */ /* 0x000fc600078e020f */
[----:B------:R-:W-:Y:S01]  /*1ac0*/  LEA R16, R16, UR5, 0x2 ;  /* 0x0000000510107c11 */ /* 0x000fe2000f8e10ff */
[----:B------:R-:W-:Y:S01]  /*1ad0*/  IMAD.IADD R13, R13, 0x1, R12 ;  /* 0x000000010d0d7824 */ /* 0x000fe200078e020c */
[----:B-1----:R-:W-:-:S03]  /*1ae0*/  IADD3 R38, P0, PT, R38, UR6, RZ ;  /* 0x0000000626267c10 */ /* 0x002fc6000ff1e0ff */
[----:B------:R-:W-:Y:S02]  /*1af0*/  IMAD.IADD R10, R10, 0x1, R13 ;  /* 0x000000010a0a7824 */ /* 0x000fe400078e020d */
[----:B------:R-:W-:Y:S01]  /*1b00*/  IMAD R20, R17, 0x54, R16 ;  /* 0x0000005411147824 */ /* 0x000fe200078e0210 */
[----:B------:R-:W-:Y:S01]  /*1b10*/  IADD3.X R39, PT, PT, R0, UR7, RZ, P0, !PT ;  /* 0x0000000700277c10 */ /* 0x000fe200087fe4ff */
[----:B------:R-:W-:-:S03]  /*1b20*/  IMAD.IADD R11, R11, 0x1, R10 ;  /* 0x000000010b0b7824 */ /* 0x000fc600078e020a */
[----:B------:R-:W-:Y:S01]  /*1b30*/  STS.64 [R20], R36 ;  /* 0x0000002414007388 */ /* 0x000fe20000000a00 */
[----:B------:R-:W-:-:S03]  /*1b40*/  IMAD.IADD R8, R8, 0x1, R11 ;  /* 0x0000000108087824 */ /* 0x000fc600078e020b */
[----:B------:R-:W-:Y:S01]  /*1b50*/  STS.64 [R20+0x8], R34 ;  /* 0x0000082214007388 */ /* 0x000fe20000000a00 */
        /* <DEDUP_REMOVED lines=13> */
[----:B------:R-:W-:Y:S04]  /*1c30*/  STS.64 [R20+0x40], R6 ;  /* 0x0000400614007388 */ /* 0x000fe80000000a00 */
[----:B------:R-:W-:Y:S04]  /*1c40*/  STS.64 [R20+0x48], R4 ;  /* 0x0000480414007388 */ /* 0x000fe80000000a00 */
[----:B------:R-:W-:Y:S01]  /*1c50*/  STS.64 [R20+0x50], R2 ;  /* 0x0000500214007388 */ /* 0x000fe20000000a00 */
        /* <DEDUP_REMOVED lines=46> */
.L_x_93:
[----:B------:R-:W-:-:S13]  /*1f40*/  ISETP.NE.AND P0, PT, R0, RZ, PT ;  /* 0x000000ff0000720c */ /* 0x000fda0003f05270 */
[----:B------:R-:W-:Y:S05]  /*1f50*/  @!P0 EXIT ;  /* 0x000000000000894d */ /* 0x000fea0003800000 */
[----:B------:R-:W0:Y:S02]  /*1f60*/  LDC.64 R4, c[0x0][0x380] ;  /* 0x0000e000ff047b82 */ /* 0x000e240000000a00 */
[----:B0-----:R-:W-:-:S05]  /*1f70*/  IMAD.WIDE.U32 R4, R3, 0x4, R4 ;  /* 0x0000000403047825 */ /* 0x001fca00078e0004 */
[----:B------:R0:W2:Y:S01]  /*1f80*/  LDG.E R6, desc[UR8][R4.64] ;  /* 0x0000000804067981 */ /* 0x0000a2000c1e1900 */
[----:B------:R-:W1:Y:S02]  /*1f90*/  S2R R2, SR_TID.X ;  /* 0x0000000000027919 */ /* 0x000e640000002100 */
[C---:B-1----:R-:W-:Y:S02]  /*1fa0*/  LOP3.LUT R3, R2.reuse, 0x1f, RZ, 0xc0, !PT ;  /* 0x0000001f02037812 */ /* 0x042fe400078ec0ff */
[----:B------:R-:W-:-:S05]  /*1fb0*/  LOP3.LUT R8, R2, 0x3e0, RZ, 0xc0, !PT ;  /* 0x000003e002087812 */ /* 0x000fca00078ec0ff */
[----:B------:R-:W-:-:S04]  /*1fc0*/  IMAD R3, R8, 0x16, R3 ;  /* 0x0000001608037824 */ /* 0x000fc800078e0203 */
[C---:B------:R-:W-:Y:S01]  /*1fd0*/  VIADD R7, R3.reuse, 0x20 ;  /* 0x0000002003077836 */ /* 0x040fe20000000000 */
[C---:B------:R-:W-:Y:S01]  /*1fe0*/  ISETP.GE.U32.AND P6, PT, R3.reuse, R0, PT ;  /* 0x000000000300720c */ /* 0x040fe20003fc6070 */
[C---:B------:R-:W-:Y:S01]  /*1ff0*/  VIADD R9, R3.reuse, 0x40 ;  /* 0x0000004003097836 */ /* 0x040fe20000000000 */
[C---:B0-----:R-:W-:Y:S01]  /*2000*/  LEA R4, P1, R3.reuse, R4, 0x2 ;  /* 0x0000000403047211 */ /* 0x041fe200078210ff */
[----:B------:R-:W-:Y:S01]  /*2010*/  VIADD R11, R3, 0x60 ;  /* 0x00000060030b7836 */ /* 0x000fe20000000000 */
[-C--:B------:R-:W-:Y:S01]  /*2020*/  ISETP.GE.U32.AND P5, PT, R7, R0.reuse, PT ;  /* 0x000000000700720c */ /* 0x080fe20003fa6070 */
[----:B------:R-:W-:Y:S01]  /*2030*/  VIADD R7, R3, 0x80 ;  /* 0x0000008003077836 */ /* 0x000fe20000000000 */
[-C--:B------:R-:W-:Y:S01]  /*2040*/  ISETP.GE.U32.AND P0, PT, R9, R0.reuse, PT ;  /* 0x000000000900720c */ /* 0x080fe20003f06070 */
[----:B------:R-:W-:Y:S01]  /*2050*/  IMAD.X R5, RZ, RZ, R5, P1 ;  /* 0x000000ffff057224 */ /* 0x000fe200008e0605 */
[-C--:B------:R-:W-:Y:S01]  /*2060*/  ISETP.GE.U32.AND P4, PT, R11, R0.reuse, PT ;  /* 0x000000000b00720c */ /* 0x080fe20003f86070 */
[----:B------:R-:W-:Y:S01]  /*2070*/  VIADD R9, R3, 0xa0 ;  /* 0x000000a003097836 */ /* 0x000fe20000000000 */
[----:B------:R-:W-:Y:S01]  /*2080*/  ISETP.GE.U32.AND P3, PT, R7, R0, PT ;  /* 0x000000000700720c */ /* 0x000fe20003f66070 */
[----:B------:R-:W-:-:S03]  /*2090*/  VIADD R7, R3, 0xc0 ;  /* 0x000000c003077836 */ /* 0x000fc60000000000 */
[-C--:B------:R-:W-:Y:S01]  /*20a0*/  ISETP.GE.U32.AND P2, PT, R9, R0.reuse, PT ;  /* 0x000000000900720c */ /* 0x080fe20003f46070 */
[----:B------:R-:W-:Y:S01]  /*20b0*/  VIADD R9, R3, 0x100 ;  /* 0x0000010003097836 */ /* 0x000fe20000000000 */
[-C--:B------:R-:W-:Y:S01]  /*20c0*/  ISETP.GE.U32.AND P1, PT, R7, R0.reuse, PT ;  /* 0x000000000700720c */ /* 0x080fe20003f26070 */
[C---:B------:R-:W-:Y:S02]  /*20d0*/  VIADD R7, R3.reuse, 0xe0 ;  /* 0x000000e003077836 */ /* 0x040fe40000000000 */
[----:B------:R-:W-:Y:S02]  /*20e0*/  VIADD R39, R3, 0x260 ;  /* 0x0000026003277836 */ /* 0x000fe40000000000 */
[----:B--2---:R-:W-:Y:S02]  /*20f0*/  IMAD.MOV.U32 R16, RZ, RZ, R6 ;  /* 0x000000ffff107224 */ /* 0x004fe400078e0006 */
[----:B------:R-:W2:Y:S01]  /*2100*/  @!P6 LDG.E R6, desc[UR8][R4.64] ;  /* 0x000000080406e981 */ /* 0x000ea2000c1e1900 */
[----:B------:R-:W-:Y:S01]  /*2110*/  ISETP.GE.U32.AND P6, PT, R7, R0, PT ;  /* 0x000000000700720c */ /* 0x000fe20003fc6070 */
[----:B------:R-:W-:-:S02]  /*2120*/  IMAD.MOV.U32 R10, RZ, RZ, R16 ;  /* 0x000000ffff0a7224 */ /* 0x000fc400078e0010 */
[----:B------:R-:W-:Y:S02]  /*2130*/  VIADD R7, R3, 0x120 ;  /* 0x0000012003077836 */ /* 0x000fe40000000000 */
[--C-:B------:R-:W-:Y:S02]  /*2140*/  IMAD.MOV.U32 R12, RZ, RZ, R16.reuse ;  /* 0x000000ffff0c7224 */ /* 0x100fe400078e0010 */
[----:B------:R-:W3:Y:S01]  /*2150*/  @!P0 LDG.E R10, desc[UR8][R4.64+0x100] ;  /* 0x00010008040a8981 */ /* 0x000ee2000c1e1900 */
[-C--:B------:R-:W-:Y:S01]  /*2160*/  ISETP.GE.U32.AND P0, PT, R7, R0.reuse, PT ;  /* 0x000000000700720c */ /* 0x080fe20003f06070 */
[----:B------:R-:W-:Y:S02]  /*2170*/  VIADD R7, R3, 0x140 ;  /* 0x0000014003077836 */ /* 0x000fe40000000000 */
[--C-:B------:R-:W-:Y:S01]  /*2180*/  IMAD.MOV.U32 R8, RZ, RZ, R16.reuse ;  /* 0x000000ffff087224 */ /* 0x100fe200078e0010 */
[----:B------:R-:W4:Y:S01]  /*2190*/  @!P4 LDG.E R12, desc[UR8][R4.64+0x180] ;  /* 0x00018008040cc981 */ /* 0x000f22000c1e1900 */
[----:B------:R-:W-:Y:S01]  /*21a0*/  IMAD.MOV.U32 R18, RZ, RZ, R16 ;  /* 0x000000ffff127224 */ /* 0x000fe200078e0010 */
[----:B------:R-:W-:Y:S01]  /*21b0*/  ISETP.GE.U32.AND P4, PT, R7, R0, PT ;  /* 0x000000000700720c */ /* 0x000fe20003f86070 */
[----:B------:R-:W-:-:S02]  /*21c0*/  VIADD R7, R3, 0x180 ;  /* 0x0000018003077836 */ /* 0x000fc40000000000 */
[----:B------:R-:W5:Y:S01]  /*21d0*/  @!P5 LDG.E R8, desc[UR8][R4.64+0x80] ;  /* 0x000080080408d981 */ /* 0x000f62000c1e1900 */
[-C--:B------:R-:W-:Y:S01]  /*21e0*/  ISETP.GE.U32.AND P5, PT, R9, R0.reuse, PT ;  /* 0x000000000900720c */ /* 0x080fe20003fa6070 */
[--C-:B------:R-:W-:Y:S02]  /*21f0*/  IMAD.MOV.U32 R20, RZ, RZ, R16.reuse ;  /* 0x000000ffff147224 */ /* 0x100fe400078e0010 */
[----:B------:R-:W5:Y:S01]  /*2200*/  @!P2 LDG.E R18, desc[UR8][R4.64+0x280] ;  /* 0x000280080412a981 */ /* 0x000f62000c1e1900 */
[-C--:B------:R-:W-:Y:S01]  /*2210*/  ISETP.GE.U32.AND P2, PT, R7, R0.reuse, PT ;  /* 0x000000000700720c */ /* 0x080fe20003f46070 */
[C---:B------:R-:W-:Y:S02]  /*2220*/  VIADD R7, R3.reuse, 0x1a0 ;  /* 0x000001a003077836 */ /* 0x040fe40000000000 */
[--C-:B------:R-:W-:Y:S01]  /*2230*/  IMAD.MOV.U32 R14, RZ, RZ, R16.reuse ;  /* 0x000000ffff0e7224 */ /* 0x100fe200078e0010 */
[----:B------:R-:W5:Y:S01]  /*2240*/  @!P1 LDG.E R20, desc[UR8][R4.64+0x300] ;  /* 0x0003000804149981 */ /* 0x000f62000c1e1900 */
[----:B------:R-:W-:Y:S01]  /*2250*/  VIADD R9, R3, 0x160 ;  /* 0x0000016003097836 */ /* 0x000fe20000000000 */
[----:B------:R-:W-:Y:S01]  /*2260*/  ISETP.GE.U32.AND P1, PT, R7, R0, PT ;  /* 0x000000000700720c */ /* 0x000fe20003f26070 */
[----:B------:R-:W-:-:S02]  /*2270*/  IMAD.MOV.U32 R24, RZ, RZ, R16 ;  /* 0x000000ffff187224 */ /* 0x000fc400078e0010 */
[----:B------:R-:W-:Y:S01]  /*2280*/  VIADD R7, R3, 0x1e0 ;  /* 0x000001e003077836 */ /* 0x000fe20000000000 */
        /* <DEDUP_REMOVED lines=17> */
[----:B------:R-:W-:Y:S02]  /*23a0*/  VIADD R7, R3, 0x280 ;  /* 0x0000028003077836 */ /* 0x000fe40000000000 */
[--C-:B------:R-:W-:Y:S01]  /*23b0*/  IMAD.MOV.U32 R28, RZ, RZ, R16.reuse ;  /* 0x000000ffff1c7224 */ /* 0x100fe200078e0010 */
[----:B------:R-:W5:Y:S01]  /*23c0*/  @!P2 LDG.E R32, desc[UR8][R4.64+0x600] ;  /* 0x000600080420a981 */ /* 0x000f62000c1e1900 */
[--C-:B------:R-:W-:Y:S01]  /*23d0*/  IMAD.MOV.U32 R34, RZ, RZ, R16.reuse ;  /* 0x000000ffff227224 */ /* 0x100fe200078e0010 */
[----:B------:R-:W-:Y:S01]  /*23e0*/  ISETP.GE.U32.AND P2, PT, R7, R0, PT ;  /* 0x000000000700720c */ /* 0x000fe20003f46070 */
[----:B------:R-:W-:-:S02]  /*23f0*/  IMAD.MOV.U32 R36, RZ, RZ, R16 ;  /* 0x000000ffff247224 */ /* 0x000fc400078e0010 */
[C---:B------:R-:W-:Y:S01]  /*2400*/  VIADD R9, R3.reuse, 0x220 ;  /* 0x0000022003097836 */ /* 0x040fe20000000000 */
[----:B------:R-:W5:Y:S01]  /*2410*/  @!P4 LDG.E R28, desc[UR8][R4.64+0x500] ;  /* 0x00050008041cc981 */ /* 0x000f62000c1e1900 */
[----:B------:R-:W-:-:S03]  /*2420*/  VIADD R7, R3, 0x2a0 ;  /* 0x000002a003077836 */ /* 0x000fc60000000000 */
[----:B------:R-:W5:Y:S01]  /*2430*/  @!P1 LDG.E R34, desc[UR8][R4.64+0x680] ;  /* 0x0006800804229981 */ /* 0x000f62000c1e1900 */
[-C--:B------:R-:W-:Y:S02]  /*2440*/  ISETP.GE.U32.AND P4, PT, R9, R0.reuse, PT ;  /* 0x000000000900720c */ /* 0x080fe40003f86070 */
[-C--:B------:R-:W-:Y:S01]  /*2450*/  ISETP.GE.U32.AND P1, PT, R39, R0.reuse, PT ;  /* 0x000000002700720c */ /* 0x080fe20003f26070 */
[----:B------:R-:W5:Y:S01]  /*2460*/  @!P6 LDG.E R36, desc[UR8][R4.64+0x700] ;  /* 0x000700080424e981 */ /* 0x000f62000c1e1900 */
[----:B------:R-:W-:Y:S01]  /*2470*/  ISETP.GE.U32.AND P6, PT, R7, R0, PT ;  /* 0x000000000700720c */ /* 0x000fe20003fc6070 */
        /* <DEDUP_REMOVED lines=16> */
[----:B------:R-:W-:Y:S01]  /*2580*/  UMOV UR4, 0x400 ;  /* 0x0000040000047882 */ /* 0x000fe20000000000 */
[----:B------:R-:W-:Y:S01]  /*2590*/  ISETP.NE.AND P0, PT, R42, RZ, PT ;  /* 0x000000ff2a00720c */ /* 0x000fe20003f05270 */
[----:B-1----:R-:W-:-:S02]  /*25a0*/  ULEA UR4, UR5, UR4, 0x18 ;  /* 0x0000000405047291 */ /* 0x002fc4000f8ec0ff */
[----:B0-----:R-:W-:-:S05]  /*25b0*/  IMAD R41, R43, 0x2c0, R38 ;  /* 0x000002c02b297824 */ /* 0x001fca00078e0226 */
        /* <DEDUP_REMOVED lines=39> */
[----:B------:R-:W-:Y:S02]  /*2830*/  ISETP.NE.AND P1, PT, R38, 0x1f, PT ;  /* 0x0000001f2600780c */ /* 0x000fe40003f25270 */
[----:B---3--:R-:W-:Y:S02]  /*2840*/  IADD3 R16, PT, PT, R8, R7, R16 ;  /* 0x0000000708107210 */ /* 0x008fe40007ffe010 */
[----:B------:R-:W-:Y:S02]  /*2850*/  ISETP.NE.AND P2, PT, R43, 0xb, PT ;  /* 0x0000000b2b00780c */ /* 0x000fe40003f45270 */
[----:B----4-:R-:W-:Y:S02]  /*2860*/  IADD3 R16, PT, PT, R10, R9, R16 ;  /* 0x000000090a107210 */ /* 0x010fe40007ffe010 */
[----:B------:R-:W-:-:S02]  /*2870*/  ISETP.GE.U32.AND P3, PT, R2, 0x20, PT ;  /* 0x000000200200780c */ /* 0x000fc40003f66070 */
        /* <DEDUP_REMOVED lines=46> */
[----:B------:R-:W-:Y:S02]  /*2b60*/  SEL R16, R22, R16, !P0 ;  /* 0x0000001016107207 */ /* 0x000fe40004000000 */
[----:B------:R-:W-:-:S04]  /*2b70*/  ISETP.NE.AND P0, PT, R43, 0x8, PT ;  /* 0x000000082b00780c */ /* 0x000fc80003f05270 */
[----:B------:R-:W-:Y:S02]  /*2b80*/  SEL R16, R23, R16, !P0 ;  /* 0x0000001017107207 */ /* 0x000fe40004000000 */
[----:B------:R-:W-:Y:S02]  /*2b90*/  ISETP.NE.AND P0, PT, R43, 0xa, PT ;  /* 0x0000000a2b00780c */ /* 0x000fe40003f05270 */
[----:B------:R-:W-:Y:S02]  /*2ba0*/  SEL R16, R24, R16, !P1 ;  /* 0x0000001018107207 */ /* 0x000fe40004800000 */
[----:B------:R-:W-:Y:S02]  /*2bb0*/  ISETP.NE.AND P1, PT, R38, RZ, PT ;  /* 0x000000ff2600720c */ /* 0x000fe40003f25270 */
[----:B------:R-:W-:Y:S01]  /*2bc0*/  SEL R16, R25, R16, !P0 ;  /* 0x0000001019107207 */ /* 0x000fe20004000000 */
[----:B------:R-:W-:Y:S01]  /*2bd0*/  @!P2 IMAD.IADD R16, R26, 0x1, R25 ;  /* 0x000000011a10a824 */ /* 0x000fe200078e0219 */
[----:B------:R-:W-:-:S02]  /*2be0*/  SEL R17, R42, RZ, P1 ;  /* 0x000000ff2a117207 */ /* 0x000fc40000800000 */
[----:B------:R-:W-:-:S03]  /*2bf0*/  ISETP.NE.AND P0, PT, R2, RZ, PT ;  /* 0x000000ff0200720c */ /* 0x000fc60003f05270 */
[----:B------:R-:W-:-:S05]  /*2c00*/  @P3 IMAD.IADD R42, R16, 0x1, R17 ;  /* 0x00000001102a3824 */ /* 0x000fca00078e0211 */
[----:B------:R-:W-:Y:S01]  /*2c10*/  SEL R17, R42, RZ, P0 ;  /* 0x000000ff2a117207 */ /* 0x000fe20000000000 */
[----:B------:R-:W-:Y:S06]  /*2c20*/  BRA `(.L_x_111) ;  /* 0x0000000c00e87947 */ /* 0x000fec0003800000 */
.L_x_110:
[----:B0-2---:R-:W-:Y:S02]  /*2c30*/  IADD3 R16, PT, PT, R6, R5, R4 ;  /* 0x0000000506107210 */ /* 0x005fe40007ffe004 */
[----:B------:R-:W-:Y:S02]  /*2c40*/  ISETP.NE.AND P1, PT, R38, 0x1f, PT ;  /* 0x0000001f2600780c */ /* 0x000fe40003f25270 */
        /* <DEDUP_REMOVED lines=52> */
[----:B------:R-:W-:Y:S01]  /*2f90*/  SEL R16, R23, R16, !P0 ;  /* 0x0000001017107207 */ /* 0x000fe20004000000 */
[----:B------:R-:W-:Y:S01]  /*2fa0*/  IMAD.IADD R23, R45, 0x1, -R44 ;  /* 0x000000012d177824 */ /* 0x000fe200078e0a2c */
[C---:B------:R-:W-:Y:S02]  /*2fb0*/  ISETP.NE.AND P0, PT, R43.reuse, 0xa, PT ;  /* 0x0000000a2b00780c */ /* 0x040fe40003f05270 */
[----:B------:R-:W-:Y:S02]  /*2fc0*/  SEL R16, R24, R16, !P1 ;  /* 0x0000001018107207 */ /* 0x000fe40004800000 */
[----:B------:R-:W-:Y:S02]  /*2fd0*/  ISETP.NE.AND P1, PT, R43, 0xb, PT ;  /* 0x0000000b2b00780c */ /* 0x000fe40003f25270 */
[----:B------:R-:W-:Y:S02]  /*2fe0*/  SEL R16, R25, R16, !P0 ;  /* 0x0000001019107207 */ /* 0x000fe40004000000 */
[----:B------:R-:W-:-:S02]  /*2ff0*/  ISETP.GT.U32.AND P0, PT, R2, 0x1f, PT ;  /* 0x0000001f0200780c */ /* 0x000fc40003f04070 */
[----:B------:R-:W-:Y:S02]  /*3000*/  SEL R17, R23, RZ, P2 ;  /* 0x000000ff17117207 */ /* 0x000fe40001000000 */
        /* <DEDUP_REMOVED lines=20> */
.L_x_157:
[----:B------:R-:W-:Y:S05]  /*3150*/  @!P0 BRA `(.L_x_114) ;  /* 0x0000000000748947 */ /* 0x000fea0003800000 */
[----:B------:R-:W-:-:S07]  /*3160*/  IMAD.MOV.U32 R20, RZ, RZ, 0x3b8 ;  /* 0x000003b8ff147424 */ /* 0x000fce00078e00ff */
.L_x_116:
        /* <DEDUP_REMOVED lines=27> */
.L_x_160:
[----:B------:R-:W-:Y:S05]  /*3320*/  @P0 BRA `(.L_x_116) ;  /* 0xfffffffc00900947 */ /* 0x000fea000383ffff */
.L_x_114:
        /* <DEDUP_REMOVED lines=23> */
[----:B------:R-:W-:-:S03]  /*34a0*/  ISETP.GT.AND P0, PT, R16, R47, PT ;  /* 0x0000002f1000720c */ /* 0x000fc60003f04270 */
[----:B------:R-:W-:-:S05]  /*34b0*/  IMAD.IADD R50, R46, 0x1, R17 ;  /* 0x000000012e327824 */ /* 0x000fca00078e0211 */
[----:B------:R-:W0:Y:S02]  /*34c0*/  SHFL.DOWN PT, R22, R50, 0x8, R47 ;  /* 0x0900000032167989 */ /* 0x000e2400000e002f */
[----:B0-----:R-:W-:Y:S02]  /*34d0*/  SEL R17, R22, RZ, !P0 ;  /* 0x000000ff16117207 */ /* 0x001fe40004000000 */
[----:B------:R-:W-:Y:S01]  /*34e0*/  ISETP.NE.AND P0, PT, R18, 0x65, PT ;  /* 0x000000651200780c */ /* 0x000fe20003f05270 */
[----:B------:R-:W-:Y:S02]  /*34f0*/  VIADD R18, R38, 0x10 ;  /* 0x0000001026127836 */ /* 0x000fe40000000000 */
[----:B------:R-:W-:Y:S02]  /*3500*/  IMAD.IADD R48, R50, 0x1, R17 ;  /* 0x0000000132307824 */ /* 0x000fe400078e0211 */
[----:B------:R-:W0:Y:S01]  /*3510*/  LDC.64 R16, c[0x0][0x390] ;  /* 0x0000e400ff107b82 */ /* 0x000e220000000a00 */
[----:B------:R-:W-:-:S02]  /*3520*/  ISETP.GT.AND P2, PT, R18, R47, PT ;  /* 0x0000002f1200720c */ /* 0x000fc40003f44270 */
[----:B------:R-:W1:Y:S05]  /*3530*/  SHFL.DOWN PT, R22, R48, 0x10, R47 ;  /* 0x0a00000030167989 */ /* 0x000e6a00000e002f */
[----:B------:R-:W-:Y:S02]  /*3540*/  VOTE.ALL P0, P0 ;  /* 0x0000000000ff7806 */ /* 0x000fe40000000000 */
[----:B0-----:R-:W-:Y:S02]  /*3550*/  IADD3 R44, P3, PT, R16, 0x100, RZ ;  /* 0x00000100102c7810 */ /* 0x001fe40007f7e0ff */
[----:B-1----:R-:W-:-:S03]  /*3560*/  SEL R19, R22, RZ, !P2 ;  /* 0x000000ff16137207 */ /* 0x002fc60005000000 */
[----:B------:R-:W-:Y:S02]  /*3570*/  IMAD.X R45, RZ, RZ, R17, P3 ;  /* 0x000000ffff2d7224 */ /* 0x000fe400018e0611 */
[----:B------:R-:W-:-:S07]  /*3580*/  IMAD.IADD R46, R48, 0x1, R19 ;  /* 0x00000001302e7824 */ /* 0x000fce00078e0213 */
.L_x_169:
[----:B------:R-:W-:Y:S05]  /*3590*/  @!P0 BRA `(.L_x_118) ;  /* 0x00000004002c8947 */ /* 0x000fea0003800000 */
[----:B------:R-:W-:-:S07]  /*35a0*/  IMAD.MOV.U32 R47, RZ, RZ, 0x3b8 ;  /* 0x000003b8ff2f7424 */ /* 0x000fce00078e00ff */
.L_x_124:
        /* <DEDUP_REMOVED lines=8> */
.L_x_172:
[----:B------:R-:W-:Y:S05]  /*3630*/  @!P0 BRA `(.L_x_120) ;  /* 0x0000000000748947 */ /* 0x000fea0003800000 */
[----:B------:R-:W-:-:S07]  /*3640*/  IMAD.MOV.U32 R20, RZ, RZ, R47 ;  /* 0x000000ffff147224 */ /* 0x000fce00078e002f */
.L_x_122:
        /* <DEDUP_REMOVED lines=27> */
.L_x_175:
[----:B------:R-:W-:Y:S05]  /*3800*/  @P0 BRA `(.L_x_122) ;  /* 0xfffffffc00900947 */ /* 0x000fea000383ffff */
.L_x_120:
[----:B------:R-:W-:Y:S01]  /*3810*/  UMOV UR5, 0xffffffff ;  /* 0xffffffff00057882 */ /* 0x000fe20000000000 */
[----:B------:R-:W-:Y:S02]  /*3820*/  ISETP.NE.AND P0, PT, R18, 0x65, PT ;  /* 0x000000651200780c */ /* 0x000fe40003f05270 */
[----:B------:R-:W-:Y:S11]  /*3830*/  BRA.DIV UR5, `(.L_x_123) ;  /* 0x0000001e051c7947 */ /* 0x000ff6000b800000 */
[----:B------:R-:W-:Y:S01]  /*3840*/  VOTE.ANY R21, PT, !P0 ;  /* 0x0000000000157806 */ /* 0x000fe200040e0100 */
[----:B------:R-:W-:Y:S02]  /*3850*/  VIADD R20, R38, 0x2 ;  /* 0x0000000226147836 */ /* 0x000fe40000000000 */
[----:B------:R-:W-:Y:S01]  /*3860*/  VIADD R43, R43, 0xffffffe0 ;  /* 0xffffffe02b2b7836 */ /* 0x000fe20000000000 */
[----:B------:R-:W-:-:S05]  /*3870*/  LOP3.LUT R21, R21, 0x80000000, R26, 0xec, !PT ;  /* 0x8000000015157812 */ /* 0x000fca00078eec1a */
        /* <DEDUP_REMOVED lines=28> */
.L_x_184:
[----:B------:R-:W-:Y:S05]  /*3a40*/  @P0 BRA `(.L_x_124) ;  /* 0xfffffff800d80947 */ /* 0x000fea000383ffff */
.L_x_118:
        /* <DEDUP_REMOVED lines=15> */
.L_x_112:
[----:B------:R-:W-:Y:S05]  /*3b40*/  WARPSYNC.ALL ;  /* 0x0000000000007948 */ /* 0x000fea0003800000 */
[----:B------:R-:W0:Y:S08]  /*3b50*/  S2UR UR5, SR_CgaCtaId ;  /* 0x00000000000579c3 */ /* 0x000e300000008800 */
[----:B------:R-:W-:Y:S01]  /*3b60*/  BAR.SYNC.DEFER_BLOCKING 0x0 ;  /* 0x0000000000007b1d */ /* 0x000fe20000010000 */
[----:B------:R-:W-:-:S05]  /*3b70*/  ISETP.NE.AND P0, PT, R2, RZ, PT ;  /* 0x000000ff0200720c */ /* 0x000fca0003f05270 */
[----:B------:R-:W-:Y:S02]  /*3b80*/  UMOV UR4, 0x400 ;  /* 0x0000040000047882 */ /* 0x000fe40000000000 */
[----:B0-----:R-:W-:-:S09]  /*3b90*/  ULEA UR4, UR5, UR4, 0x18 ;  /* 0x0000000405047291 */ /* 0x001fd2000f8ec0ff */
[----:B-1----:R-:W0:Y:S02]  /*3ba0*/  LDS R17, [UR4+0x4c] ;  /* 0x00004c04ff117984 */ /* 0x002e240008000800 */
[----:B0-----:R-:W-:-:S05]  /*3bb0*/  SEL R17, R17, RZ, P0 ;  /* 0x000000ff11117207 */ /* 0x001fca0000000000 */
[----:B------:R-:W-:-:S07]  /*3bc0*/  IMAD.IADD R17, R17, 0x1, R16 ;  /* 0x0000000111117824 */ /* 0x000fce00078e0210 */
.L_x_111:
[----:B------:R-:W-:Y:S01]  /*3bd0*/  IMAD.IADD R4, R4, 0x1, R17 ;  /* 0x0000000104047824 */ /* 0x000fe200078e0211 */
[----:B------:R-:W-:Y:S01]  /*3be0*/  BAR.SYNC.DEFER_BLOCKING 0x0 ;  /* 0x0000000000007b1d */ /* 0x000fe20000010000 */
[----:B------:R-:W-:Y:S02]  /*3bf0*/  ISETP.NE.AND P0, PT, R2, RZ, PT ;  /* 0x000000ff0200720c */ /* 0x000fe40003f05270 */
[----:B------:R-:W-:-:S05]  /*3c00*/  IMAD.IADD R5, R5, 0x1, R4 ;  /* 0x0000000105057824 */ /* 0x000fca00078e0204 */
[----:B------:R-:W0:Y:S01]  /*3c10*/  S2UR UR5, SR_CTAID.X ;  /* 0x00000000000579c3 */ /* 0x000e220000002500 */
[----:B------:R-:W-:Y:S01]  /*3c20*/  IMAD.IADD R6, R6, 0x1, R5 ;  /* 0x0000000106067824 */ /* 0x000fe200078e0205 */
[----:B------:R-:W1:Y:S03]  /*3c30*/  LDCU.64 UR6, c[0x0][0x388] ;  /* 0x00007100ff0677ac */ /* 0x000e660008000a00 */
[----:B------:R-:W-:-:S04]  /*3c40*/  IMAD.IADD R7, R7, 0x1, R6 ;  /* 0x0000000107077824 */ /* 0x000fc800078e0206 */
[----:B------:R-:W-:-:S04]  /*3c50*/  IMAD.IADD R8, R8, 0x1, R7 ;  /* 0x0000000108087824 */ /* 0x000fc800078e0207 */
[----:B------:R-:W-:-:S04]  /*3c60*/  IMAD.IADD R9, R9, 0x1, R8 ;  /* 0x0000000109097824 */ /* 0x000fc800078e0208 */
[----:B------:R-:W-:Y:S01]  /*3c70*/  IMAD.IADD R10, R10, 0x1, R9 ;  /* 0x000000010a0a7824 */ /* 0x000fe200078e0209 */
[----:B------:R2:W-:Y:S03]  /*3c80*/  STS.64 [R40], R4 ;  /* 0x0000000428007388 */ /* 0x0005e60000000a00 */
[----:B------:R-:W-:Y:S01]  /*3c90*/  IMAD.IADD R11, R11, 0x1, R10 ;  /* 0x000000010b0b7824 */ /* 0x000fe200078e020a */
[----:B------:R-:W-:Y:S03]  /*3ca0*/  STS.64 [R40+0x8], R6 ;  /* 0x0000080628007388 */ /* 0x000fe60000000a00 */
[----:B------:R-:W-:Y:S01]  /*3cb0*/  IMAD.IADD R12, R12, 0x1, R11 ;  /* 0x000000010c0c7824 */ /* 0x000fe200078e020b */
[----:B------:R3:W-:Y:S03]  /*3cc0*/  STS.64 [R40+0x10], R8 ;  /* 0x0000100828007388 */ /* 0x0007e60000000a00 */
[----:B------:R-:W-:Y:S01]  /*3cd0*/  IMAD.IADD R13, R13, 0x1, R12 ;  /* 0x000000010d0d7824 */ /* 0x000fe200078e020c */
[----:B------:R-:W-:Y:S01]  /*3ce0*/  STS.64 [R40+0x18], R10 ;  /* 0x0000180a28007388 */ /* 0x000fe20000000a00 */
[----:B--2---:R-:W0:Y:S02]  /*3cf0*/  LDC R4, c[0x0][0x398] ;  /* 0x0000e600ff047b82 */ /* 0x004e240000000800 */
[----:B------:R-:W-:Y:S01]  /*3d00*/  IMAD.IADD R14, R14, 0x1, R13 ;  /* 0x000000010e0e7824 */ /* 0x000fe200078e020d */
[----:B------:R2:W-:Y:S03]  /*3d10*/  STS.64 [R40+0x20], R12 ;  /* 0x0000200c28007388 */ /* 0x0005e60000000a00 */
[----:B------:R-:W-:Y:S01]  /*3d20*/  IMAD.IADD R15, R15, 0x1, R14 ;  /* 0x000000010f0f7824 */ /* 0x000fe200078e020e */
[----:B------:R-:W4:Y:S03]  /*3d30*/  S2R R5, SR_TID.X ;  /* 0x0000000000057919 */ /* 0x000f260000002100 */
[----:B------:R-:W-:Y:S01]  /*3d40*/  IMAD.IADD R28, R28, 0x1, R15 ;  /* 0x000000011c1c7824 */ /* 0x000fe200078e020f */
[----:B------:R-:W-:Y:S03]  /*3d50*/  STS.64 [R40+0x28], R14 ;  /* 0x0000280e28007388 */ /* 0x000fe60000000a00 */
[----:B------:R-:W-:Y:S01]  /*3d60*/  IMAD.IADD R29, R29, 0x1, R28 ;  /* 0x000000011d1d7824 */ /* 0x000fe200078e021c */
[----:B---3--:R-:W3:Y:S03]  /*3d70*/  S2R R8, SR_TID.X ;  /* 0x0000000000087919 */ /* 0x008ee60000002100 */
[----:B------:R-:W-:Y:S01]  /*3d80*/  IMAD.IADD R30, R30, 0x1, R29 ;  /* 0x000000011e1e7824 */ /* 0x000fe200078e021d */
[----:B------:R-:W-:Y:S03]  /*3d90*/  STS.64 [R40+0x30], R28 ;  /* 0x0000301c28007388 */ /* 0x000fe60000000a00 */
[----:B------:R-:W-:-:S02]  /*3da0*/  IMAD.IADD R31, R31, 0x1, R30 ;  /* 0x000000011f1f7824 */ /* 0x000fc400078e021e */
[----:B0-----:R-:W-:Y:S02]  /*3db0*/  VIADD R4, R4, UR5 ;  /* 0x0000000504047c36 */ /* 0x001fe40008000000 */
[----:B------:R-:W-:Y:S01]  /*3dc0*/  IMAD.IADD R32, R32, 0x1, R31 ;  /* 0x0000000120207824 */ /* 0x000fe200078e021f */
[----:B------:R-:W-:Y:S01]  /*3dd0*/  STS.64 [R40+0x38], R30 ;  /* 0x0000381e28007388 */ /* 0x000fe20000000a00 */
[----:B--2---:R-:W-:Y:S02]  /*3de0*/  IMAD R12, R4, 0x2100, RZ ;  /* 0x00002100040c7824 */ /* 0x004fe400078e02ff */
[----:B------:R-:W-:-:S04]  /*3df0*/  IMAD.IADD R33, R33, 0x1, R32 ;  /* 0x0000000121217824 */ /* 0x000fc800078e0220 */
[----:B------:R-:W-:Y:S01]  /*3e00*/  IMAD.IADD R34, R34, 0x1, R33 ;  /* 0x0000000122227824 */ /* 0x000fe200078e0221 */
[----:B------:R-:W-:Y:S03]  /*3e10*/  STS.64 [R40+0x40], R32 ;  /* 0x0000402028007388 */ /* 0x000fe60000000a00 */
[----:B------:R-:W-:Y:S01]  /*3e20*/  IMAD.IADD R35, R35, 0x1, R34 ;  /* 0x0000000123237824 */ /* 0x000fe200078e0222 */
[C---:B----4-:R-:W-:Y:S02]  /*3e30*/  LOP3.LUT R4, R5.reuse, 0x3e0, RZ, 0xc0, !PT ;  /* 0x000003e005047812 */ /* 0x050fe400078ec0ff */
[----:B------:R-:W-:Y:S01]  /*3e40*/  LOP3.LUT R6, R5, 0x1f, RZ, 0xc0, !PT ;  /* 0x0000001f05067812 */ /* 0x000fe200078ec0ff */
[----:B------:R-:W-:Y:S01]  /*3e50*/  IMAD.IADD R36, R36, 0x1, R35 ;  /* 0x0000000124247824 */ /* 0x000fe200078e0223 */
[----:B------:R-:W-:Y:S03]  /*3e60*/  STS.64 [R40+0x48], R34 ;  /* 0x0000482228007388 */ /* 0x000fe60000000a00 */
[----:B------:R-:W-:Y:S01]  /*3e70*/  IMAD.IADD R37, R37, 0x1, R36 ;  /* 0x0000000125257824 */ /* 0x000fe200078e0224 */
[----:B---3--:R-:W-:Y:S01]  /*3e80*/  LOP3.LUT R10, R8, 0x1f, RZ, 0xc0, !PT ;  /* 0x0000001f080a7812 */ /* 0x008fe200078ec0ff */
[----:B------:R-:W-:-:S03]  /*3e90*/  IMAD R6, R4, 0x16, R6 ;  /* 0x0000001604067824 */ /* 0x000fc600078e0206 */
[----:B------:R-:W-:Y:S01]  /*3ea0*/  STS.64 [R40+0x50], R36 ;  /* 0x0000502428007388 */ /* 0x000fe20000000a00 */
        /* <DEDUP_REMOVED lines=22> */
[----:B------:R0:W-:Y:S04]  /*4010*/  LDS R21, [R41+0xa80] ;  /* 0x000a800029157984 */ /* 0x0001e80000000800 */
[----:B------:R2:W-:Y:S01]  /*4020*/  @!P0 STS [UR4+0x8400], R0 ;  /* 0x00840000ff008988 */ /* 0x0005e20008000804 */
[----:B------:R-:W-:Y:S01]  /*4030*/  BAR.SYNC.DEFER_BLOCKING 0x0 ;  /* 0x0000000000007b1d */ /* 0x000fe20000010000 */
[----:B0-----:R-:W-:Y:S01]  /*4040*/  LOP3.LUT R41, R8, 0x3e0, RZ, 0xc0, !PT ;  /* 0x000003e008297812 */ /* 0x001fe200078ec0ff */
[----:B------:R-:W-:Y:S01]  /*4050*/  VIADD R8, R6, 0x80 ;  /* 0x0000008006087836 */ /* 0x000fe20000000000 */
[----:B------:R-:W-:-:S03]  /*4060*/  IADD3 R5, P0, PT, R12, R3, RZ ;  /* 0x000000030c057210 */ /* 0x000fc60007f1e0ff */
[----:B------:R-:W-:Y:S02]  /*4070*/  IMAD R10, R41, 0x16, R10 ;  /* 0x00000016290a7824 */ /* 0x000fe400078e020a */
[----:B------:R-:W-:Y:S02]  /*4080*/  VIADD R41, R6, 0x20 ;  /* 0x0000002006297836 */ /* 0x000fe40000000000 */
[----:B--2---:R-:W-:Y:S01]  /*4090*/  IMAD.X R0, RZ, RZ, RZ, P0 ;  /* 0x000000ffff007224 */ /* 0x004fe200000e06ff */
[----:B-1----:R-:W-:-:S04]  /*40a0*/  LEA R4, P0, R5, UR6, 0x2 ;  /* 0x0000000605047c11 */ /* 0x002fc8000f8010ff */
[----:B------:R-:W-:Y:S01]  /*40b0*/  LEA.HI.X R5, R5, UR7, R0, 0x2, P0 ;  /* 0x0000000705057c11 */ /* 0x000fe200080f1400 */
[----:B------:R-:W-:Y:S01]  /*40c0*/  VIADD R0, R10, 0xe0 ;  /* 0x000000e00a007836 */ /* 0x000fe20000000000 */
[----:B------:R-:W0:Y:S02]  /*40d0*/  LDS R2, [UR4+0x8400] ;  /* 0x00840004ff027984 */ /* 0x000e240008000800 */
[-C--:B0-----:R-:W-:Y:S01]  /*40e0*/  ISETP.GE.AND P6, PT, R3, R2.reuse, PT ;  /* 0x000000020300720c */ /* 0x081fe20003fc6270 */
[C---:B------:R-:W-:Y:S01]  /*40f0*/  VIADD R3, R6.reuse, 0xa0 ;  /* 0x000000a006037836 */ /* 0x040fe20000000000 */
[-C--:B------:R-:W-:Y:S01]  /*4100*/  ISETP.GE.AND P5, PT, R41, R2.reuse, PT ;  /* 0x000000022900720c */ /* 0x080fe20003fa6270 */
[----:B------:R-:W-:Y:S01]  /*4110*/  VIADD R41, R6, 0xc0 ;  /* 0x000000c006297836 */ /* 0x000fe20000000000 */
[-C--:B------:R-:W-:Y:S01]  /*4120*/  ISETP.GE.AND P0, PT, R8, R2.reuse, PT ;  /* 0x000000020800720c */ /* 0x080fe20003f06270 */
[----:B------:R-:W-:Y:S01]  /*4130*/  VIADD R8, R10, 0x40 ;  /* 0x000000400a087836 */ /* 0x000fe20000000000 */
[-C--:B------:R-:W-:Y:S01]  /*4140*/  ISETP.GE.AND P4, PT, R3, R2.reuse, PT ;  /* 0x000000020300720c */ /* 0x080fe20003f86270 */
[C---:B------:R-:W-:Y:S01]  /*4150*/  VIADD R3, R6.reuse, 0x100 ;  /* 0x0000010006037836 */ /* 0x040fe20000000000 */
[-C--:B------:R-:W-:Y:S01]  /*4160*/  ISETP.GE.AND P2, PT, R41, R2.reuse, PT ;  /* 0x000000022900720c */ /* 0x080fe20003f46270 */
[----:B------:R-:W-:Y:S01]  /*4170*/  VIADD R41, R6, 0x120 ;  /* 0x0000012006297836 */ /* 0x000fe20000000000 */
[----:B------:R-:W-:-:S02]  /*4180*/  ISETP.GE.AND P3, PT, R8, R2, PT ;  /* 0x000000020800720c */ /* 0x000fc40003f66270 */
[-C--:B------:R-:W-:Y:S01]  /*4190*/  ISETP.GE.AND P1, PT, R0, R2.reuse, PT ;  /* 0x000000020000720c */ /* 0x080fe20003f26270 */
[----:B------:R-:W-:Y:S01]  /*41a0*/  @!P6 STG.E desc[UR8][R4.64], R45 ;  /* 0x0000002d0400e986 */ /* 0x000fe2000c101908 */
[-C--:B------:R-:W-:Y:S01]  /*41b0*/  ISETP.GE.AND P6, PT, R3, R2.reuse, PT ;  /* 0x000000020300720c */ /* 0x080fe20003fc6270 */
[----:B------:R-:W-:Y:S02]  /*41c0*/  VIADD R3, R6, 0x140 ;  /* 0x0000014006037836 */ /* 0x000fe40000000000 */
[----:B------:R-:W-:Y:S01]  /*41d0*/  @!P5 STG.E desc[UR8][R4.64+0x80], R47 ;  /* 0x0000802f0400d986 */ /* 0x000fe2000c101908 */
[-C--:B------:R-:W-:Y:S01]  /*41e0*/  ISETP.GE.AND P5, PT, R41, R2.reuse, PT ;  /* 0x000000022900720c */ /* 0x080fe20003fa6270 */
[C---:B------:R-:W-:Y:S02]  /*41f0*/  VIADD R41, R10.reuse, 0x160 ;  /* 0x000001600a297836 */ /* 0x040fe40000000000 */
[----:B------:R-:W-:Y:S01]  /*4200*/  @!P0 STG.E desc[UR8][R4.64+0x200], R49 ;  /* 0x0002003104008986 */ /* 0x000fe2000c101908 */
[----:B------:R-:W-:Y:S01]  /*4210*/  ISETP.GE.AND P0, PT, R3, R2, PT ;  /* 0x000000020300720c */ /* 0x000fe20003f06270 */
[----:B------:R-:W-:-:S02]  /*4220*/  VIADD R3, R10, 0x180 ;  /* 0x000001800a037836 */ /* 0x000fc40000000000 */
[----:B------:R-:W-:Y:S01]  /*4230*/  @!P4 STG.E desc[UR8][R4.64+0x280], R51 ;  /* 0x000280330400c986 */ /* 0x000fe2000c101908 */
[-C--:B------:R-:W-:Y:S01]  /*4240*/  ISETP.GE.AND P4, PT, R41, R2.reuse, PT ;  /* 0x000000022900720c */ /* 0x080fe20003f86270 */
[C---:B------:R-:W-:Y:S02]  /*4250*/  VIADD R41, R10.reuse, 0x60 ;  /* 0x000000600a297836 */ /* 0x040fe40000000000 */
[----:B------:R-:W-:Y:S01]  /*4260*/  @!P2 STG.E desc[UR8][R4.64+0x300], R53 ;  /* 0x000300350400a986 */ /* 0x000fe2000c101908 */
[-C--:B------:R-:W-:Y:S01]  /*4270*/  ISETP.GE.AND P2, PT, R3, R2.reuse, PT ;  /* 0x000000020300720c */ /* 0x080fe20003f46270 */
[C---:B------:R-:W-:Y:S02]  /*4280*/  VIADD R3, R10.reuse, 0x1a0 ;  /* 0x000001a00a037836 */ /* 0x040fe40000000000 */
[----:B------:R0:W-:Y:S01]  /*4290*/  @!P3 STG.E desc[UR8][R4.64+0x100], R43 ;  /* 0x0001002b0400b986 */ /* 0x0001e2000c101908 */
[----:B------:R-:W-:Y:S01]  /*42a0*/  ISETP.GE.AND P3, PT, R41, R2, PT ;  /* 0x000000022900720c */ /* 0x000fe20003f66270 */
[----:B------:R-:W-:-:S02]  /*42b0*/  VIADD R41, R10, 0x1c0 ;  /* 0x000001c00a297836 */ /* 0x000fc40000000000 */
[----:B------:R1:W-:Y:S01]  /*42c0*/  @!P1 STG.E desc[UR8][R4.64+0x380], R37 ;  /* 0x0003802504009986 */ /* 0x0003e2000c101908 */
[-C--:B------:R-:W-:Y:S01]  /*42d0*/  ISETP.GE.AND P1, PT, R3, R2.reuse, PT ;  /* 0x000000020300720c */ /* 0x080fe20003f26270 */
[C---:B------:R-:W-:Y:S02]  /*42e0*/  VIADD R3, R6.reuse, 0x1e0 ;  /* 0x000001e006037836 */ /* 0x040fe40000000000 */
[----:B------:R1:W-:Y:S03]  /*42f0*/  @!P5 STG.E desc[UR8][R4.64+0x480], R33 ;  /* 0x000480210400d986 */ /* 0x0003e6000c101908 */
[-C--:B------:R-:W-:Y:S01]  /*4300*/  ISETP.GE.AND P5, PT, R3, R2.reuse, PT ;  /* 0x000000020300720c */ /* 0x080fe20003fa6270 */
[C---:B------:R-:W-:Y:S01]  /*4310*/  VIADD R3, R6.reuse, 0x240 ;  /* 0x0000024006037836 */ /* 0x040fe20000000000 */
[----:B------:R1:W-:Y:S01]  /*4320*/  @!P6 STG.E desc[UR8][R4.64+0x400], R35 ;  /* 0x000400230400e986 */ /* 0x0003e2000c101908 */
[----:B------:R-:W-:Y:S01]  /*4330*/  ISETP.GE.AND P6, PT, R41, R2, PT ;  /* 0x000000022900720c */ /* 0x000fe20003fc6270 */
[----:B------:R-:W-:-:S02]  /*4340*/  VIADD R41, R6, 0x200 ;  /* 0x0000020006297836 */ /* 0x000fc40000000000 */
[----:B------:R1:W-:Y:S01]  /*4350*/  @!P3 STG.E desc[UR8][R4.64+0x180], R29 ;  /* 0x0001801d0400b986 */ /* 0x0003e2000c101908 */
[-C--:B------:R-:W-:Y:S01]  /*4360*/  ISETP.GE.AND P3, PT, R3, R2.reuse, PT ;  /* 0x000000020300720c */ /* 0x080fe20003f66270 */
[----:B------:R-:W-:Y:S02]  /*4370*/  VIADD R3, R6, 0x280 ;  /* 0x0000028006037836 */ /* 0x000fe40000000000 */
[----:B------:R1:W-:Y:S01]  /*4380*/  @!P1 STG.E desc[UR8][R4.64+0x680], R25 ;  /* 0x0006801904009986 */ /* 0x0003e2000c101908 */
[----:B0-----:R-:W-:Y:S02]  /*4390*/  VIADD R43, R10, 0x220 ;  /* 0x000002200a2b7836 */ /* 0x001fe40000000000 */
[-C--:B------:R-:W-:Y:S01]  /*43a0*/  ISETP.GE.AND P1, PT, R3, R2.reuse, PT ;  /* 0x000000020300720c */ /* 0x080fe20003f26270 */
        /* <DEDUP_REMOVED lines=18> */
.L_x_98:
[----:B------:R-:W-:Y:S01]  /*44d0*/  BSSY B1, `(.L_x_125) ;  /* 0x0000006000017945 */ /* 0x000fe20003800000 */
[----:B------:R-:W-:Y:S01]  /*44e0*/  PLOP3.LUT P0, PT, P0, PT, PT, 0x8, 0x80 ;  /* 0x000000000080781c */ /* 0x000fe2000070e170 */
[----:B------:R-:W-:-:S12]  /*44f0*/  IMAD.MOV.U32 R21, RZ, RZ, -0x1 ;  /* 0xffffffffff157424 */ /* 0x000fd800078e00ff */
[----:B------:R-:W-:Y:S05]  /*4500*/  WARPSYNC.COLLECTIVE R21, `(.L_x_126) ;  /* 0x0000000015087348 */ /* 0x000fea0003c00000 */
[----:B------:R-:W-:Y:S01]  /*4510*/  VOTE.ANY P0, P0 ;  /* 0x0000000000ff7806 */ /* 0x000fe20000000100 */
[----:B------:R-:W-:-:S12]  /*4520*/  ENDCOLLECTIVE ;  /* 0x000000000000791b */ /* 0x000fd80003800000 */
.L_x_126:
[----:B------:R-:W-:Y:S05]  /*4530*/  BSYNC B1 ;  /* 0x0000000000017941 */ /* 0x000fea0003800000 */
.L_x_125:
[----:B------:R-:W-:Y:S05]  /*4540*/  BRA `(.L_x_127) ;  /* 0xffffffc800747947 */ /* 0x000fea000383ffff */
.L_x_100:
[----:B------:R-:W-:Y:S01]  /*4550*/  BSSY B1, `(.L_x_128) ;  /* 0x0000006000017945 */ /* 0x000fe20003800000 */
[----:B------:R-:W-:Y:S01]  /*4560*/  PLOP3.LUT P0, PT, P0, PT, PT, 0x8, 0x80 ;  /* 0x000000000080781c */ /* 0x000fe2000070e170 */
[----:B------:R-:W-:-:S12]  /*4570*/  IMAD.MOV.U32 R21, RZ, RZ, -0x1 ;  /* 0xffffffffff157424 */ /* 0x000fd800078e00ff */
[----:B------:R-:W-:Y:S05]  /*4580*/  WARPSYNC.COLLECTIVE R21, `(.L_x_129) ;  /* 0x0000000015087348 */ /* 0x000fea0003c00000 */
[----:B------:R-:W-:Y:S01]  /*4590*/  VOTE.ANY P0, P0 ;  /* 0x0000000000ff7806 */ /* 0x000fe20000000100 */
[----:B------:R-:W-:-:S12]  /*45a0*/  ENDCOLLECTIVE ;  /* 0x000000000000791b */ /* 0x000fd80003800000 */
.L_x_129:
[----:B------:R-:W-:Y:S05]  /*45b0*/  BSYNC B1 ;  /* 0x0000000000017941 */ /* 0x000fea0003800000 */
.L_x_128:
[----:B------:R-:W-:Y:S05]  /*45c0*/  BRA `(.L_x_130) ;  /* 0xffffffc800c87947 */ /* 0x000fea000383ffff */
.L_x_102:
[----:B------:R-:W0:Y:S01]  /*45d0*/  S2R R25, SR_GEMASK ;  /* 0x0000000000197919 */ /* 0x000e220000003c00 */
[----:B------:R-:W-:Y:S01]  /*45e0*/  BSSY B1, `(.L_x_131) ;  /* 0x0000006000017945 */ /* 0x000fe20003800000 */
[----:B------:R-:W-:Y:S01]  /*45f0*/  PLOP3.LUT P0, PT, P0, PT, PT, 0x8, 0x80 ;  /* 0x000000000080781c */ /* 0x000fe2000070e170 */
[----:B------:R-:W-:-:S12]  /*4600*/  IMAD.MOV.U32 R21, RZ, RZ, -0x1 ;  /* 0xffffffffff157424 */ /* 0x000fd800078e00ff */
[----:B0-----:R-:W-:Y:S05]  /*4610*/  WARPSYNC.COLLECTIVE R21, `(.L_x_132) ;  /* 0x0000000015087348 */ /* 0x001fea0003c00000 */
[----:B------:R-:W-:Y:S01]  /*4620*/  VOTE.ANY R21, PT, P0 ;  /* 0x0000000000157806 */ /* 0x000fe200000e0100 */
[----:B0-----:R-:W-:Y:S06]  /*4630*/  ENDCOLLECTIVE ;  /* 0x000000000000791b */ /* 0x001fec0003800000 */
.L_x_132:
[----:B------:R-:W-:Y:S05]  /*4640*/  BSYNC B1 ;  /* 0x0000000000017941 */ /* 0x000fea0003800000 */
.L_x_131:
[----:B------:R-:W-:Y:S01]  /*4650*/  LOP3.LUT R21, R21, 0x80000000, R25, 0xec, !PT ;  /* 0x8000000015157812 */ /* 0x000fe200078eec19 */
[----:B------:R-:W-:Y:S02]  /*4660*/  IMAD.MOV.U32 R20, RZ, RZ, R29 ;  /* 0x000000ffff147224 */ /* 0x000fe400078e001d */
[----:B------:R-:W-:Y:S02]  /*4670*/  VIADD R41, R39, 0x2 ;  /* 0x0000000227297836 */ /* 0x000fe40000000000 */
[----:B------:R-:W-:Y:S02]  /*4680*/  VIADD R16, R21, 0xffffffff ;  /* 0xffffffff15107836 */ /* 0x000fe40000000000 */
[C---:B------:R-:W-:Y:S02]  /*4690*/  VIADD R40, R39.reuse, 0x4 ;  /* 0x0000000427287836 */ /* 0x040fe40000000000 */
[----:B------:R-:W-:Y:S01]  /*46a0*/  VIADD R30, R39, 0x8 ;  /* 0x00000008271e7836 */ /* 0x000fe20000000000 */
[----:B------:R-:W-:Y:S01]  /*46b0*/  LOP3.LUT R48, R21, R16, RZ, 0xc, !PT ;  /* 0x0000001015307212 */ /* 0x000fe200078e0cff */
[----:B------:R-:W-:-:S02]  /*46c0*/  IMAD.MOV.U32 R16, RZ, RZ, 0x1 ;  /* 0x00000001ff107424 */ /* 0x000fc400078e00ff */
[----:B------:R-:W-:-:S03]  /*46d0*/  IMAD.MOV.U32 R21, RZ, RZ, -0x1 ;  /* 0xffffffffff157424 */ /* 0x000fc600078e00ff */
[----:B------:R-:W0:Y:S02]  /*46e0*/  POPC R48, R48 ;  /* 0x0000003000307309 */ /* 0x000e240000000000 */
[----:B0-----:R-:W-:Y:S01]  /*46f0*/  IMAD.MOV.U32 R17, RZ, RZ, R48 ;  /* 0x000000ffff117224 */ /* 0x001fe200078e0030 */
[----:B------:R-:W-:-:S13]  /*4700*/  ISETP.GE.AND P0, PT, R39, R48, PT ;  /* 0x000000302700720c */ /* 0x000fda0003f06270 */
[----:B------:R-:W-:Y:S05]  /*4710*/  WARPSYNC.COLLECTIVE R21, `(.L_x_133) ;  /* 0x0000000015087348 */ /* 0x000fea0003c00000 */
[----:B------:R0:W1:Y:S02]  /*4720*/  SHFL.DOWN P3, R22, R20, R16, R17 ;  /* 0x0800001014167389 */ /* 0x0000640000060011 */
[----:B01----:R-:W-:Y:S05]  /*4730*/  ENDCOLLECTIVE ;  /* 0x000000000000791b */ /* 0x003fea0003800000 */
.L_x_133:
        /* <DEDUP_REMOVED lines=8> */
.L_x_134:
[----:B------:R-:W-:Y:S01]  /*47c0*/  IMAD.MOV.U32 R16, RZ, RZ, 0x4 ;  /* 0x00000004ff107424 */ /* 0x000fe200078e00ff */
[----:B------:R-:W-:Y:S02]  /*47d0*/  SEL R22, R22, RZ, !P0 ;  /* 0x000000ff16167207 */ /* 0x000fe40004000000 */
[----:B------:R-:W-:-:S03]  /*47e0*/  ISETP.GT.AND P0, PT, R40, R48, PT ;  /* 0x000000302800720c */ /* 0x000fc60003f04270 */
[----:B------:R-:W-:Y:S02]  /*47f0*/  IMAD.IADD R45, R43, 0x1, R22 ;  /* 0x000000012b2d7824 */ /* 0x000fe400078e0216 */
[----:B------:R-:W-:Y:S02]  /*4800*/  VIADD R43, R39, 0x10 ;  /* 0x00000010272b7836 */ /* 0x000fe40000000000 */
[----:B------:R-:W-:-:S03]  /*4810*/  IMAD.MOV.U32 R20, RZ, RZ, R45 ;  /* 0x000000ffff147224 */ /* 0x000fc600078e002d */
[----:B------:R-:W-:-:S13]  /*4820*/  ISETP.GT.AND P2, PT, R43, R48, PT ;  /* 0x000000302b00720c */ /* 0x000fda0003f44270 */
[----:B------:R-:W-:Y:S05]  /*4830*/  WARPSYNC.COLLECTIVE R21, `(.L_x_135) ;  /* 0x0000000015087348 */ /* 0x000fea0003c00000 */
[----:B------:R0:W1:Y:S02]  /*4840*/  SHFL.DOWN P3, R22, R20, R16, R17 ;  /* 0x0800001014167389 */ /* 0x0000640000060011 */
[----:B01----:R-:W-:Y:S05]  /*4850*/  ENDCOLLECTIVE ;  /* 0x000000000000791b */ /* 0x003fea0003800000 */
.L_x_135:
        /* <DEDUP_REMOVED lines=8> */
.L_x_136:
[----:B------:R-:W-:Y:S01]  /*48e0*/  IMAD.MOV.U32 R16, RZ, RZ, 0x10 ;  /* 0x00000010ff107424 */ /* 0x000fe200078e00ff */
[----:B------:R-:W-:Y:S02]  /*48f0*/  SEL R22, R22, RZ, !P0 ;  /* 0x000000ff16167207 */ /* 0x000fe40004000000 */
[----:B------:R-:W-:-:S03]  /*4900*/  ISETP.NE.AND P0, PT, R28, 0x65, PT ;  /* 0x000000651c00780c */ /* 0x000fc60003f05270 */
[----:B------:R-:W-:Y:S02]  /*4910*/  IMAD.IADD R47, R29, 0x1, R22 ;  /* 0x000000011d2f7824 */ /* 0x000fe400078e0216 */
[----:B------:R-:W0:Y:S02]  /*4920*/  LDC.64 R28, c[0x0][0x390] ;  /* 0x0000e400ff1c7b82 */ /* 0x000e240000000a00 */
[----:B------:R-:W-:-:S07]  /*4930*/  IMAD.MOV.U32 R20, RZ, RZ, R47 ;  /* 0x000000ffff147224 */ /* 0x000fce00078e002f */
[----:B0-----:R-:W-:Y:S05]  /*4940*/  WARPSYNC.COLLECTIVE R21, `(.L_x_137) ;  /* 0x0000000015087348 */ /* 0x001fea0003c00000 */
[----:B------:R1:W2:Y:S02]  /*4950*/  SHFL.DOWN P3, R22, R20, R16, R17 ;  /* 0x0800001014167389 */ /* 0x0002a40000060011 */
[----:B012---:R-:W-:Y:S05]  /*4960*/  ENDCOLLECTIVE ;  /* 0x000000000000791b */ /* 0x007fea0003800000 */
.L_x_137:
[----:B------:R-:W-:Y:S05]  /*4970*/  WARPSYNC.COLLECTIVE R21, `(.L_x_138) ;  /* 0x0000000015087348 */ /* 0x000fea0003c00000 */
[----:B------:R-:W-:Y:S01]  /*4980*/  VOTE.ALL P0, P0 ;  /* 0x0000000000ff7806 */ /* 0x000fe20000000000 */
[----:B------:R-:W-:-:S12]  /*4990*/  ENDCOLLECTIVE ;  /* 0x000000000000791b */ /* 0x000fd80003800000 */
.L_x_138:
[----:B------:R-:W-:Y:S02]  /*49a0*/  IADD3 R44, P3, PT, R28, 0x100, RZ ;  /* 0x000001001c2c7810 */ /* 0x000fe40007f7e0ff */
[----:B------:R-:W-:-:S03]  /*49b0*/  SEL R22, R22, RZ, !P2 ;  /* 0x000000ff16167207 */ /* 0x000fc60005000000 */
[----:B------:R-:W-:Y:S02]  /*49c0*/  IMAD.X R45, RZ, RZ, R29, P3 ;  /* 0x000000ffff2d7224 */ /* 0x000fe400018e061d */
[----:B------:R-:W-:Y:S01]  /*49d0*/  IMAD.IADD R46, R47, 0x1, R22 ;  /* 0x000000012f2e7824 */ /* 0x000fe200078e0216 */
[----:B------:R-:W-:Y:S06]  /*49e0*/  BRA `(.L_x_139) ;  /* 0xffffffc8005c7947 */ /* 0x000fec000383ffff */
.L_x_104:
[----:B------:R-:W-:Y:S01]  /*49f0*/  BSSY B1, `(.L_x_140) ;  /* 0x0000006000017945 */ /* 0x000fe20003800000 */
[----:B------:R-:W-:Y:S01]  /*4a00*/  PLOP3.LUT P0, PT, P0, PT, PT, 0x8, 0x80 ;  /* 0x000000000080781c */ /* 0x000fe2000070e170 */
[----:B------:R-:W-:-:S12]  /*4a10*/  IMAD.MOV.U32 R21, RZ, RZ, -0x1 ;  /* 0xffffffffff157424 */ /* 0x000fd800078e00ff */
[----:B------:R-:W-:Y:S05]  /*4a20*/  WARPSYNC.COLLECTIVE R21, `(.L_x_141) ;  /* 0x0000000015087348 */ /* 0x000fea0003c00000 */
[----:B------:R-:W-:Y:S01]  /*4a30*/  VOTE.ANY P0, P0 ;  /* 0x0000000000ff7806 */ /* 0x000fe20000000100 */
[----:B------:R-:W-:-:S12]  /*4a40*/  ENDCOLLECTIVE ;  /* 0x000000000000791b */ /* 0x000fd80003800000 */
.L_x_141:
[----:B------:R-:W-:Y:S05]  /*4a50*/  BSYNC B1 ;  /* 0x0000000000017941 */ /* 0x000fea0003800000 */
.L_x_140:
[----:B------:R-:W-:Y:S05]  /*4a60*/  BRA `(.L_x_142) ;  /* 0xffffffc800647947 */ /* 0x000fea000383ffff */
.L_x_106:
[----:B------:R-:W-:Y:S01]  /*4a70*/  BSSY B1, `(.L_x_143) ;  /* 0x0000006000017945 */ /* 0x000fe20003800000 */
[----:B------:R-:W-:Y:S01]  /*4a80*/  PLOP3.LUT P0, PT, P0, PT, PT, 0x8, 0x80 ;  /* 0x000000000080781c */ /* 0x000fe2000070e170 */
[----:B------:R-:W-:-:S12]  /*4a90*/  IMAD.MOV.U32 R21, RZ, RZ, -0x1 ;  /* 0xffffffffff157424 */ /* 0x000fd800078e00ff */
[----:B------:R-:W-:Y:S05]  /*4aa0*/  WARPSYNC.COLLECTIVE R21, `(.L_x_144) ;  /* 0x0000000015087348 */ /* 0x000fea0003c00000 */
[----:B------:R-:W-:Y:S01]  /*4ab0*/  VOTE.ANY P0, P0 ;  /* 0x0000000000ff7806 */ /* 0x000fe20000000100 */
[----:B------:R-:W-:-:S12]  /*4ac0*/  ENDCOLLECTIVE ;  /* 0x000000000000791b */ /* 0x000fd80003800000 */
.L_x_144:
[----:B------:R-:W-:Y:S05]  /*4ad0*/  BSYNC B1 ;  /* 0x0000000000017941 */ /* 0x000fea0003800000 */
.L_x_143:
[----:B------:R-:W-:Y:S05]  /*4ae0*/  BRA `(.L_x_145) ;  /* 0xffffffc800b87947 */ /* 0x000fea000383ffff */
.L_x_108:
[----:B------:R-:W-:Y:S01]  /*4af0*/  BSSY B1, `(.L_x_146) ;  /* 0x0000006000017945 */ /* 0x000fe20003800000 */
[----:B------:R-:W-:Y:S01]  /*4b00*/  PLOP3.LUT P0, PT, P0, PT, PT, 0x8, 0x80 ;  /* 0x000000000080781c */ /* 0x000fe2000070e170 */
[----:B------:R-:W-:-:S12]  /*4b10*/  IMAD.MOV.U32 R21, RZ, RZ, -0x1 ;  /* 0xffffffffff157424 */ /* 0x000fd800078e00ff */
[----:B------:R-:W-:Y:S05]  /*4b20*/  WARPSYNC.COLLECTIVE R21, `(.L_x_147) ;  /* 0x0000000015087348 */ /* 0x000fea0003c00000 */
[----:B------:R-:W-:Y:S01]  /*4b30*/  VOTE.ANY R21, PT, P0 ;  /* 0x0000000000157806 */ /* 0x000fe200000e0100 */
[----:B------:R-:W-:Y:S06]  /*4b40*/  ENDCOLLECTIVE ;  /* 0x000000000000791b */ /* 0x000fec0003800000 */
.L_x_147:
[----:B------:R-:W-:Y:S05]  /*4b50*/  BSYNC B1 ;  /* 0x0000000000017941 */ /* 0x000fea0003800000 */
.L_x_146:
[----:B------:R-:W-:Y:S01]  /*4b60*/  LOP3.LUT R21, R21, 0x80000000, R25, 0xec, !PT ;  /* 0x8000000015157812 */ /* 0x000fe200078eec19 */
[----:B------:R-:W-:Y:S02]  /*4b70*/  IMAD.MOV.U32 R20, RZ, RZ, R29 ;  /* 0x000000ffff147224 */ /* 0x000fe400078e001d */
[----:B------:R-:W-:Y:S02]  /*4b80*/  VIADD R24, R24, 0xffffffe0 ;  /* 0xffffffe018187836 */ /* 0x000fe40000000000 */
[----:B------:R-:W-:-:S05]  /*4b90*/  VIADD R16, R21, 0xffffffff ;  /* 0xffffffff15107836 */ /* 0x000fca0000000000 */
[----:B------:R-:W-:Y:S01]  /*4ba0*/  LOP3.LUT R49, R21, R16, RZ, 0xc, !PT ;  /* 0x0000001015317212 */ /* 0x000fe200078e0cff */
[----:B------:R-:W-:Y:S02]  /*4bb0*/  IMAD.MOV.U32 R16, RZ, RZ, 0x1 ;  /* 0x00000001ff107424 */ /* 0x000fe400078e00ff */
[----:B------:R-:W-:Y:S01]  /*4bc0*/  IMAD.MOV.U32 R21, RZ, RZ, -0x1 ;  /* 0xffffffffff157424 */ /* 0x000fe200078e00ff */
[----:B------:R0:W1:Y:S06]  /*4bd0*/  POPC R17, R49 ;  /* 0x0000003100117309 */ /* 0x00006c0000000000 */
[----:B01----:R-:W-:Y:S05]  /*4be0*/  WARPSYNC.COLLECTIVE R21, `(.L_x_148) ;  /* 0x0000000015087348 */ /* 0x003fea0003c00000 */
[----:B-1----:R1:W2:Y:S02]  /*4bf0*/  SHFL.DOWN P3, R22, R20, R16, R17 ;  /* 0x0800001014167389 */ /* 0x0022a40000060011 */
[----:B012---:R-:W-:Y:S05]  /*4c00*/  ENDCOLLECTIVE ;  /* 0x000000000000791b */ /* 0x007fea0003800000 */
.L_x_148:
[----:B------:R-:W-:Y:S01]  /*4c10*/  ISETP.GE.AND P0, PT, R39, R17, PT ;  /* 0x000000112700720c */ /* 0x000fe20003f06270 */
[----:B------:R-:W-:-:S03]  /*4c20*/  IMAD.MOV.U32 R16, RZ, RZ, 0x2 ;  /* 0x00000002ff107424 */ /* 0x000fc600078e00ff */
[----:B------:R-:W-:Y:S02]  /*4c30*/  SEL R22, R22, RZ, !P0 ;  /* 0x000000ff16167207 */ /* 0x000fe40004000000 */
[----:B------:R-:W-:-:S03]  /*4c40*/  ISETP.GT.AND P0, PT, R41, R17, PT ;  /* 0x000000112900720c */ /* 0x000fc60003f04270 */
[----:B------:R-:W-:-:S04]  /*4c50*/  IMAD.IADD R48, R22, 0x1, R29 ;  /* 0x0000000116307824 */ /* 0x000fc800078e021d */
[----:B------:R-:W-:-:S07]  /*4c60*/  IMAD.MOV.U32 R20, RZ, RZ, R48 ;  /* 0x000000ffff147224 */ /* 0x000fce00078e0030 */
[----:B------:R-:W-:Y:S05]  /*4c70*/  WARPSYNC.COLLECTIVE R21, `(.L_x_149) ;  /* 0x0000000015087348 */ /* 0x000fea0003c00000 */
[----:B------:R0:W1:Y:S02]  /*4c80*/  SHFL.DOWN P3, R22, R20, R16, R17 ;  /* 0x0800001014167389 */ /* 0x0000640000060011 */
[----:B01----:R-:W-:Y:S05]  /*4c90*/  ENDCOLLECTIVE ;  /* 0x000000000000791b */ /* 0x003fea0003800000 */
.L_x_149:
        /* <DEDUP_REMOVED lines=8> */
.L_x_150:
        /* <DEDUP_REMOVED lines=8> */
.L_x_151:
        /* <DEDUP_REMOVED lines=8> */
.L_x_152:
[----:B------:R-:W-:Y:S02]  /*4e20*/  SEL R22, R22, RZ, !P0 ;  /* 0x000000ff16167207 */ /* 0x000fe40004000000 */
[----:B------:R-:W-:Y:S02]  /*4e30*/  ISETP.NE.AND P0, PT, R28, 0x65, PT ;  /* 0x000000651c00780c */ /* 0x000fe40003f05270 */
[----:B------:R-:W-:-:S11]  /*4e40*/  IADD3 R46, PT, PT, R29, R22, R46 ;  /* 0x000000161d2e7210 */ /* 0x000fd60007ffe02e */
[----:B------:R-:W-:Y:S05]  /*4e50*/  WARPSYNC.COLLECTIVE R21, `(.L_x_153) ;  /* 0x0000000015087348 */ /* 0x000fea0003c00000 */
[----:B------:R-:W-:Y:S01]  /*4e60*/  VOTE.ALL P0, P0 ;  /* 0x0000000000ff7806 */ /* 0x000fe20000000000 */
[----:B------:R-:W-:-:S12]  /*4e70*/  ENDCOLLECTIVE ;  /* 0x000000000000791b */ /* 0x000fd80003800000 */
.L_x_153:
[----:B------:R-:W-:Y:S05]  /*4e80*/  BRA `(.L_x_154) ;  /* 0xffffffc800507947 */ /* 0x000fea000383ffff */
.L_x_113:
[----:B------:R-:W-:Y:S01]  /*4e90*/  BSSY B0, `(.L_x_155) ;  /* 0x0000006000007945 */ /* 0x000fe20003800000 */
[----:B------:R-:W-:Y:S01]  /*4ea0*/  PLOP3.LUT P0, PT, P0, PT, PT, 0x8, 0x80 ;  /* 0x000000000080781c */ /* 0x000fe2000070e170 */
[----:B------:R-:W-:-:S12]  /*4eb0*/  IMAD.MOV.U32 R21, RZ, RZ, -0x1 ;  /* 0xffffffffff157424 */ /* 0x000fd800078e00ff */
[----:B------:R-:W-:Y:S05]  /*4ec0*/  WARPSYNC.COLLECTIVE R21, `(.L_x_156) ;  /* 0x0000000015087348 */ /* 0x000fea0003c00000 */
[----:B------:R-:W-:Y:S01]  /*4ed0*/  VOTE.ANY P0, P0 ;  /* 0x0000000000ff7806 */ /* 0x000fe20000000100 */
[----:B------:R-:W-:-:S12]  /*4ee0*/  ENDCOLLECTIVE ;  /* 0x000000000000791b */ /* 0x000fd80003800000 */
.L_x_156:
[----:B------:R-:W-:Y:S05]  /*4ef0*/  BSYNC B0 ;  /* 0x0000000000007941 */ /* 0x000fea0003800000 */
.L_x_155:
[----:B------:R-:W-:Y:S05]  /*4f00*/  BRA `(.L_x_157) ;  /* 0xffffffe000907947 */ /* 0x000fea000383ffff */
.L_x_115:
[----:B------:R-:W-:Y:S01]  /*4f10*/  BSSY B0, `(.L_x_158) ;  /* 0x0000006000007945 */ /* 0x000fe20003800000 */
[----:B------:R-:W-:Y:S01]  /*4f20*/  PLOP3.LUT P0, PT, P0, PT, PT, 0x8, 0x80 ;  /* 0x000000000080781c */ /* 0x000fe2000070e170 */
[----:B------:R-:W-:-:S12]  /*4f30*/  IMAD.MOV.U32 R21, RZ, RZ, -0x1 ;  /* 0xffffffffff157424 */ /* 0x000fd800078e00ff */
[----:B------:R-:W-:Y:S05]  /*4f40*/  WARPSYNC.COLLECTIVE R21, `(.L_x_159) ;  /* 0x0000000015087348 */ /* 0x000fea0003c00000 */
[----:B------:R-:W-:Y:S01]  /*4f50*/  VOTE.ANY P0, P0 ;  /* 0x0000000000ff7806 */ /* 0x000fe20000000100 */
[----:B------:R-:W-:-:S12]  /*4f60*/  ENDCOLLECTIVE ;  /* 0x000000000000791b */ /* 0x000fd80003800000 */
.L_x_159:
[----:B------:R-:W-:Y:S05]  /*4f70*/  BSYNC B0 ;  /* 0x0000000000007941 */ /* 0x000fea0003800000 */
.L_x_158:
[----:B------:R-:W-:Y:S05]  /*4f80*/  BRA `(.L_x_160) ;  /* 0xffffffe000e47947 */ /* 0x000fea000383ffff */
.L_x_117:
[----:B------:R-:W0:Y:S01]  /*4f90*/  S2R R26, SR_GEMASK ;  /* 0x00000000001a7919 */ /* 0x000e220000003c00 */
[----:B------:R-:W-:Y:S01]  /*4fa0*/  BSSY B0, `(.L_x_161) ;  /* 0x0000006000007945 */ /* 0x000fe20003800000 */
[----:B------:R-:W-:Y:S01]  /*4fb0*/  PLOP3.LUT P0, PT, P0, PT, PT, 0x8, 0x80 ;  /* 0x000000000080781c */ /* 0x000fe2000070e170 */
[----:B------:R-:W-:-:S12]  /*4fc0*/  IMAD.MOV.U32 R21, RZ, RZ, -0x1 ;  /* 0xffffffffff157424 */ /* 0x000fd800078e00ff */
[----:B0-----:R-:W-:Y:S05]  /*4fd0*/  WARPSYNC.COLLECTIVE R21, `(.L_x_162) ;  /* 0x0000000015087348 */ /* 0x001fea0003c00000 */
[----:B------:R-:W-:Y:S01]  /*4fe0*/  VOTE.ANY R21, PT, P0 ;  /* 0x0000000000157806 */ /* 0x000fe200000e0100 */
[----:B0-----:R-:W-:Y:S06]  /*4ff0*/  ENDCOLLECTIVE ;  /* 0x000000000000791b */ /* 0x001fec0003800000 */
.L_x_162:
[----:B------:R-:W-:Y:S05]  /*5000*/  BSYNC B0 ;  /* 0x0000000000007941 */ /* 0x000fea0003800000 */
.L_x_161:
[----:B------:R-:W-:Y:S01]  /*5010*/  LOP3.LUT R21, R21, 0x80000000, R26, 0xec, !PT ;  /* 0x8000000015157812 */ /* 0x000fe200078eec1a */
[----:B------:R-:W-:-:S04]  /*5020*/  IMAD.MOV.U32 R20, RZ, RZ, R19 ;  /* 0x000000ffff147224 */ /* 0x000fc800078e0013 */
[----:B------:R-:W-:-:S05]  /*5030*/  VIADD R16, R21, 0xffffffff ;  /* 0xffffffff15107836 */ /* 0x000fca0000000000 */
[----:B------:R-:W-:Y:S01]  /*5040*/  LOP3.LUT R47, R21, R16, RZ, 0xc, !PT ;  /* 0x00000010152f7212 */ /* 0x000fe200078e0cff */
[----:B------:R-:W-:Y:S02]  /*5050*/  IMAD.MOV.U32 R16, RZ, RZ, 0x1 ;  /* 0x00000001ff107424 */ /* 0x000fe400078e00ff */
[----:B------:R-:W-:-:S03]  /*5060*/  IMAD.MOV.U32 R21, RZ, RZ, -0x1 ;  /* 0xffffffffff157424 */ /* 0x000fc600078e00ff */
[----:B------:R-:W0:Y:S02]  /*5070*/  POPC R47, R47 ;  /* 0x0000002f002f7309 */ /* 0x000e240000000000 */
[----:B0-----:R-:W-:Y:S01]  /*5080*/  IMAD.MOV.U32 R17, RZ, RZ, R47 ;  /* 0x000000ffff117224 */ /* 0x001fe200078e002f */
[----:B------:R-:W-:-:S13]  /*5090*/  ISETP.GE.AND P0, PT, R38, R47, PT ;  /* 0x0000002f2600720c */ /* 0x000fda0003f06270 */
[----:B------:R-:W-:Y:S05]  /*50a0*/  WARPSYNC.COLLECTIVE R21, `(.L_x_163) ;  /* 0x0000000015087348 */ /* 0x000fea0003c00000 */
[----:B------:R0:W1:Y:S02]  /*50b0*/  SHFL.DOWN P3, R22, R20, R16, R17 ;  /* 0x0800001014167389 */ /* 0x0000640000060011 */
[----:B01----:R-:W-:Y:S05]  /*50c0*/  ENDCOLLECTIVE ;  /* 0x000000000000791b */ /* 0x003fea0003800000 */
.L_x_163:
[----:B------:R-:W-:Y:S01]  /*50d0*/  IMAD.MOV.U32 R16, RZ, RZ, 0x2 ;  /* 0x00000002ff107424 */ /* 0x000fe200078e00ff */
        /* <DEDUP_REMOVED lines=8> */
.L_x_164:
        /* <DEDUP_REMOVED lines=9> */
.L_x_165:
        /* <DEDUP_REMOVED lines=9> */
.L_x_166:
[----:B------:R-:W-:Y:S01]  /*5280*/  IMAD.MOV.U32 R16, RZ, RZ, 0x10 ;  /* 0x00000010ff107424 */ /* 0x000fe200078e00ff */
[----:B------:R-:W-:Y:S02]  /*5290*/  SEL R19, R22, RZ, !P0 ;  /* 0x000000ff16137207 */ /* 0x000fe40004000000 */
[----:B------:R-:W-:Y:S01]  /*52a0*/  ISETP.NE.AND P0, PT, R18, 0x65, PT ;  /* 0x000000651200780c */ /* 0x000fe20003f05270 */
[----:B------:R-:W-:Y:S02]  /*52b0*/  VIADD R18, R38, 0x10 ;  /* 0x0000001026127836 */ /* 0x000fe40000000000 */
[----:B------:R-:W-:-:S03]  /*52c0*/  IMAD.IADD R48, R50, 0x1, R19 ;  /* 0x0000000132307824 */ /* 0x000fc600078e0213 */
[----:B------:R-:W-:Y:S01]  /*52d0*/  ISETP.GT.AND P2, PT, R18, R47, PT ;  /* 0x0000002f1200720c */ /* 0x000fe20003f44270 */
[----:B------:R-:W-:Y:S01]  /*52e0*/  IMAD.MOV.U32 R20, RZ, RZ, R48 ;  /* 0x000000ffff147224 */ /* 0x000fe200078e0030 */
[----:B------:R-:W0:Y:S11]  /*52f0*/  LDC.64 R18, c[0x0][0x390] ;  /* 0x0000e400ff127b82 */ /* 0x000e360000000a00 */
[----:B0-----:R-:W-:Y:S05]  /*5300*/  WARPSYNC.COLLECTIVE R21, `(.L_x_167) ;  /* 0x0000000015087348 */ /* 0x001fea0003c00000 */
[----:B------:R1:W2:Y:S02]  /*5310*/  SHFL.DOWN P3, R22, R20, R16, R17 ;  /* 0x0800001014167389 */ /* 0x0002a40000060011 */
[----:B012---:R-:W-:Y:S05]  /*5320*/  ENDCOLLECTIVE ;  /* 0x000000000000791b */ /* 0x007fea0003800000 */
.L_x_167:
[----:B------:R-:W-:Y:S05]  /*5330*/  WARPSYNC.COLLECTIVE R21, `(.L_x_168) ;  /* 0x0000000015087348 */ /* 0x000fea0003c00000 */
[----:B------:R-:W-:Y:S01]  /*5340*/  VOTE.ALL P0, P0 ;  /* 0x0000000000ff7806 */ /* 0x000fe20000000000 */
[----:B------:R-:W-:-:S12]  /*5350*/  ENDCOLLECTIVE ;  /* 0x000000000000791b */ /* 0x000fd80003800000 */
.L_x_168:
[----:B------:R-:W-:Y:S02]  /*5360*/  SEL R45, R22, RZ, !P2 ;  /* 0x000000ff162d7207 */ /* 0x000fe40005000000 */
[----:B------:R-:W-:-:S03]  /*5370*/  IADD3 R44, P3, PT, R18, 0x100, RZ ;  /* 0x00000100122c7810 */ /* 0x000fc60007f7e0ff */
[----:B------:R-:W-:Y:S02]  /*5380*/  IMAD.IADD R46, R48, 0x1, R45 ;  /* 0x00000001302e7824 */ /* 0x000fe400078e022d */
[----:B------:R-:W-:Y:S01]  /*5390*/  IMAD.X R45, RZ, RZ, R19, P3 ;  /* 0x000000ffff2d7224 */ /* 0x000fe200018e0613 */
[----:B------:R-:W-:Y:S07]  /*53a0*/  BRA `(.L_x_169) ;  /* 0xffffffe000787947 */ /* 0x000fee000383ffff */
.L_x_119:
[----:B------:R-:W-:Y:S01]  /*53b0*/  BSSY B0, `(.L_x_170) ;  /* 0x0000006000007945 */ /* 0x000fe20003800000 */
[----:B------:R-:W-:Y:S01]  /*53c0*/  PLOP3.LUT P0, PT, P0, PT, PT, 0x8, 0x80 ;  /* 0x000000000080781c */ /* 0x000fe2000070e170 */
[----:B------:R-:W-:-:S12]  /*53d0*/  IMAD.MOV.U32 R21, RZ, RZ, -0x1 ;  /* 0xffffffffff157424 */ /* 0x000fd800078e00ff */
[----:B------:R-:W-:Y:S05]  /*53e0*/  WARPSYNC.COLLECTIVE R21, `(.L_x_171) ;  /* 0x0000000015087348 */ /* 0x000fea0003c00000 */
[----:B------:R-:W-:Y:S01]  /*53f0*/  VOTE.ANY P0, P0 ;  /* 0x0000000000ff7806 */ /* 0x000fe20000000100 */
[----:B------:R-:W-:-:S12]  /*5400*/  ENDCOLLECTIVE ;  /* 0x000000000000791b */ /* 0x000fd80003800000 */
.L_x_171:
[----:B------:R-:W-:Y:S05]  /*5410*/  BSYNC B0 ;  /* 0x0000000000007941 */ /* 0x000fea0003800000 */
.L_x_170:
[----:B------:R-:W-:Y:S05]  /*5420*/  BRA `(.L_x_172) ;  /* 0xffffffe000807947 */ /* 0x000fea000383ffff */
.L_x_121:
[----:B------:R-:W-:Y:S01]  /*5430*/  BSSY B0, `(.L_x_173) ;  /* 0x0000006000007945 */ /* 0x000fe20003800000 */
[----:B------:R-:W-:Y:S01]  /*5440*/  PLOP3.LUT P0, PT, P0, PT, PT, 0x8, 0x80 ;  /* 0x000000000080781c */ /* 0x000fe2000070e170 */
[----:B------:R-:W-:-:S12]  /*5450*/  IMAD.MOV.U32 R21, RZ, RZ, -0x1 ;  /* 0xffffffffff157424 */ /* 0x000fd800078e00ff */
[----:B------:R-:W-:Y:S05]  /*5460*/  WARPSYNC.COLLECTIVE R21, `(.L_x_174) ;  /* 0x0000000015087348 */ /* 0x000fea0003c00000 */
[----:B------:R-:W-:Y:S01]  /*5470*/  VOTE.ANY P0, P0 ;  /* 0x0000000000ff7806 */ /* 0x000fe20000000100 */
[----:B------:R-:W-:-:S12]  /*5480*/  ENDCOLLECTIVE ;  /* 0x000000000000791b */ /* 0x000fd80003800000 */
.L_x_174:
[----:B------:R-:W-:Y:S05]  /*5490*/  BSYNC B0 ;  /* 0x0000000000007941 */ /* 0x000fea0003800000 */
.L_x_173:
[----:B------:R-:W-:Y:S05]  /*54a0*/  BRA `(.L_x_175) ;  /* 0xffffffe000d47947 */ /* 0x000fea000383ffff */
.L_x_123:
[----:B------:R-:W-:Y:S01]  /*54b0*/  BSSY B0, `(.L_x_176) ;  /* 0x0000006000007945 */ /* 0x000fe20003800000 */
[----:B------:R-:W-:Y:S01]  /*54c0*/  PLOP3.LUT P0, PT, P0, PT, PT, 0x8, 0x80 ;  /* 0x000000000080781c */ /* 0x000fe2000070e170 */
[----:B------:R-:W-:-:S12]  /*54d0*/  IMAD.MOV.U32 R21, RZ, RZ, -0x1 ;  /* 0xffffffffff157424 */ /* 0x000fd800078e00ff */
[----:B------:R-:W-:Y:S05]  /*54e0*/  WARPSYNC.COLLECTIVE R21, `(.L_x_177) ;  /* 0x0000000015087348 */ /* 0x000fea0003c00000 */
[----:B------:R-:W-:Y:S01]  /*54f0*/  VOTE.ANY R21, PT, P0 ;  /* 0x0000000000157806 */ /* 0x000fe200000e0100 */
[----:B------:R-:W-:Y:S06]  /*5500*/  ENDCOLLECTIVE ;  /* 0x000000000000791b */ /* 0x000fec0003800000 */
.L_x_177:
[----:B------:R-:W-:Y:S05]  /*5510*/  BSYNC B0 ;  /* 0x0000000000007941 */ /* 0x000fea0003800000 */
.L_x_176:
        /* <DEDUP_REMOVED lines=11> */
.L_x_178:
        /* <DEDUP_REMOVED lines=10> */
.L_x_179:
[----:B------:R-:W-:Y:S01]  /*5670*/  IMAD.MOV.U32 R16, RZ, RZ, 0x4 ;  /* 0x00000004ff107424 */ /* 0x000fe200078e00ff */
[----:B------:R-:W-:Y:S01]  /*5680*/  SEL R19, R22, RZ, !P0 ;  /* 0x000000ff16137207 */ /* 0x000fe20004000000 */
[----:B------:R-:W-:-:S04]  /*5690*/  VIADD R22, R38, 0x4 ;  /* 0x0000000426167836 */ /* 0x000fc80000000000 */
[----:B------:R-:W-:Y:S01]  /*56a0*/  IMAD.IADD R50, R48, 0x1, R19 ;  /* 0x0000000130327824 */ /* 0x000fe200078e0213 */
[----:B------:R-:W-:Y:S01]  /*56b0*/  ISETP.GT.AND P0, PT, R22, R17, PT ;  /* 0x000000111600720c */ /* 0x000fe20003f04270 */
[----:B------:R-:W-:Y:S02]  /*56c0*/  VIADD R48, R38, 0x10 ;  /* 0x0000001026307836 */ /* 0x000fe40000000000 */
[----:B------:R-:W-:-:S10]  /*56d0*/  IMAD.MOV.U32 R20, RZ, RZ, R50 ;  /* 0x000000ffff147224 */ /* 0x000fd400078e0032 */
[----:B------:R-:W-:Y:S05]  /*56e0*/  WARPSYNC.COLLECTIVE R21, `(.L_x_180) ;  /* 0x0000000015087348 */ /* 0x000fea0003c00000 */
[----:B------:R0:W1:Y:S02]  /*56f0*/  SHFL.DOWN P3, R22, R20, R16, R17 ;  /* 0x0800001014167389 */ /* 0x0000640000060011 */
[----:B01----:R-:W-:Y:S05]  /*5700*/  ENDCOLLECTIVE ;  /* 0x000000000000791b */ /* 0x003fea0003800000 */
.L_x_180:
        /* <DEDUP_REMOVED lines=9> */
.L_x_181:
        /* <DEDUP_REMOVED lines=8> */
.L_x_182:
[----:B------:R-:W-:Y:S02]  /*5820*/  SEL R22, R22, RZ, !P0 ;  /* 0x000000ff16167207 */ /* 0x000fe40004000000 */
[----:B------:R-:W-:Y:S02]  /*5830*/  ISETP.NE.AND P0, PT, R18, 0x65, PT ;  /* 0x000000651200780c */ /* 0x000fe40003f05270 */
[----:B------:R-:W-:-:S11]  /*5840*/  IADD3 R46, PT, PT, R19, R22, R46 ;  /* 0x00000016132e7210 */ /* 0x000fd60007ffe02e */
[----:B------:R-:W-:Y:S05]  /*5850*/  WARPSYNC.COLLECTIVE R21, `(.L_x_183) ;  /* 0x0000000015087348 */ /* 0x000fea0003c00000 */
[----:B------:R-:W-:Y:S01]  /*5860*/  VOTE.ALL P0, P0 ;  /* 0x0000000000ff7806 */ /* 0x000fe20000000000 */
[----:B------:R-:W-:-:S12]  /*5870*/  ENDCOLLECTIVE ;  /* 0x000000000000791b */ /* 0x000fd80003800000 */
.L_x_183:
[----:B------:R-:W-:Y:S05]  /*5880*/  BRA `(.L_x_184) ;  /* 0xffffffe0006c7947 */ /* 0x000fea000383ffff */
.L_x_185:
        /* <DEDUP_REMOVED lines=15> */
.L_x_198:


//--------------------- .text._ZN3cub18CUB_300001_SM_10006detail4scan20DeviceScanInitKernelINS0_13ScanTileStateIiLb1EEEEEvT_i --------------------------
	.section	.text._ZN3cub18CUB_300001_SM_10006detail4scan20DeviceScanInitKernelINS0_13ScanTileStateIiLb1EEEEEvT_i,"ax",@progbits
	.align	128
        .global         _ZN3cub18CUB_300001_SM_10006detail4scan20DeviceScanInitKernelINS0_13ScanTileStateIiLb1EEEEEvT_i
        .type           _ZN3cub18CUB_300001_SM_10006detail4scan20DeviceScanInitKernelINS0_13ScanTileStateIiLb1EEEEEvT_i,@function
        .size           _ZN3cub18CUB_300001_SM_10006detail4scan20DeviceScanInitKernelINS0_13ScanTileStateIiLb1EEEEEvT_i,(.L_x_199 - _ZN3cub18CUB_300001_SM_10006detail4scan20DeviceScanInitKernelINS0_13ScanTileStateIiLb1EEEEEvT_i)
        .other          _ZN3cub18CUB_300001_SM_10006detail4scan20DeviceScanInitKernelINS0_13ScanTileStateIiLb1EEEEEvT_i,@"STO_CUDA_ENTRY STV_DEFAULT"
_ZN3cub18CUB_300001_SM_10006detail4scan20DeviceScanInitKernelINS0_13ScanTileStateIiLb1EEEEEvT_i:
.text._ZN3cub18CUB_300001_SM_10006detail4scan20DeviceScanInitKernelINS0_13ScanTileStateIiLb1EEEEEvT_i:
[----:B------:R-:W-:Y:S01]  /*0000*/  LDC R1, c[0x0][0x37c] ;  /* 0x0000df00ff017b82 */ /* 0x000fe20000000800 */
[----:B------:R-:W0:Y:S07]  /*0010*/  S2R R0, SR_TID.X ;  /* 0x0000000000007919 */ /* 0x000e2e0000002100 */
[----:B------:R-:W1:Y:S01]  /*0020*/  S2UR UR6, SR_CTAID.X ;  /* 0x00000000000679c3 */ /* 0x000e620000002500 */
[----:B------:R-:W2:Y:S07]  /*0030*/  LDCU UR4, c[0x0][0x388] ;  /* 0x00007100ff0477ac */ /* 0x000eae0008000800 */
[----:B------:R-:W1:Y:S01]  /*0040*/  LDC R5, c[0x0][0x360] ;  /* 0x0000d800ff057b82 */ /* 0x000e620000000800 */
[----:B0-----:R-:W-:Y:S01]  /*0050*/  ISETP.GT.U32.AND P0, PT, R0, 0x1f, PT ;  /* 0x0000001f0000780c */ /* 0x001fe20003f04070 */
[----:B-1----:R-:W-:-:S03]  /*0060*/  IMAD R5, R5, UR6, R0 ;  /* 0x0000000605057c24 */ /* 0x002fc6000f8e0200 */
[----:B------:R-:W-:Y:S02]  /*0070*/  ISETP.NE.OR P0, PT, RZ, UR6, P0 ;  /* 0x00000006ff007c0c */ /* 0x000fe40008705670 */
[----:B--2---:R-:W-:Y:S01]  /*0080*/  ISETP.GE.AND P1, PT, R5, UR4, PT ;  /* 0x0000000405007c0c */ /* 0x004fe2000bf26270 */
[----:B------:R-:W0:-:S12]  /*0090*/  LDCU.64 UR4, c[0x0][0x358] ;  /* 0x00006b00ff0477ac */ /* 0x000e180008000a00 */
[----:B------:R-:W1:Y:S01]  /*00a0*/  @!P1 LDC.64 R2, c[0x0][0x380] ;  /* 0x0000e000ff029b82 */ /* 0x000e620000000a00 */
[----:B------:R-:W-:Y:S01]  /*00b0*/  @!P1 MOV R4, 0x63 ;  /* 0x0000006300049802 */ /* 0x000fe20000000f00 */
[----:B-1----:R-:W-:-:S04]  /*00c0*/  @!P1 IMAD.WIDE R2, R5, 0x8, R2 ;  /* 0x0000000805029825 */ /* 0x002fc800078e0202 */
[----:B------:R-:W-:-:S05]  /*00d0*/  HFMA2 R5, -RZ, RZ, 0, 0 ;  /* 0x00000000ff057431 */ /* 0x000fca00000001ff */
[----:B0-----:R0:W-:Y:S01]  /*00e0*/  @!P1 STG.E.64 desc[UR4][R2.64+0x100], R4 ;  /* 0x0001000402009986 */ /* 0x0011e2000c101b04 */
[----:B------:R-:W-:Y:S05]  /*00f0*/  @P0 EXIT ;  /* 0x000000000000094d */ /* 0x000fea0003800000 */
[----:B0-----:R-:W0:Y:S02]  /*0100*/  LDC.64 R2, c[0x0][0x380] ;  /* 0x0000e000ff027b82 */ /* 0x001e240000000a00 */
[----:B0-----:R-:W-:-:S05]  /*0110*/  IMAD.WIDE.U32 R2, R0, 0x8, R2 ;  /* 0x0000000800027825 */ /* 0x001fca00078e0002 */
[----:B------:R-:W-:Y:S01]  /*0120*/  STG.E.64 desc[UR4][R2.64], RZ ;  /* 0x000000ff02007986 */ /* 0x000fe2000c101b04 */
[----:B------:R-:W-:Y:S05]  /*0130*/  EXIT ;  /* 0x000000000000794d */ /* 0x000fea0003800000 */
.L_x_186:
        /* <DEDUP_REMOVED lines=12> */
.L_x_199:


//--------------------- .text._ZN3cub18CUB_300001_SM_10006detail11EmptyKernelIvEEvv --------------------------
	.section	.text._ZN3cub18CUB_300001_SM_10006detail11EmptyKernelIvEEvv,"ax",@progbits
	.align	128
        .global         _ZN3cub18CUB_300001_SM_10006detail11EmptyKernelIvEEvv
        .type           _ZN3cub18CUB_300001_SM_10006detail11EmptyKernelIvEEvv,@function
        .size           _ZN3cub18CUB_300001_SM_10006detail11EmptyKernelIvEEvv,(.L_x_200 - _ZN3cub18CUB_300001_SM_10006detail11EmptyKernelIvEEvv)
        .other          _ZN3cub18CUB_300001_SM_10006detail11EmptyKernelIvEEvv,@"STO_CUDA_ENTRY STV_DEFAULT"
_ZN3cub18CUB_300001_SM_10006detail11EmptyKernelIvEEvv:
.text._ZN3cub18CUB_300001_SM_10006detail11EmptyKernelIvEEvv:
[----:B------:R-:W-:Y:S01]  /*0000*/  LDC R1, c[0x0][0x37c] ;  /* 0x0000df00ff017b82 */ /* 0x000fe20000000800 */
[----:B------:R-:W-:Y:S05]  /*0010*/  EXIT ;  /* 0x000000000000794d */ /* 0x000fea0003800000 */
.L_x_187:
        /* <DEDUP_REMOVED lines=14> */
.L_x_200:


//--------------------- .text._Z13BlockWiseSortPiiS_S_ --------------------------
	.section	.text._Z13BlockWiseSortPiiS_S_,"ax",@progbits
	.align	128
        .global         _Z13BlockWiseSortPiiS_S_
        .type           _Z13BlockWiseSortPiiS_S_,@function
        .size           _Z13BlockWiseSortPiiS_S_,(.L_x_201 - _Z13BlockWiseSortPiiS_S_)
        .other          _Z13BlockWiseSortPiiS_S_,@"STO_CUDA_ENTRY STV_DEFAULT"
_Z13BlockWiseSortPiiS_S_:
.text._Z13BlockWiseSortPiiS_S_:
[----:B------:R-:W-:Y:S01]  /*0000*/  LDC R1, c[0x0][0x37c] ;  /* 0x0000df00ff017b82 */ /* 0x000fe20000000800 */
[----:B------:R-:W0:Y:S07]  /*0010*/  S2R R3, SR_TID.X ;  /* 0x0000000000037919 */ /* 0x000e2e0000002100 */
[----:B------:R-:W1:Y:S01]  /*0020*/  S2UR UR4, SR_CTAID.X ;  /* 0x00000000000479c3 */ /* 0x000e620000002500 */
[----:B------:R-:W1:Y:S01]  /*0030*/  LDCU UR5, c[0x0][0x360] ;  /* 0x00006c00ff0577ac */ /* 0x000e620008000800 */
[----:B------:R-:W-:Y:S01]  /*0040*/  BSSY.RECONVERGENT B0, `(.L_x_188) ;  /* 0x00000cf000007945 */ /* 0x000fe20003800200 */
[----:B------:R-:W2:Y:S01]  /*0050*/  LDCU.64 UR6, c[0x0][0x358] ;  /* 0x00006b00ff0677ac */ /* 0x000ea20008000a00 */
[----:B-1----:R-:W-:Y:S01]  /*0060*/  UIMAD UR4, UR4, UR5, URZ ;  /* 0x00000005040472a4 */ /* 0x002fe2000f8e02ff */
[----:B0-----:R-:W-:-:S05]  /*0070*/  ISETP.NE.AND P0, PT, R3, RZ, PT ;  /* 0x000000ff0300720c */ /* 0x001fca0003f05270 */
[----:B------:R-:W-:-:S08]  /*0080*/  VIADD R3, R3, UR4 ;  /* 0x0000000403037c36 */ /* 0x000fd00008000000 */
[----:B--2---:R-:W-:Y:S05]  /*0090*/  @P0 BRA `(.L_x_189) ;  /* 0x0000000c00240947 */ /* 0x004fea0003800000 */
[C---:B------:R-:W-:Y:S01]  /*00a0*/  VIADD R2, R3.reuse, 0x3ff ;  /* 0x000003ff03027836 */ /* 0x040fe20000000000 */
[----:B------:R-:W-:Y:S04]  /*00b0*/  BSSY.RECONVERGENT B1, `(.L_x_190) ;  /* 0x000003d000017945 */ /* 0x000fe80003800200 */
[----:B------:R-:W-:-:S04]  /*00c0*/  VIMNMX R0, PT, PT, R3, R2, PT ;  /* 0x0000000203007248 */ /* 0x000fc80003fe0100 */
[----:B------:R-:W-:Y:S01]  /*00d0*/  IADD3 R15, PT, PT, -R0, UR4, RZ ;  /* 0x00000004000f7c10 */ /* 0x000fe2000fffe1ff */
[----:B------:R-:W-:-:S03]  /*00e0*/  VIADD R0, R3, 0xffffffff ;  /* 0xffffffff03007836 */ /* 0x000fc60000000000 */
[C---:B------:R-:W-:Y:S02]  /*00f0*/  LOP3.LUT P0, R20, R15.reuse, 0x3, RZ, 0xc0, !PT ;  /* 0x000000030f147812 */ /* 0x040fe4000780c0ff */
[----:B------:R-:W-:-:S11]  /*0100*/  IADD3 R15, PT, PT, R15, 0x3ff, RZ ;  /* 0x000003ff0f0f7810 */ /* 0x000fd60007ffe0ff */
[----:B------:R-:W-:Y:S05]  /*0110*/  @!P0 BRA `(.L_x_191) ;  /* 0x0000000000d88947 */ /* 0x000fea0003800000 */
[----:B------:R-:W0:Y:S01]  /*0120*/  LDC R18, c[0x0][0x388] ;  /* 0x0000e200ff127b82 */ /* 0x000e220000000800 */
[----:B------:R-:W-:Y:S01]  /*0130*/  BSSY.RECONVERGENT B2, `(.L_x_192) ;  /* 0x0000033000027945 */ /* 0x000fe20003800200 */
[----:B------:R-:W-:Y:S01]  /*0140*/  IADD3 R20, PT, PT, -R20, RZ, RZ ;  /* 0x000000ff14147210 */ /* 0x000fe20007ffe1ff */
[----:B------:R-:W-:-:S05]  /*0150*/  IMAD.MOV.U32 R19, RZ, RZ, R3 ;  /* 0x000000ffff137224 */ /* 0x000fca00078e0003 */
[----:B------:R-:W1:Y:S08]  /*0160*/  LDC R16, c[0x0][0x388] ;  /* 0x0000e200ff107b82 */ /* 0x000e700000000800 */
[----:B------:R-:W2:Y:S01]  /*0170*/  LDC.64 R8, c[0x0][0x380] ;  /* 0x0000e000ff087b82 */ /* 0x000ea20000000a00 */
[----:B0-----:R-:W-:-:S07]  /*0180*/  IABS R14, R18 ;  /* 0x00000012000e7213 */ /* 0x001fce0000000000 */
[----:B------:R-:W0:Y:S01]  /*0190*/  LDC.64 R6, c[0x0][0x390] ;  /* 0x0000e400ff067b82 */ /* 0x000e220000000a00 */
[----:B------:R-:W-:Y:S01]  /*01a0*/  ISETP.NE.AND P0, PT, R18, RZ, PT ;  /* 0x000000ff1200720c */ /* 0x000fe20003f05270 */
[----:B------:R-:W3:Y:S01]  /*01b0*/  I2F.RP R12, R14 ;  /* 0x0000000e000c7306 */ /* 0x000ee20000209400 */
[----:B------:R-:W-:-:S05]  /*01c0*/  LOP3.LUT R18, RZ, R18, RZ, 0x33, !PT ;  /* 0x00000012ff127212 */ /* 0x000fca00078e33ff */
[----:B------:R-:W4:Y:S02]  /*01d0*/  LDC.64 R4, c[0x0][0x398] ;  /* 0x0000e600ff047b82 */ /* 0x000f240000000a00 */
[----:B---3--:R-:W3:Y:S02]  /*01e0*/  MUFU.RCP R12, R12 ;  /* 0x0000000c000c7308 */ /* 0x008ee40000001000 */
[----:B---3--:R-:W-:-:S06]  /*01f0*/  VIADD R10, R12, 0xffffffe ;  /* 0x0ffffffe0c0a7836 */ /* 0x008fcc0000000000 */
[----:B------:R3:W5:Y:S02]  /*0200*/  F2I.FTZ.U32.TRUNC.NTZ R11, R10 ;  /* 0x0000000a000b7305 */ /* 0x000764000021f000 */
[----:B---3--:R-:W-:Y:S02]  /*0210*/  IMAD.MOV.U32 R10, RZ, RZ, RZ ;  /* 0x000000ffff0a7224 */ /* 0x008fe400078e00ff */
[----:B-----5:R-:W-:-:S04]  /*0220*/  IMAD.MOV R17, RZ, RZ, -R11 ;  /* 0x000000ffff117224 */ /* 0x020fc800078e0a0b */
[----:B------:R-:W-:-:S04]  /*0230*/  IMAD R17, R17, R14, RZ ;  /* 0x0000000e11117224 */ /* 0x000fc800078e02ff */
[----:B012-4-:R-:W-:-:S07]  /*0240*/  IMAD.HI.U32 R17, R11, R17, R10 ;  /* 0x000000110b117227 */ /* 0x017fce00078e000a */
.L_x_193:
[----:B0-----:R-:W-:-:S05]  /*0250*/  IMAD.WIDE R10, R2, 0x4, R8 ;  /* 0x00000004020a7825 */ /* 0x001fca00078e0208 */
[----:B------:R-:W2:Y:S01]  /*0260*/  LDG.E R21, desc[UR6][R10.64] ;  /* 0x000000060a157981 */ /* 0x000ea2000c1e1900 */
[-C--:B------:R-:W-:Y:S02]  /*0270*/  IABS R24, R16.reuse ;  /* 0x0000001000187213 */ /* 0x080fe40000000000 */
[----:B--2---:R-:W-:Y:S02]  /*0280*/  IABS R22, R21 ;  /* 0x0000001500167213 */ /* 0x004fe40000000000 */
[----:B------:R-:W-:-:S03]  /*0290*/  LOP3.LUT R10, R21, R16, RZ, 0x3c, !PT ;  /* 0x00000010150a7212 */ /* 0x000fc600078e3cff */
[----:B------:R-:W-:Y:S01]  /*02a0*/  IMAD.HI.U32 R12, R17, R22, RZ ;  /* 0x00000016110c7227 */ /* 0x000fe200078e00ff */
[----:B------:R-:W-:-:S03]  /*02b0*/  ISETP.GE.AND P3, PT, R10, RZ, PT ;  /* 0x000000ff0a00720c */ /* 0x000fc60003f66270 */
[----:B------:R-:W-:-:S04]  /*02c0*/  IMAD.MOV R13, RZ, RZ, -R12 ;  /* 0x000000ffff0d7224 */ /* 0x000fc800078e0a0c */
[----:B------:R-:W-:-:S05]  /*02d0*/  IMAD R13, R24, R13, R22 ;  /* 0x0000000d180d7224 */ /* 0x000fca00078e0216 */
[----:B------:R-:W-:-:S13]  /*02e0*/  ISETP.GT.U32.AND P2, PT, R14, R13, PT ;  /* 0x0000000d0e00720c */ /* 0x000fda0003f44070 */
[----:B------:R-:W-:Y:S01]  /*02f0*/  @!P2 IMAD.IADD R13, R13, 0x1, -R24 ;  /* 0x000000010d0da824 */ /* 0x000fe200078e0a18 */
[----:B------:R-:W-:-:S04]  /*0300*/  @!P2 IADD3 R12, PT, PT, R12, 0x1, RZ ;  /* 0x000000010c0ca810 */ /* 0x000fc80007ffe0ff */
[----:B------:R-:W-:-:S13]  /*0310*/  ISETP.GE.U32.AND P1, PT, R13, R14, PT ;  /* 0x0000000e0d00720c */ /* 0x000fda0003f26070 */
[----:B------:R-:W-:-:S04]  /*0320*/  @P1 VIADD R12, R12, 0x1 ;  /* 0x000000010c0c1836 */ /* 0x000fc80000000000 */
[----:B------:R-:W-:-:S05]  /*0330*/  @!P3 IMAD.MOV R12, RZ, RZ, -R12 ;  /* 0x000000ffff0cb224 */ /* 0x000fca00078e0a0c */
[----:B------:R-:W-:-:S04]  /*0340*/  SEL R12, R18, R12, !P0 ;  /* 0x0000000c120c7207 */ /* 0x000fc80004000000 */
[----:B------:R-:W-:-:S04]  /*0350*/  SHF.R.S32.HI R11, RZ, 0x1f, R12 ;  /* 0x0000001fff0b7819 */ /* 0x000fc8000001140c */
[----:B------:R-:W-:-:S04]  /*0360*/  LEA.HI R11, R11, R12, RZ, 0x2 ;  /* 0x0000000c0b0b7211 */ /* 0x000fc800078f10ff */
[----:B------:R-:W-:-:S05]  /*0370*/  LOP3.LUT R11, R11, 0xfffffffc, RZ, 0xc0, !PT ;  /* 0xfffffffc0b0b7812 */ /* 0x000fca00078ec0ff */
[----:B------:R-:W-:-:S04]  /*0380*/  IMAD.IADD R11, R12, 0x1, -R11 ;  /* 0x000000010c0b7824 */ /* 0x000fc800078e0a0b */
[----:B------:R-:W-:-:S05]  /*0390*/  IMAD.WIDE R10, R11, 0x4, R4 ;  /* 0x000000040b0a7825 */ /* 0x000fca00078e0204 */
[----:B------:R-:W2:Y:S02]  /*03a0*/  LDG.E R13, desc[UR6][R10.64] ;  /* 0x000000060a0d7981 */ /* 0x000ea4000c1e1900 */
[----:B--2---:R-:W-:-:S05]  /*03b0*/  IADD3 R13, PT, PT, R0, R13, RZ ;  /* 0x0000000d000d7210 */ /* 0x004fca0007ffe0ff */
[----:B------:R-:W-:-:S05]  /*03c0*/  IMAD.WIDE R12, R13, 0x4, R6 ;  /* 0x000000040d0c7825 */ /* 0x000fca00078e0206 */
[----:B------:R0:W-:Y:S04]  /*03d0*/  STG.E desc[UR6][R12.64], R21 ;  /* 0x000000150c007986 */ /* 0x0001e8000c101906 */
[----:B------:R-:W2:Y:S01]  /*03e0*/  LDG.E R22, desc[UR6][R10.64] ;  /* 0x000000060a167981 */ /* 0x000ea2000c1e1900 */
[----:B------:R-:W-:Y:S01]  /*03f0*/  VIADD R20, R20, 0x1 ;  /* 0x0000000114147836 */ /* 0x000fe20000000000 */
[----:B------:R-:W-:Y:S01]  /*0400*/  IADD3 R2, PT, PT, R2, -0x1, RZ ;  /* 0xffffffff02027810 */ /* 0x000fe20007ffe0ff */
[----:B------:R-:W-:-:S03]  /*0410*/  VIADD R19, R19, 0xffffffff ;  /* 0xffffffff13137836 */ /* 0x000fc60000000000 */
[----:B------:R-:W-:Y:S01]  /*0420*/  ISETP.NE.AND P1, PT, R20, RZ, PT ;  /* 0x000000ff1400720c */ /* 0x000fe20003f25270 */
[----:B--2---:R-:W-:-:S05]  /*0430*/  VIADD R23, R22, 0xffffffff ;  /* 0xffffffff16177836 */ /* 0x004fca0000000000 */
[----:B------:R0:W-:Y:S07]  /*0440*/  STG.E desc[UR6][R10.64], R23 ;  /* 0x000000170a007986 */ /* 0x0001ee000c101906 */
[----:B------:R-:W-:Y:S05]  /*0450*/  @P1 BRA `(.L_x_193) ;  /* 0xfffffffc007c1947 */ /* 0x000fea000383ffff */
[----:B------:R-:W-:Y:S05]  /*0460*/  BSYNC.RECONVERGENT B2 ;  /* 0x0000000000027941 */ /* 0x000fea0003800200 */
.L_x_192:
[----:B------:R-:W-:-:S07]  /*0470*/  VIADD R2, R19, 0x3ff ;  /* 0x000003ff13027836 */ /* 0x000fce0000000000 */
.L_x_191:
[----:B------:R-:W-:Y:S05]  /*0480*/  BSYNC.RECONVERGENT B1 ;  /* 0x0000000000017941 */ /* 0x000fea0003800200 */
.L_x_190:
[----:B------:R-:W-:-:S13]  /*0490*/  ISETP.GE.U32.AND P0, PT, R15, 0x3, PT ;  /* 0x000000030f00780c */ /* 0x000fda0003f06070 */
[----:B------:R-:W-:Y:S05]  /*04a0*/  @!P0 BRA `(.L_x_189) ;  /* 0x0000000800208947 */ /* 0x000fea0003800000 */
[----:B------:R-:W1:Y:S08]  /*04b0*/  LDC R4, c[0x0][0x388] ;  /* 0x0000e200ff047b82 */ /* 0x000e700000000800 */
[----:B------:R-:W2:Y:S08]  /*04c0*/  LDC R16, c[0x0][0x388] ;  /* 0x0000e200ff107b82 */ /* 0x000eb00000000800 */
[----:B------:R-:W3:Y:S01]  /*04d0*/  LDC.64 R8, c[0x0][0x380] ;  /* 0x0000e000ff087b82 */ /* 0x000ee20000000a00 */
[----:B-1----:R-:W-:-:S07]  /*04e0*/  IABS R20, R4 ;  /* 0x0000000400147213 */ /* 0x002fce0000000000 */
[----:B------:R-:W1:Y:S01]  /*04f0*/  LDC.64 R6, c[0x0][0x390] ;  /* 0x0000e400ff067b82 */ /* 0x000e620000000a00 */
[----:B0-----:R-:W0:Y:S07]  /*0500*/  I2F.RP R12, R20 ;  /* 0x00000014000c7306 */ /* 0x001e2e0000209400 */
[----:B------:R-:W4:Y:S01]  /*0510*/  LDC.64 R4, c[0x0][0x398] ;  /* 0x0000e600ff047b82 */ /* 0x000f220000000a00 */
[----:B0-----:R-:W0:Y:S02]  /*0520*/  MUFU.RCP R12, R12 ;  /* 0x0000000c000c7308 */ /* 0x001e240000001000 */
[----:B0-----:R-:W-:-:S06]  /*0530*/  VIADD R10, R12, 0xffffffe ;  /* 0x0ffffffe0c0a7836 */ /* 0x001fcc0000000000 */
[----:B------:R0:W5:Y:S02]  /*0540*/  F2I.FTZ.U32.TRUNC.NTZ R11, R10 ;  /* 0x0000000a000b7305 */ /* 0x000164000021f000 */
[----:B0-----:R-:W-:Y:S02]  /*0550*/  HFMA2 R10, -RZ, RZ, 0, 0 ;  /* 0x00000000ff0a7431 */ /* 0x001fe400000001ff */
[----:B-----5:R-:W-:-:S04]  /*0560*/  IMAD.MOV R19, RZ, RZ, -R11 ;  /* 0x000000ffff137224 */ /* 0x020fc800078e0a0b */
[----:B------:R-:W-:-:S04]  /*0570*/  IMAD R19, R19, R20, RZ ;  /* 0x0000001413137224 */ /* 0x000fc800078e02ff */
[----:B-1234-:R-:W-:-:S07]  /*0580*/  IMAD.HI.U32 R19, R11, R19, R10 ;  /* 0x000000130b137227 */ /* 0x01efce00078e000a */
.L_x_194:
[----:B------:R-:W-:-:S05]  /*0590*/  IMAD.WIDE R10, R2, 0x4, R8 ;  /* 0x00000004020a7825 */ /* 0x000fca00078e0208 */
[----:B------:R-:W2:Y:S01]  /*05a0*/  LDG.E R13, desc[UR6][R10.64] ;  /* 0x000000060a0d7981 */ /* 0x000ea2000c1e1900 */
[-C--:B------:R-:W-:Y:S02]  /*05b0*/  IABS R18, R16.reuse ;  /* 0x0000001000127213 */ /* 0x080fe40000000000 */
[----:B------:R-:W-:Y:S02]  /*05c0*/  LOP3.LUT R17, RZ, R16, RZ, 0x33, !PT ;  /* 0x00000010ff117212 */ /* 0x000fe400078e33ff */
[----:B--2---:R-:W-:-:S05]  /*05d0*/  IABS R15, R13 ;  /* 0x0000000d000f7213 */ /* 0x004fca0000000000 */
[----:B------:R-:W-:-:S04]  /*05e0*/  IMAD.HI.U32 R19, R19, R15, RZ ;  /* 0x0000000f13137227 */ /* 0x000fc800078e00ff */
[----:B------:R-:W-:-:S04]  /*05f0*/  IMAD.MOV R12, RZ, RZ, -R19 ;  /* 0x000000ffff0c7224 */ /* 0x000fc800078e0a13 */
[----:B------:R-:W-:Y:S01]  /*0600*/  IMAD R15, R18, R12, R15 ;  /* 0x0000000c120f7224 */ /* 0x000fe200078e020f */
[----:B------:R-:W-:-:S04]  /*0610*/  LOP3.LUT R12, R13, R16, RZ, 0x3c, !PT ;  /* 0x000000100d0c7212 */ /* 0x000fc800078e3cff */
[----:B------:R-:W-:Y:S02]  /*0620*/  ISETP.GT.U32.AND P1, PT, R20, R15, PT ;  /* 0x0000000f1400720c */ /* 0x000fe40003f24070 */
[----:B------:R-:W-:-:S11]  /*0630*/  ISETP.GE.AND P2, PT, R12, RZ, PT ;  /* 0x000000ff0c00720c */ /* 0x000fd60003f46270 */
[----:B------:R-:W-:Y:S02]  /*0640*/  @!P1 IMAD.IADD R15, R15, 0x1, -R18 ;  /* 0x000000010f0f9824 */ /* 0x000fe400078e0a12 */
[----:B------:R-:W-:-:S03]  /*0650*/  @!P1 VIADD R19, R19, 0x1 ;  /* 0x0000000113139836 */ /* 0x000fc60000000000 */
[----:B------:R-:W-:-:S13]  /*0660*/  ISETP.GE.U32.AND P0, PT, R15, R20, PT ;  /* 0x000000140f00720c */ /* 0x000fda0003f06070 */
[----:B------:R-:W-:Y:S02]  /*0670*/  @P0 IADD3 R19, PT, PT, R19, 0x1, RZ ;  /* 0x0000000113130810 */ /* 0x000fe40007ffe0ff */
[----:B------:R-:W-:-:S03]  /*0680*/  ISETP.NE.AND P0, PT, R16, RZ, PT ;  /* 0x000000ff1000720c */ /* 0x000fc60003f05270 */
        /* <DEDUP_REMOVED lines=8> */
[----:B--2---:R-:W-:-:S04]  /*0710*/  IMAD.IADD R19, R0, 0x1, R19 ;  /* 0x0000000100137824 */ /* 0x004fc800078e0213 */
[----:B------:R-:W-:-:S05]  /*0720*/  IMAD.WIDE R24, R19, 0x4, R6 ;  /* 0x0000000413187825 */ /* 0x000fca00078e0206 */
[----:B------:R0:W-:Y:S04]  /*0730*/  STG.E desc[UR6][R24.64], R13 ;  /* 0x0000000d18007986 */ /* 0x0001e8000c101906 */
[----:B------:R-:W2:Y:S01]  /*0740*/  LDG.E R12, desc[UR6][R14.64] ;  /* 0x000000060e0c7981 */ /* 0x000ea2000c1e1900 */
[----:B------:R-:W1:Y:S08]  /*0750*/  I2F.RP R20, R18 ;  /* 0x0000001200147306 */ /* 0x000e700000209400 */
[----:B-1----:R-:W1:Y:S01]  /*0760*/  MUFU.RCP R20, R20 ;  /* 0x0000001400147308 */ /* 0x002e620000001000 */
[----:B--2---:R-:W-:-:S05]  /*0770*/  IADD3 R19, PT, PT, R12, -0x1, RZ ;  /* 0xffffffff0c137810 */ /* 0x004fca0007ffe0ff */
[----:B------:R2:W-:Y:S04]  /*0780*/  STG.E desc[UR6][R14.64], R19 ;  /* 0x000000130e007986 */ /* 0x0005e8000c101906 */
[----:B------:R-:W3:Y:S01]  /*0790*/  LDG.E R21, desc[UR6][R10.64+-0x4] ;  /* 0xfffffc060a157981 */ /* 0x000ee2000c1e1900 */
[----:B-1----:R-:W-:Y:S01]  /*07a0*/  VIADD R22, R20, 0xffffffe ;  /* 0x0ffffffe14167836 */ /* 0x002fe20000000000 */
[----:B------:R-:W-:-:S03]  /*07b0*/  MOV R20, R18 ;  /* 0x0000001200147202 */ /* 0x000fc60000000f00 */
[----:B------:R1:W4:Y:S02]  /*07c0*/  F2I.FTZ.U32.TRUNC.NTZ R23, R22 ;  /* 0x0000001600177305 */ /* 0x000324000021f000 */
[----:B-1----:R-:W-:Y:S01]  /*07d0*/  MOV R22, RZ ;  /* 0x000000ff00167202 */ /* 0x002fe20000000f00 */
[----:B----4-:R-:W-:-:S04]  /*07e0*/  IMAD.MOV R27, RZ, RZ, -R23 ;  /* 0x000000ffff1b7224 */ /* 0x010fc800078e0a17 */
[----:B0-----:R-:W-:-:S04]  /*07f0*/  IMAD R13, R27, R18, RZ ;  /* 0x000000121b0d7224 */ /* 0x001fc800078e02ff */
[----:B--2---:R-:W-:Y:S01]  /*0800*/  IMAD.HI.U32 R19, R23, R13, R22 ;  /* 0x0000000d17137227 */ /* 0x004fe200078e0016 */
[----:B---3--:R-:W-:-:S05]  /*0810*/  IABS R12, R21 ;  /* 0x00000015000c7213 */ /* 0x008fca0000000000 */
[----:B------:R-:W-:-:S04]  /*0820*/  IMAD.MOV.U32 R13, RZ, RZ, R12 ;  /* 0x000000ffff0d7224 */ /* 0x000fc800078e000c */
[----:B------:R-:W-:-:S04]  /*0830*/  IMAD.HI.U32 R12, R19, R13, RZ ;  /* 0x0000000d130c7227 */ /* 0x000fc800078e00ff */
[----:B------:R-:W-:-:S04]  /*0840*/  IMAD.MOV R14, RZ, RZ, -R12 ;  /* 0x000000ffff0e7224 */ /* 0x000fc800078e0a0c */
[----:B------:R-:W-:-:S05]  /*0850*/  IMAD R13, R18, R14, R13 ;  /* 0x0000000e120d7224 */ /* 0x000fca00078e020d */
[----:B------:R-:W-:-:S13]  /*0860*/  ISETP.GT.U32.AND P2, PT, R20, R13, PT ;  /* 0x0000000d1400720c */ /* 0x000fda0003f44070 */
[----:B------:R-:W-:Y:S02]  /*0870*/  @!P2 IMAD.IADD R13, R13, 0x1, -R18 ;  /* 0x000000010d0da824 */ /* 0x000fe400078e0a12 */
[----:B------:R-:W-:-:S03]  /*0880*/  @!P2 VIADD R12, R12, 0x1 ;  /* 0x000000010c0ca836 */ /* 0x000fc60000000000 */
[----:B------:R-:W-:Y:S02]  /*0890*/  ISETP.GE.U32.AND P1, PT, R13, R20, PT ;  /* 0x000000140d00720c */ /* 0x000fe40003f26070 */
[----:B------:R-:W-:-:S04]  /*08a0*/  LOP3.LUT R13, R21, R16, RZ, 0x3c, !PT ;  /* 0x00000010150d7212 */ /* 0x000fc800078e3cff */
[----:B------:R-:W-:-:S07]  /*08b0*/  ISETP.GE.AND P3, PT, R13, RZ, PT ;  /* 0x000000ff0d00720c */ /* 0x000fce0003f66270 */
[----:B------:R-:W-:-:S06]  /*08c0*/  @P1 IADD3 R12, PT, PT, R12, 0x1, RZ ;  /* 0x000000010c0c1810 */ /* 0x000fcc0007ffe0ff */
        /* <DEDUP_REMOVED lines=11> */
[----:B------:R-:W2:Y:S02]  /*0980*/  LDG.E R22, desc[UR6][R12.64] ;  /* 0x000000060c167981 */ /* 0x000ea4000c1e1900 */
[----:B--2---:R-:W-:-:S05]  /*0990*/  VIADD R25, R22, 0xffffffff ;  /* 0xffffffff16197836 */ /* 0x004fca0000000000 */
[----:B------:R1:W-:Y:S04]  /*09a0*/  STG.E desc[UR6][R12.64], R25 ;  /* 0x000000190c007986 */ /* 0x0003e8000c101906 */
[----:B------:R-:W2:Y:S02]  /*09b0*/  LDG.E R23, desc[UR6][R10.64+-0x8] ;  /* 0xfffff8060a177981 */ /* 0x000ea4000c1e1900 */
[----:B--2---:R-:W-:Y:S02]  /*09c0*/  IABS R27, R23 ;  /* 0x00000017001b7213 */ /* 0x004fe40000000000 */
[----:B0-----:R-:W-:-:S03]  /*09d0*/  LOP3.LUT R14, R23, R16, RZ, 0x3c, !PT ;  /* 0x00000010170e7212 */ /* 0x001fc600078e3cff */
[----:B------:R-:W-:Y:S01]  /*09e0*/  IMAD.HI.U32 R22, R19, R27, RZ ;  /* 0x0000001b13167227 */ /* 0x000fe200078e00ff */
[----:B------:R-:W-:-:S03]  /*09f0*/  ISETP.GE.AND P3, PT, R14, RZ, PT ;  /* 0x000000ff0e00720c */ /* 0x000fc60003f66270 */
[----:B------:R-:W-:-:S04]  /*0a00*/  IMAD.MOV R24, RZ, RZ, -R22 ;  /* 0x000000ffff187224 */ /* 0x000fc800078e0a16 */
[----:B------:R-:W-:-:S05]  /*0a10*/  IMAD R27, R18, R24, R27 ;  /* 0x00000018121b7224 */ /* 0x000fca00078e021b */
[----:B------:R-:W-:-:S13]  /*0a20*/  ISETP.GT.U32.AND P2, PT, R20, R27, PT ;  /* 0x0000001b1400720c */ /* 0x000fda0003f44070 */
[----:B------:R-:W-:Y:S01]  /*0a30*/  @!P2 IADD3 R27, PT, PT, R27, -R18, RZ ;  /* 0x800000121b1ba210 */ /* 0x000fe20007ffe0ff */
[----:B------:R-:W-:-:S03]  /*0a40*/  @!P2 VIADD R22, R22, 0x1 ;  /* 0x000000011616a836 */ /* 0x000fc60000000000 */
[----:B------:R-:W-:-:S13]  /*0a50*/  ISETP.GE.U32.AND P1, PT, R27, R20, PT ;  /* 0x000000141b00720c */ /* 0x000fda0003f26070 */
[----:B------:R-:W-:-:S05]  /*0a60*/  @P1 VIADD R22, R22, 0x1 ;  /* 0x0000000116161836 */ /* 0x000fca0000000000 */
[----:B------:R-:W-:-:S04]  /*0a70*/  @!P3 IADD3 R22, PT, PT, -R22, RZ, RZ ;  /* 0x000000ff1616b210 */ /* 0x000fc80007ffe1ff */
[----:B------:R-:W-:-:S04]  /*0a80*/  SEL R22, R17, R22, !P0 ;  /* 0x0000001611167207 */ /* 0x000fc80004000000 */
[----:B-1----:R-:W-:-:S04]  /*0a90*/  SHF.R.S32.HI R13, RZ, 0x1f, R22 ;  /* 0x0000001fff0d7819 */ /* 0x002fc80000011416 */
        /* <DEDUP_REMOVED lines=8> */
[----:B------:R-:W2:Y:S02]  /*0b20*/  LDG.E R21, desc[UR6][R12.64] ;  /* 0x000000060c157981 */ /* 0x000ea4000c1e1900 */
[----:B--2---:R-:W-:-:S05]  /*0b30*/  IADD3 R21, PT, PT, R21, -0x1, RZ ;  /* 0xffffffff15157810 */ /* 0x004fca0007ffe0ff */
        /* <DEDUP_REMOVED lines=17> */
[----:B------:R-:W-:-:S04]  /*0c50*/  LOP3.LUT R10, R10, 0xfffffffc, RZ, 0xc0, !PT ;  /* 0xfffffffc0a0a7812 */ /* 0x000fc800078ec0ff */
[----:B-1----:R-:W-:-:S05]  /*0c60*/  IADD3 R13, PT, PT, R17, -R10, RZ ;  /* 0x8000000a110d7210 */ /* 0x002fca0007ffe0ff */
[----:B------:R-:W-:-:S05]  /*0c70*/  IMAD.WIDE R12, R13, 0x4, R4 ;  /* 0x000000040d0c7825 */ /* 0x000fca00078e0204 */
[----:B------:R-:W2:Y:S02]  /*0c80*/  LDG.E R15, desc[UR6][R12.64] ;  /* 0x000000060c0f7981 */ /* 0x000ea4000c1e1900 */
[----:B--2---:R-:W-:-:S04]  /*0c90*/  IMAD.IADD R15, R0, 0x1, R15 ;  /* 0x00000001000f7824 */ /* 0x004fc800078e020f */
[----:B------:R-:W-:-:S05]  /*0ca0*/  IMAD.WIDE R14, R15, 0x4, R6 ;  /* 0x000000040f0e7825 */ /* 0x000fca00078e0206 */
[----:B------:R1:W-:Y:S04]  /*0cb0*/  STG.E desc[UR6][R14.64], R11 ;  /* 0x0000000b0e007986 */ /* 0x0003e8000c101906 */
[----:B------:R-:W2:Y:S02]  /*0cc0*/  LDG.E R10, desc[UR6][R12.64] ;  /* 0x000000060c0a7981 */ /* 0x000ea4000c1e1900 */
[----:B--2---:R-:W-:Y:S01]  /*0cd0*/  VIADD R17, R10, 0xffffffff ;  /* 0xffffffff0a117836 */ /* 0x004fe20000000000 */
[C---:B------:R-:W-:Y:S01]  /*0ce0*/  IADD3 R10, PT, PT, R2.reuse, -0x3, RZ ;  /* 0xfffffffd020a7810 */ /* 0x040fe20007ffe0ff */
[----:B------:R-:W-:-:S03]  /*0cf0*/  VIADD R2, R2, 0xfffffffc ;  /* 0xfffffffc02027836 */ /* 0x000fc60000000000 */
[----:B------:R1:W-:Y:S01]  /*0d00*/  STG.E desc[UR6][R12.64], R17 ;  /* 0x000000110c007986 */ /* 0x0003e2000c101906 */
[----:B------:R-:W-:-:S13]  /*0d10*/  ISETP.GT.AND P0, PT, R10, R3, PT ;  /* 0x000000030a00720c */ /* 0x000fda0003f04270 */
[----:B-1----:R-:W-:Y:S05]  /*0d20*/  @P0 BRA `(.L_x_194) ;  /* 0xfffffff800180947 */ /* 0x002fea000383ffff */
.L_x_189:
[----:B------:R-:W-:Y:S05]  /*0d30*/  BSYNC.RECONVERGENT B0 ;  /* 0x0000000000007941 */ /* 0x000fea0003800200 */
.L_x_188:
[----:B------:R-:W1:Y:S08]  /*0d40*/  LDC.64 R4, c[0x0][0x390] ;  /* 0x0000e400ff047b82 */ /* 0x000e700000000a00 */
[----:B------:R-:W2:Y:S01]  /*0d50*/  LDC.64 R6, c[0x0][0x380] ;  /* 0x0000e000ff067b82 */ /* 0x000ea20000000a00 */
[----:B-1----:R-:W-:-:S07]  /*0d60*/  IMAD.WIDE R4, R3, 0x4, R4 ;  /* 0x0000000403047825 */ /* 0x002fce00078e0204 */
[----:B------:R-:W-:Y:S06]  /*0d70*/  BAR.SYNC.DEFER_BLOCKING 0x0 ;  /* 0x0000000000007b1d */ /* 0x000fec0000010000 */
[----:B------:R-:W3:Y:S01]  /*0d80*/  LDG.E R5, desc[UR6][R4.64] ;  /* 0x0000000604057981 */ /* 0x000ee2000c1e1900 */
[----:B--2---:R-:W-:-:S05]  /*0d90*/  IMAD.WIDE R2, R3, 0x4, R6 ;  /* 0x0000000403027825 */ /* 0x004fca00078e0206 */
[----:B---3--:R-:W-:Y:S01]  /*0da0*/  STG.E desc[UR6][R2.64], R5 ;  /* 0x0000000502007986 */ /* 0x008fe2000c101906 */
[----:B------:R-:W-:Y:S05]  /*0db0*/  EXIT ;  /* 0x000000000000794d */ /* 0x000fea0003800000 */
.L_x_195:
        /* <DEDUP_REMOVED lines=12> */
.L_x_201:


//--------------------- .text._Z9RadixSortPiiS_S_ --------------------------
	.section	.text._Z9RadixSortPiiS_S_,"ax",@progbits
	.align	128
        .global         _Z9RadixSortPiiS_S_
        .type           _Z9RadixSortPiiS_S_,@function
        .size           _Z9RadixSortPiiS_S_,(.L_x_202 - _Z9RadixSortPiiS_S_)
        .other          _Z9RadixSortPiiS_S_,@"STO_CUDA_ENTRY STV_DEFAULT"
_Z9RadixSortPiiS_S_:
.text._Z9RadixSortPiiS_S_:
[----:B------:R-:W-:Y:S01]  /*0000*/  LDC R1, c[0x0][0x37c] ;  /* 0x0000df00ff017b82 */ /* 0x000fe20000000800 */
[----:B------:R-:W0:Y:S01]  /*0010*/  S2R R9, SR_TID.X ;  /* 0x0000000000097919 */ /* 0x000e220000002100 */
[----:B------:R-:W1:Y:S06]  /*0020*/  LDCU UR4, c[0x0][0x360] ;  /* 0x00006c00ff0477ac */ /* 0x000e6c0008000800 */
[----:B------:R-:W2:Y:S01]  /*0030*/  S2UR UR6, SR_CgaCtaId ;  /* 0x00000000000679c3 */ /* 0x000ea20000008800 */
[----:B------:R-:W1:Y:S01]  /*0040*/  S2R R0, SR_CTAID.X ;  /* 0x0000000000007919 */ /* 0x000e620000002500 */
[----:B------:R-:W3:Y:S01]  /*0050*/  LDCU.64 UR10, c[0x0][0x358] ;  /* 0x00006b00ff0a77ac */ /* 0x000ee20008000a00 */
[----:B------:R-:W4:Y:S05]  /*0060*/  LDCU.64 UR8, c[0x0][0x390] ;  /* 0x00007200ff0877ac */ /* 0x000f2a0008000a00 */
[----:B------:R-:W5:Y:S08]  /*0070*/  LDC.64 R4, c[0x0][0x380] ;  /* 0x0000e000ff047b82 */ /* 0x000f700000000a00 */
[----:B------:R-:W4:Y:S01]  /*0080*/  LDC R11, c[0x0][0x388] ;  /* 0x0000e200ff0b7b82 */ /* 0x000f220000000800 */
[----:B0-----:R-:W-:Y:S01]  /*0090*/  ISETP.NE.AND P0, PT, R9, RZ, PT ;  /* 0x000000ff0900720c */ /* 0x001fe20003f05270 */
[----:B-1----:R-:W-:Y:S01]  /*00a0*/  IMAD R7, R0, UR4, R9 ;  /* 0x0000000400077c24 */ /* 0x002fe2000f8e0209 */
[----:B------:R-:W-:-:S02]  /*00b0*/  UMOV UR4, 0x400 ;  /* 0x0000040000047882 */ /* 0x000fc40000000000 */
[----:B--2---:R-:W-:Y:S01]  /*00c0*/  ULEA UR6, UR6, UR4, 0x18 ;  /* 0x0000000406067291 */ /* 0x004fe2000f8ec0ff */
[C---:B-----5:R-:W-:Y:S01]  /*00d0*/  IMAD.WIDE R4, R7.reuse, 0x4, R4 ;  /* 0x0000000407047825 */ /* 0x060fe200078e0204 */
[----:B------:R-:W-:-:S07]  /*00e0*/  ISETP.NE.AND P1, PT, R7, RZ, PT ;  /* 0x000000ff0700720c */ /* 0x000fce0003f25270 */
[----:B------:R-:W-:Y:S06]  /*00f0*/  @!P0 STS.128 [UR6], RZ ;  /* 0x000000ffff008988 */ /* 0x000fec0008000c06 */
[----:B------:R-:W3:Y:S02]  /*0100*/  @!P1 LDC.64 R2, c[0x0][0x390] ;  /* 0x0000e400ff029b82 */ /* 0x000ee40000000a00 */
[----:B---3--:R-:W-:Y:S04]  /*0110*/  @!P1 STG.E desc[UR10][R2.64], RZ ;  /* 0x000000ff02009986 */ /* 0x008fe8000c10190a */
[----:B------:R-:W-:Y:S04]  /*0120*/  @!P1 STG.E desc[UR10][R2.64+0x4], RZ ;  /* 0x000004ff02009986 */ /* 0x000fe8000c10190a */
[----:B------:R-:W-:Y:S04]  /*0130*/  @!P1 STG.E desc[UR10][R2.64+0x8], RZ ;  /* 0x000008ff02009986 */ /* 0x000fe8000c10190a */
[----:B------:R0:W-:Y:S01]  /*0140*/  @!P1 STG.E desc[UR10][R2.64+0xc], RZ ;  /* 0x00000cff02009986 */ /* 0x0001e2000c10190a */
[----:B------:R-:W-:Y:S06]  /*0150*/  BAR.SYNC.DEFER_BLOCKING 0x0 ;  /* 0x0000000000007b1d */ /* 0x000fec0000010000 */
[----:B------:R-:W2:Y:S01]  /*0160*/  LDG.E R4, desc[UR10][R4.64] ;  /* 0x0000000a04047981 */ /* 0x000ea2000c1e1900 */
[----:B----4-:R-:W-:Y:S01]  /*0170*/  IABS R9, R11 ;  /* 0x0000000b00097213 */ /* 0x010fe20000000000 */
[----:B------:R-:W-:Y:S01]  /*0180*/  UMOV UR4, 0x4 ;  /* 0x0000000400047882 */ /* 0x000fe20000000000 */
[----:B------:R-:W-:-:S02]  /*0190*/  UMOV UR5, 0x0 ;  /* 0x0000000000057882 */ /* 0x000fc40000000000 */
[----:B------:R-:W1:Y:S01]  /*01a0*/  I2F.RP R8, R9 ;  /* 0x0000000900087306 */ /* 0x000e620000209400 */
[----:B------:R-:W-:-:S04]  /*01b0*/  UIMAD.WIDE.U32 UR4, UR8, 0x1, UR4 ;  /* 0x00000001080478a5 */ /* 0x000fc8000f8e0004 */
[----:B------:R-:W-:Y:S02]  /*01c0*/  UIADD3 UR7, UPT, UPT, UR5, UR9, URZ ;  /* 0x0000000905077290 */ /* 0x000fe4000fffe0ff */
[----:B------:R-:W-:Y:S02]  /*01d0*/  IMAD.U32 R12, RZ, RZ, UR4 ;  /* 0x00000004ff0c7e24 */ /* 0x000fe4000f8e00ff */
[----:B------:R-:W-:Y:S01]  /*01e0*/  IMAD.U32 R13, RZ, RZ, UR5 ;  /* 0x00000005ff0d7e24 */ /* 0x000fe2000f8e00ff */
[----:B-1----:R-:W1:Y:S02]  /*01f0*/  MUFU.RCP R8, R8 ;  /* 0x0000000800087308 */ /* 0x002e640000001000 */
[----:B-1----:R-:W-:-:S06]  /*0200*/  VIADD R6, R8, 0xffffffe ;  /* 0x0ffffffe08067836 */ /* 0x002fcc0000000000 */
[----:B------:R1:W0:Y:S02]  /*0210*/  F2I.FTZ.U32.TRUNC.NTZ R7, R6 ;  /* 0x0000000600077305 */ /* 0x000224000021f000 */
[----:B-1----:R-:W-:Y:S02]  /*0220*/  HFMA2 R6, -RZ, RZ, 0, 0 ;  /* 0x00000000ff067431 */ /* 0x002fe400000001ff */
[----:B0-----:R-:W-:-:S04]  /*0230*/  IMAD.MOV R2, RZ, RZ, -R7 ;  /* 0x000000ffff027224 */ /* 0x001fc800078e0a07 */
[----:B------:R-:W-:-:S04]  /*0240*/  IMAD R3, R2, R9, RZ ;  /* 0x0000000902037224 */ /* 0x000fc800078e02ff */
[----:B------:R-:W-:Y:S01]  /*0250*/  IMAD.HI.U32 R7, R7, R3, R6 ;  /* 0x0000000307077227 */ /* 0x000fe200078e0006 */
[----:B--2---:R-:W-:Y:S02]  /*0260*/  IABS R2, R4 ;  /* 0x0000000400027213 */ /* 0x004fe40000000000 */
[----:B------:R-:W-:-:S03]  /*0270*/  LOP3.LUT R4, R4, R11, RZ, 0x3c, !PT ;  /* 0x0000000b04047212 */ /* 0x000fc600078e3cff */
[----:B------:R-:W-:Y:S01]  /*0280*/  IMAD.HI.U32 R7, R7, R2, RZ ;  /* 0x0000000207077227 */ /* 0x000fe200078e00ff */
[----:B------:R-:W-:-:S03]  /*0290*/  ISETP.GE.AND P2, PT, R4, RZ, PT ;  /* 0x000000ff0400720c */ /* 0x000fc60003f46270 */
[----:B------:R-:W-:-:S04]  /*02a0*/  IMAD.MOV R3, RZ, RZ, -R7 ;  /* 0x000000ffff037224 */ /* 0x000fc800078e0a07 */
[----:B------:R-:W-:Y:S01]  /*02b0*/  IMAD R2, R9, R3, R2 ;  /* 0x0000000309027224 */ /* 0x000fe200078e0202 */
[----:B------:R-:W-:-:S04]  /*02c0*/  MOV R3, UR7 ;  /* 0x0000000700037c02 */ /* 0x000fc80008000f00 */
[----:B------:R-:W-:-:S13]  /*02d0*/  ISETP.GT.U32.AND P3, PT, R9, R2, PT ;  /* 0x000000020900720c */ /* 0x000fda0003f64070 */
[----:B------:R-:W-:Y:S01]  /*02e0*/  @!P3 IMAD.IADD R2, R2, 0x1, -R9 ;  /* 0x000000010202b824 */ /* 0x000fe200078e0a09 */
[----:B------:R-:W-:Y:S02]  /*02f0*/  @!P3 IADD3 R7, PT, PT, R7, 0x1, RZ ;  /* 0x000000010707b810 */ /* 0x000fe40007ffe0ff */
[----:B------:R-:W-:Y:S02]  /*0300*/  ISETP.NE.AND P3, PT, R11, RZ, PT ;  /* 0x000000ff0b00720c */ /* 0x000fe40003f65270 */
[----:B------:R-:W-:-:S13]  /*0310*/  ISETP.GE.U32.AND P1, PT, R2, R9, PT ;  /* 0x000000090200720c */ /* 0x000fda0003f26070 */
[----:B------:R-:W-:-:S04]  /*0320*/  @P1 VIADD R7, R7, 0x1 ;  /* 0x0000000107071836 */ /* 0x000fc80000000000 */
[----:B------:R-:W-:Y:S01]  /*0330*/  @!P2 IMAD.MOV R7, RZ, RZ, -R7 ;  /* 0x000000ffff07a224 */ /* 0x000fe200078e0a07 */
[----:B------:R-:W-:-:S04]  /*0340*/  @!P3 LOP3.LUT R7, RZ, R11, RZ, 0x33, !PT ;  /* 0x0000000bff07b212 */ /* 0x000fc800078e33ff */
[----:B------:R-:W-:-:S04]  /*0350*/  SHF.R.S32.HI R2, RZ, 0x1f, R7 ;  /* 0x0000001fff027819 */ /* 0x000fc80000011407 */
[----:B------:R-:W-:-:S04]  /*0360*/  LEA.HI R2, R2, R7, RZ, 0x2 ;  /* 0x0000000702027211 */ /* 0x000fc800078f10ff */
[----:B------:R-:W-:-:S04]  /*0370*/  LOP3.LUT R2, R2, 0x3ffffffc, RZ, 0xc0, !PT ;  /* 0x3ffffffc02027812 */ /* 0x000fc800078ec0ff */
[----:B------:R-:W-:-:S04]  /*0380*/  IADD3 R2, PT, PT, R7, -R2, RZ ;  /* 0x8000000207027210 */ /* 0x000fc80007ffe0ff */
[----:B------:R-:W-:-:S05]  /*0390*/  LEA R2, R2, UR6, 0x2 ;  /* 0x0000000602027c11 */ /* 0x000fca000f8e10ff */
[----:B------:R0:W-:Y:S01]  /*03a0*/  ATOMS.POPC.INC.32 RZ, [R2+URZ] ;  /* 0x0000000002ff7f8c */ /* 0x0001e2000d8000ff */
[----:B------:R-:W-:Y:S06]  /*03b0*/  BAR.SYNC.DEFER_BLOCKING 0x0 ;  /* 0x0000000000007b1d */ /* 0x000fec0000010000 */
[----:B------:R-:W-:Y:S05]  /*03c0*/  @P0 EXIT ;  /* 0x000000000000094d */ /* 0x000fea0003800000 */
[----:B------:R-:W1:Y:S01]  /*03d0*/  LDS.128 R4, [UR6] ;  /* 0x00000006ff047984 */ /* 0x000e620008000c00 */
[----:B------:R-:W2:Y:S01]  /*03e0*/  LDC.64 R8, c[0x0][0x398] ;  /* 0x0000e600ff087b82 */ /* 0x000ea20000000a00 */
[----:B------:R-:W-:Y:S01]  /*03f0*/  IMAD.SHL.U32 R13, R0, 0x4, RZ ;  /* 0x00000004000d7824 */ /* 0x000fe200078e00ff */
[----:B0-----:R-:W-:-:S06]  /*0400*/  MOV R2, R12 ;  /* 0x0000000c00027202 */ /* 0x001fcc0000000f00 */
[----:B------:R-:W1:Y:S01]  /*0410*/  LDC.64 R10, c[0x0][0x390] ;  /* 0x0000e400ff0a7b82 */ /* 0x000e620000000a00 */
[----:B--2---:R-:W-:Y:S01]  /*0420*/  IMAD.WIDE.U32 R8, R13, 0x4, R8 ;  /* 0x000000040d087825 */ /* 0x004fe200078e0008 */
[----:B-1----:R-:W-:Y:S04]  /*0430*/  REDG.E.ADD.STRONG.GPU desc[UR10][R10.64], R4 ;  /* 0x000000040a00798e */ /* 0x002fe8000c12e10a */
[----:B------:R-:W-:Y:S04]  /*0440*/  STG.E desc[UR10][R8.64], R4 ;  /* 0x0000000408007986 */ /* 0x000fe8000c10190a */
[----:B------:R-:W-:Y:S04]  /*0450*/  REDG.E.ADD.STRONG.GPU desc[UR10][R2.64], R5 ;  /* 0x000000050200798e */ /* 0x000fe8000c12e10a */
[----:B------:R-:W-:Y:S04]  /*0460*/  STG.E desc[UR10][R8.64+0x4], R5 ;  /* 0x0000040508007986 */ /* 0x000fe8000c10190a */
[----:B------:R-:W-:Y:S04]  /*0470*/  REDG.E.ADD.STRONG.GPU desc[UR10][R2.64+0x4], R6 ;  /* 0x000004060200798e */ /* 0x000fe8000c12e10a */
[----:B------:R-:W-:Y:S04]  /*0480*/  STG.E desc[UR10][R8.64+0x8], R6 ;  /* 0x0000080608007986 */ /* 0x000fe8000c10190a */
[----:B------:R-:W-:Y:S04]  /*0490*/  REDG.E.ADD.STRONG.GPU desc[UR10][R2.64+0x8], R7 ;  /* 0x000008070200798e */ /* 0x000fe8000c12e10a */
[----:B------:R-:W-:Y:S01]  /*04a0*/  STG.E desc[UR10][R8.64+0xc], R7 ;  /* 0x00000c0708007986 */ /* 0x000fe2000c10190a */
[----:B------:R-:W-:Y:S05]  /*04b0*/  EXIT ;  /* 0x000000000000794d */ /* 0x000fea0003800000 */
.L_x_196:
        /* <DEDUP_REMOVED lines=12> */
.L_x_202:


//--------------------- .nv.shared._ZN3cub18CUB_300001_SM_10006detail4scan16DeviceScanKernelINS2_10policy_hubIiiimN4cuda3std3__44plusIvEEE10Policy1000EN6thrust24THRUST_300001_SM_1000_NS6detail15normal_iteratorINSD_10device_ptrIiEEEESI_NS0_13ScanTileStateIiLb1EEES9_NS0_8NullTypeEmiLb0ESL_EEvT0_T1_T2_iT3_T4_T5_ --------------------------
	.section	.nv.shared._ZN3cub18CUB_300001_SM_10006detail4scan16DeviceScanKernelINS2_10policy_hubIiiimN4cuda3std3__44plusIvEEE10Policy1000EN6thrust24THRUST_300001_SM_1000_NS6detail15normal_iteratorINSD_10device_ptrIiEEEESI_NS0_13ScanTileStateIiLb1EEES9_NS0_8NullTypeEmiLb0ESL_EEvT0_T1_T2_iT3_T4_T5_,"aw",@nobits
	.sectionflags	@""
	.align	16
.nv.shared._ZN3cub18CUB_300001_SM_10006detail4scan16DeviceScanKernelINS2_10policy_hubIiiimN4cuda3std3__44plusIvEEE10Policy1000EN6thrust24THRUST_300001_SM_1000_NS6detail15normal_iteratorINSD_10device_ptrIiEEEESI_NS0_13ScanTileStateIiLb1EEES9_NS0_8NullTypeEmiLb0ESL_EEvT0_T1_T2_iT3_T4_T5_:
	.zero		32656


//--------------------- .nv.shared.reserved.0     --------------------------
	.section	.nv.shared.reserved.0,"aw",@nobits
	.weak		__nv_reservedSMEM_offset_0_alias
	.size		__nv_reservedSMEM_offset_0_alias, 0, 64
	.other		__nv_reservedSMEM_offset_0_alias,@"STO_CUDA_RESERVED_SHARED STV_DEFAULT"
__nv_reservedSMEM_offset_0_alias:
	.zero		0
	.zero		64


//--------------------- .nv.global                --------------------------
	.section	.nv.global,"aw",@nobits
.nv.global:
	.type		_ZN30_INTERNAL_470a503b_4_k_cu_main6thrust24THRUST_300001_SM_1000_NS3seqE,@object
	.size		_ZN30_INTERNAL_470a503b_4_k_cu_main6thrust24THRUST_300001_SM_1000_NS3seqE,(_ZN30_INTERNAL_470a503b_4_k_cu_main4cuda3std3__48in_placeE - _ZN30_INTERNAL_470a503b_4_k_cu_main6thrust24THRUST_300001_SM_1000_NS3seqE)
_ZN30_INTERNAL_470a503b_4_k_cu_main6thrust24THRUST_300001_SM_1000_NS3seqE:
	.zero		1
	.type		_ZN30_INTERNAL_470a503b_4_k_cu_main4cuda3std3__48in_placeE,@object
	.size		_ZN30_INTERNAL_470a503b_4_k_cu_main4cuda3std3__48in_placeE,(_ZN30_INTERNAL_470a503b_4_k_cu_main4cuda3std6ranges3__45__cpo4sizeE - _ZN30_INTERNAL_470a503b_4_k_cu_main4cuda3std3__48in_placeE)
_ZN30_INTERNAL_470a503b_4_k_cu_main4cuda3std3__48in_placeE:
	.zero		1
	.type		_ZN30_INTERNAL_470a503b_4_k_cu_main4cuda3std6ranges3__45__cpo4sizeE,@object
	.size		_ZN30_INTERNAL_470a503b_4_k_cu_main4cuda3std6ranges3__45__cpo4sizeE,(_ZN30_INTERNAL_470a503b_4_k_cu_main6thrust24THRUST_300001_SM_1000_NS12placeholders2_3E - _ZN30_INTERNAL_470a503b_4_k_cu_main4cuda3std6ranges3__45__cpo4sizeE)
_ZN30_INTERNAL_470a503b_4_k_cu_main4cuda3std6ranges3__45__cpo4sizeE:
	.zero		1
	.type		_ZN30_INTERNAL_470a503b_4_k_cu_main6thrust24THRUST_300001_SM_1000_NS12placeholders2_3E,@object
	.size		_ZN30_INTERNAL_470a503b_4_k_cu_main6thrust24THRUST_300001_SM_1000_NS12placeholders2_3E,(_ZN30_INTERNAL_470a503b_4_k_cu_main4cuda3std3__45__cpo6cbeginE - _ZN30_INTERNAL_470a503b_4_k_cu_main6thrust24THRUST_300001_SM_1000_NS12placeholders2_3E)
_ZN30_INTERNAL_470a503b_4_k_cu_main6thrust24THRUST_300001_SM_1000_NS12placeholders2_3E:
	.zero		1
	.type		_ZN30_INTERNAL_470a503b_4_k_cu_main4cuda3std3__45__cpo6cbeginE,@object
	.size		_ZN30_INTERNAL_470a503b_4_k_cu_main4cuda3std3__45__cpo6cbeginE,(_ZN30_INTERNAL_470a503b_4_k_cu_main4cuda3std6ranges3__45__cpo6cbeginE - _ZN30_INTERNAL_470a503b_4_k_cu_main4cuda3std3__45__cpo6cbeginE)
_ZN30_INTERNAL_470a503b_4_k_cu_main4cuda3std3__45__cpo6cbeginE:
	.zero		1
	.type		_ZN30_INTERNAL_470a503b_4_k_cu_main4cuda3std6ranges3__45__cpo6cbeginE,@object
	.size		_ZN30_INTERNAL_470a503b_4_k_cu_main4cuda3std6ranges3__45__cpo6cbeginE,(_ZN30_INTERNAL_470a503b_4_k_cu_main6thrust24THRUST_300001_SM_1000_NS12placeholders2_7E - _ZN30_INTERNAL_470a503b_4_k_cu_main4cuda3std6ranges3__45__cpo6cbeginE)
_ZN30_INTERNAL_470a503b_4_k_cu_main4cuda3std6ranges3__45__cpo6cbeginE:
	.zero		1
	.type		_ZN30_INTERNAL_470a503b_4_k_cu_main6thrust24THRUST_300001_SM_1000_NS12placeholders2_7E,@object
	.size		_ZN30_INTERNAL_470a503b_4_k_cu_main6thrust24THRUST_300001_SM_1000_NS12placeholders2_7E,(_ZN30_INTERNAL_470a503b_4_k_cu_main4cuda3std3__45__cpo7crbeginE - _ZN30_INTERNAL_470a503b_4_k_cu_main6thrust24THRUST_300001_SM_1000_NS12placeholders2_7E)
_ZN30_INTERNAL_470a503b_4_k_cu_main6thrust24THRUST_300001_SM_1000_NS12placeholders2_7E:
	.zero		1
	.type		_ZN30_INTERNAL_470a503b_4_k_cu_main4cuda3std3__45__cpo7crbeginE,@object
	.size		_ZN30_INTERNAL_470a503b_4_k_cu_main4cuda3std3__45__cpo7crbeginE,(_ZN30_INTERNAL_470a503b_4_k_cu_main4cuda3std6ranges3__45__cpo4nextE - _ZN30_INTERNAL_470a503b_4_k_cu_main4cuda3std3__45__cpo7crbeginE)
_ZN30_INTERNAL_470a503b_4_k_cu_main4cuda3std3__45__cpo7crbeginE:
	.zero		1
	.type		_ZN30_INTERNAL_470a503b_4_k_cu_main4cuda3std6ranges3__45__cpo4nextE,@object
	.size		_ZN30_INTERNAL_470a503b_4_k_cu_main4cuda3std6ranges3__45__cpo4nextE,(_ZN30_INTERNAL_470a503b_4_k_cu_main4cuda3std6ranges3__45__cpo4swapE - _ZN30_INTERNAL_470a503b_4_k_cu_main4cuda3std6ranges3__45__cpo4nextE)
_ZN30_INTERNAL_470a503b_4_k_cu_main4cuda3std6ranges3__45__cpo4nextE:
	.zero		1
	.type		_ZN30_INTERNAL_470a503b_4_k_cu_main4cuda3std6ranges3__45__cpo4swapE,@object
	.size		_ZN30_INTERNAL_470a503b_4_k_cu_main4cuda3std6ranges3__45__cpo4swapE,(_ZN30_INTERNAL_470a503b_4_k_cu_main6thrust24THRUST_300001_SM_1000_NS8cuda_cub10par_nosyncE - _ZN30_INTERNAL_470a503b_4_k_cu_main4cuda3std6ranges3__45__cpo4swapE)
_ZN30_INTERNAL_470a503b_4_k_cu_main4cuda3std6ranges3__45__cpo4swapE:
	.zero		1
	.type		_ZN30_INTERNAL_470a503b_4_k_cu_main6thrust24THRUST_300001_SM_1000_NS8cuda_cub10par_nosyncE,@object
	.size		_ZN30_INTERNAL_470a503b_4_k_cu_main6thrust24THRUST_300001_SM_1000_NS8cuda_cub10par_nosyncE,(_ZN30_INTERNAL_470a503b_4_k_cu_main6thrust24THRUST_300001_SM_1000_NS12placeholders2_9E - _ZN30_INTERNAL_470a503b_4_k_cu_main6thrust24THRUST_300001_SM_1000_NS8cuda_cub10par_nosyncE)
_ZN30_INTERNAL_470a503b_4_k_cu_main6thrust24THRUST_300001_SM_1000_NS8cuda_cub10par_nosyncE:
	.zero		1
	.type		_ZN30_INTERNAL_470a503b_4_k_cu_main6thrust24THRUST_300001_SM_1000_NS12placeholders2_9E,@object
	.size		_ZN30_INTERNAL_470a503b_4_k_cu_main6thrust24THRUST_300001_SM_1000_NS12placeholders2_9E,(_ZN30_INTERNAL_470a503b_4_k_cu_main4cuda3std3__432_GLOBAL__N__470a503b_4_k_cu_main6ignoreE - _ZN30_INTERNAL_470a503b_4_k_cu_main6thrust24THRUST_300001_SM_1000_NS12placeholders2_9E)
_ZN30_INTERNAL_470a503b_4_k_cu_main6thrust24THRUST_300001_SM_1000_NS12placeholders2_9E:
	.zero		1
	.type		_ZN30_INTERNAL_470a503b_4_k_cu_main4cuda3std3__432_GLOBAL__N__470a503b_4_k_cu_main6ignoreE,@object
	.size		_ZN30_INTERNAL_470a503b_4_k_cu_main4cuda3std3__432_GLOBAL__N__470a503b_4_k_cu_main6ignoreE,(_ZN30_INTERNAL_470a503b_4_k_cu_main4cuda3std6ranges3__45__cpo4dataE - _ZN30_INTERNAL_470a503b_4_k_cu_main4cuda3std3__432_GLOBAL__N__470a503b_4_k_cu_main6ignoreE)
_ZN30_INTERNAL_470a503b_4_k_cu_main4cuda3std3__432_GLOBAL__N__470a503b_4_k_cu_main6ignoreE:
	.zero		1
	.type		_ZN30_INTERNAL_470a503b_4_k_cu_main4cuda3std6ranges3__45__cpo4dataE,@object
	.size		_ZN30_INTERNAL_470a503b_4_k_cu_main4cuda3std6ranges3__45__cpo4dataE,(_ZN30_INTERNAL_470a503b_4_k_cu_main6thrust24THRUST_300001_SM_1000_NS12placeholders2_1E - _ZN30_INTERNAL_470a503b_4_k_cu_main4cuda3std6ranges3__45__cpo4dataE)
_ZN30_INTERNAL_470a503b_4_k_cu_main4cuda3std6ranges3__45__cpo4dataE:
	.zero		1
	.type		_ZN30_INTERNAL_470a503b_4_k_cu_main6thrust24THRUST_300001_SM_1000_NS12placeholders2_1E,@object
	.size		_ZN30_INTERNAL_470a503b_4_k_cu_main6thrust24THRUST_300001_SM_1000_NS12placeholders2_1E,(_ZN30_INTERNAL_470a503b_4_k_cu_main4cuda3std3__45__cpo5beginE - _ZN30_INTERNAL_470a503b_4_k_cu_main6thrust24THRUST_300001_SM_1000_NS12placeholders2_1E)
_ZN30_INTERNAL_470a503b_4_k_cu_main6thrust24THRUST_300001_SM_1000_NS12placeholders2_1E:
	.zero		1
	.type		_ZN30_INTERNAL_470a503b_4_k_cu_main4cuda3std3__45__cpo5beginE,@object
	.size		_ZN30_INTERNAL_470a503b_4_k_cu_main4cuda3std3__45__cpo5beginE,(_ZN30_INTERNAL_470a503b_4_k_cu_main4cuda3std6ranges3__45__cpo5beginE - _ZN30_INTERNAL_470a503b_4_k_cu_main4cuda3std3__45__cpo5beginE)
_ZN30_INTERNAL_470a503b_4_k_cu_main4cuda3std3__45__cpo5beginE:
	.zero		1
	.type		_ZN30_INTERNAL_470a503b_4_k_cu_main4cuda3std6ranges3__45__cpo5beginE,@object
	.size		_ZN30_INTERNAL_470a503b_4_k_cu_main4cuda3std6ranges3__45__cpo5beginE,(_ZN30_INTERNAL_470a503b_4_k_cu_main6thrust24THRUST_300001_SM_1000_NS12placeholders2_5E - _ZN30_INTERNAL_470a503b_4_k_cu_main4cuda3std6ranges3__45__cpo5beginE)
_ZN30_INTERNAL_470a503b_4_k_cu_main4cuda3std6ranges3__45__cpo5beginE:
	.zero		1
	.type		_ZN30_INTERNAL_470a503b_4_k_cu_main6thrust24THRUST_300001_SM_1000_NS12placeholders2_5E,@object
	.size		_ZN30_INTERNAL_470a503b_4_k_cu_main6thrust24THRUST_300001_SM_1000_NS12placeholders2_5E,(_ZN30_INTERNAL_470a503b_4_k_cu_main4cuda3std3__45__cpo6rbeginE - _ZN30_INTERNAL_470a503b_4_k_cu_main6thrust24THRUST_300001_SM_1000_NS12placeholders2_5E)
_ZN30_INTERNAL_470a503b_4_k_cu_main6thrust24THRUST_300001_SM_1000_NS12placeholders2_5E:
	.zero		1
	.type		_ZN30_INTERNAL_470a503b_4_k_cu_main4cuda3std3__45__cpo6rbeginE,@object
	.size		_ZN30_INTERNAL_470a503b_4_k_cu_main4cuda3std3__45__cpo6rbeginE,(_ZN30_INTERNAL_470a503b_4_k_cu_main4cuda3std6ranges3__45__cpo7advanceE - _ZN30_INTERNAL_470a503b_4_k_cu_main4cuda3std3__45__cpo6rbeginE)
_ZN30_INTERNAL_470a503b_4_k_cu_main4cuda3std3__45__cpo6rbeginE:
	.zero		1
	.type		_ZN30_INTERNAL_470a503b_4_k_cu_main4cuda3std6ranges3__45__cpo7advanceE,@object
	.size		_ZN30_INTERNAL_470a503b_4_k_cu_main4cuda3std6ranges3__45__cpo7advanceE,(_ZN30_INTERNAL_470a503b_4_k_cu_main4cuda3std3__47nulloptE - _ZN30_INTERNAL_470a503b_4_k_cu_main4cuda3std6ranges3__45__cpo7advanceE)
_ZN30_INTERNAL_470a503b_4_k_cu_main4cuda3std6ranges3__45__cpo7advanceE:
	.zero		1
	.type		_ZN30_INTERNAL_470a503b_4_k_cu_main4cuda3std3__47nulloptE,@object
	.size		_ZN30_INTERNAL_470a503b_4_k_cu_main4cuda3std3__47nulloptE,(_ZN30_INTERNAL_470a503b_4_k_cu_main4cuda3std6ranges3__45__cpo8distanceE - _ZN30_INTERNAL_470a503b_4_k_cu_main4cuda3std3__47nulloptE)
_ZN30_INTERNAL_470a503b_4_k_cu_main4cuda3std3__47nulloptE:
	.zero		1
	.type		_ZN30_INTERNAL_470a503b_4_k_cu_main4cuda3std6ranges3__45__cpo8distanceE,@object
	.size		_ZN30_INTERNAL_470a503b_4_k_cu_main4cuda3std6ranges3__45__cpo8distanceE,(_ZN30_INTERNAL_470a503b_4_k_cu_main6thrust24THRUST_300001_SM_1000_NS12placeholders3_10E - _ZN30_INTERNAL_470a503b_4_k_cu_main4cuda3std6ranges3__45__cpo8distanceE)
_ZN30_INTERNAL_470a503b_4_k_cu_main4cuda3std6ranges3__45__cpo8distanceE:
	.zero		1
	.type		_ZN30_INTERNAL_470a503b_4_k_cu_main6thrust24THRUST_300001_SM_1000_NS12placeholders3_10E,@object
	.size		_ZN30_INTERNAL_470a503b_4_k_cu_main6thrust24THRUST_300001_SM_1000_NS12placeholders3_10E,(_ZN30_INTERNAL_470a503b_4_k_cu_main4cuda3std3__419piecewise_constructE - _ZN30_INTERNAL_470a503b_4_k_cu_main6thrust24THRUST_300001_SM_1000_NS12placeholders3_10E)
_ZN30_INTERNAL_470a503b_4_k_cu_main6thrust24THRUST_300001_SM_1000_NS12placeholders3_10E:
	.zero		1
	.type		_ZN30_INTERNAL_470a503b_4_k_cu_main4cuda3std3__419piecewise_constructE,@object
	.size		_ZN30_INTERNAL_470a503b_4_k_cu_main4cuda3std3__419piecewise_constructE,(_ZN30_INTERNAL_470a503b_4_k_cu_main4cuda3std6ranges3__45__cpo5cdataE - _ZN30_INTERNAL_470a503b_4_k_cu_main4cuda3std3__419piecewise_constructE)
_ZN30_INTERNAL_470a503b_4_k_cu_main4cuda3std3__419piecewise_constructE:
	.zero		1
	.type		_ZN30_INTERNAL_470a503b_4_k_cu_main4cuda3std6ranges3__45__cpo5cdataE,@object
	.size		_ZN30_INTERNAL_470a503b_4_k_cu_main4cuda3std6ranges3__45__cpo5cdataE,(_ZN30_INTERNAL_470a503b_4_k_cu_main6thrust24THRUST_300001_SM_1000_NS12placeholders2_2E - _ZN30_INTERNAL_470a503b_4_k_cu_main4cuda3std6ranges3__45__cpo5cdataE)
_ZN30_INTERNAL_470a503b_4_k_cu_main4cuda3std6ranges3__45__cpo5cdataE:
	.zero		1
	.type		_ZN30_INTERNAL_470a503b_4_k_cu_main6thrust24THRUST_300001_SM_1000_NS12placeholders2_2E,@object
	.size		_ZN30_INTERNAL_470a503b_4_k_cu_main6thrust24THRUST_300001_SM_1000_NS12placeholders2_2E,(_ZN30_INTERNAL_470a503b_4_k_cu_main4cuda3std3__45__cpo3endE - _ZN30_INTERNAL_470a503b_4_k_cu_main6thrust24THRUST_300001_SM_1000_NS12placeholders2_2E)
_ZN30_INTERNAL_470a503b_4_k_cu_main6thrust24THRUST_300001_SM_1000_NS12placeholders2_2E:
	.zero		1
	.type		_ZN30_INTERNAL_470a503b_4_k_cu_main4cuda3std3__45__cpo3endE,@object
	.size		_ZN30_INTERNAL_470a503b_4_k_cu_main4cuda3std3__45__cpo3endE,(_ZN30_INTERNAL_470a503b_4_k_cu_main4cuda3std6ranges3__45__cpo3endE - _ZN30_INTERNAL_470a503b_4_k_cu_main4cuda3std3__45__cpo3endE)
_ZN30_INTERNAL_470a503b_4_k_cu_main4cuda3std3__45__cpo3endE:
	.zero		1
	.type		_ZN30_INTERNAL_470a503b_4_k_cu_main4cuda3std6ranges3__45__cpo3endE,@object
	.size		_ZN30_INTERNAL_470a503b_4_k_cu_main4cuda3std6ranges3__45__cpo3endE,(_ZN30_INTERNAL_470a503b_4_k_cu_main6thrust24THRUST_300001_SM_1000_NS12placeholders2_6E - _ZN30_INTERNAL_470a503b_4_k_cu_main4cuda3std6ranges3__45__cpo3endE)
_ZN30_INTERNAL_470a503b_4_k_cu_main4cuda3std6ranges3__45__cpo3endE:
	.zero		1
	.type		_ZN30_INTERNAL_470a503b_4_k_cu_main6thrust24THRUST_300001_SM_1000_NS12placeholders2_6E,@object
	.size		_ZN30_INTERNAL_470a503b_4_k_cu_main6thrust24THRUST_300001_SM_1000_NS12placeholders2_6E,(_ZN30_INTERNAL_470a503b_4_k_cu_main4cuda3std3__45__cpo4rendE - _ZN30_INTERNAL_470a503b_4_k_cu_main6thrust24THRUST_300001_SM_1000_NS12placeholders2_6E)
_ZN30_INTERNAL_470a503b_4_k_cu_main6thrust24THRUST_300001_SM_1000_NS12placeholders2_6E:
	.zero		1
	.type		_ZN30_INTERNAL_470a503b_4_k_cu_main4cuda3std3__45__cpo4rendE,@object
	.size		_ZN30_INTERNAL_470a503b_4_k_cu_main4cuda3std3__45__cpo4rendE,(_ZN30_INTERNAL_470a503b_4_k_cu_main4cuda3std6ranges3__45__cpo9iter_swapE - _ZN30_INTERNAL_470a503b_4_k_cu_main4cuda3std3__45__cpo4rendE)
_ZN30_INTERNAL_470a503b_4_k_cu_main4cuda3std3__45__cpo4rendE:
	.zero		1
	.type		_ZN30_INTERNAL_470a503b_4_k_cu_main4cuda3std6ranges3__45__cpo9iter_swapE,@object
	.size		_ZN30_INTERNAL_470a503b_4_k_cu_main4cuda3std6ranges3__45__cpo9iter_swapE,(_ZN30_INTERNAL_470a503b_4_k_cu_main4cuda3std3__48unexpectE - _ZN30_INTERNAL_470a503b_4_k_cu_main4cuda3std6ranges3__45__cpo9iter_swapE)
_ZN30_INTERNAL_470a503b_4_k_cu_main4cuda3std6ranges3__45__cpo9iter_swapE:
	.zero		1
	.type		_ZN30_INTERNAL_470a503b_4_k_cu_main4cuda3std3__48unexpectE,@object
	.size		_ZN30_INTERNAL_470a503b_4_k_cu_main4cuda3std3__48unexpectE,(_ZN30_INTERNAL_470a503b_4_k_cu_main6thrust24THRUST_300001_SM_1000_NS8cuda_cub3parE - _ZN30_INTERNAL_470a503b_4_k_cu_main4cuda3std3__48unexpectE)
_ZN30_INTERNAL_470a503b_4_k_cu_main4cuda3std3__48unexpectE:
	.zero		1
	.type		_ZN30_INTERNAL_470a503b_4_k_cu_main6thrust24THRUST_300001_SM_1000_NS8cuda_cub3parE,@object
	.size		_ZN30_INTERNAL_470a503b_4_k_cu_main6thrust24THRUST_300001_SM_1000_NS8cuda_cub3parE,(_ZN30_INTERNAL_470a503b_4_k_cu_main6thrust24THRUST_300001_SM_1000_NS12placeholders2_4E - _ZN30_INTERNAL_470a503b_4_k_cu_main6thrust24THRUST_300001_SM_1000_NS8cuda_cub3parE)
_ZN30_INTERNAL_470a503b_4_k_cu_main6thrust24THRUST_300001_SM_1000_NS8cuda_cub3parE:
	.zero		1
	.type		_ZN30_INTERNAL_470a503b_4_k_cu_main6thrust24THRUST_300001_SM_1000_NS12placeholders2_4E,@object
	.size		_ZN30_INTERNAL_470a503b_4_k_cu_main6thrust24THRUST_300001_SM_1000_NS12placeholders2_4E,(_ZN30_INTERNAL_470a503b_4_k_cu_main4cuda3std3__45__cpo4cendE - _ZN30_INTERNAL_470a503b_4_k_cu_main6thrust24THRUST_300001_SM_1000_NS12placeholders2_4E)
_ZN30_INTERNAL_470a503b_4_k_cu_main6thrust24THRUST_300001_SM_1000_NS12placeholders2_4E:
	.zero		1
	.type		_ZN30_INTERNAL_470a503b_4_k_cu_main4cuda3std3__45__cpo4cendE,@object
	.size		_ZN30_INTERNAL_470a503b_4_k_cu_main4cuda3std3__45__cpo4cendE,(_ZN30_INTERNAL_470a503b_4_k_cu_main4cuda3std6ranges3__45__cpo4cendE - _ZN30_INTERNAL_470a503b_4_k_cu_main4cuda3std3__45__cpo4cendE)
_ZN30_INTERNAL_470a503b_4_k_cu_main4cuda3std3__45__cpo4cendE:
	.zero		1
	.type		_ZN30_INTERNAL_470a503b_4_k_cu_main4cuda3std6ranges3__45__cpo4cendE,@object
	.size		_ZN30_INTERNAL_470a503b_4_k_cu_main4cuda3std6ranges3__45__cpo4cendE,(_ZN30_INTERNAL_470a503b_4_k_cu_main4cuda3std3__420unreachable_sentinelE - _ZN30_INTERNAL_470a503b_4_k_cu_main4cuda3std6ranges3__45__cpo4cendE)
_ZN30_INTERNAL_470a503b_4_k_cu_main4cuda3std6ranges3__45__cpo4cendE:
	.zero		1
	.type		_ZN30_INTERNAL_470a503b_4_k_cu_main4cuda3std3__420unreachable_sentinelE,@object
	.size		_ZN30_INTERNAL_470a503b_4_k_cu_main4cuda3std3__420unreachable_sentinelE,(_ZN30_INTERNAL_470a503b_4_k_cu_main4cuda3std6ranges3__45__cpo5ssizeE - _ZN30_INTERNAL_470a503b_4_k_cu_main4cuda3std3__420unreachable_sentinelE)
_ZN30_INTERNAL_470a503b_4_k_cu_main4cuda3std3__420unreachable_sentinelE:
	.zero		1
	.type		_ZN30_INTERNAL_470a503b_4_k_cu_main4cuda3std6ranges3__45__cpo5ssizeE,@object
	.size		_ZN30_INTERNAL_470a503b_4_k_cu_main4cuda3std6ranges3__45__cpo5ssizeE,(_ZN30_INTERNAL_470a503b_4_k_cu_main6thrust24THRUST_300001_SM_1000_NS12placeholders2_8E - _ZN30_INTERNAL_470a503b_4_k_cu_main4cuda3std6ranges3__45__cpo5ssizeE)
_ZN30_INTERNAL_470a503b_4_k_cu_main4cuda3std6ranges3__45__cpo5ssizeE:
	.zero		1
	.type		_ZN30_INTERNAL_470a503b_4_k_cu_main6thrust24THRUST_300001_SM_1000_NS12placeholders2_8E,@object
	.size		_ZN30_INTERNAL_470a503b_4_k_cu_main6thrust24THRUST_300001_SM_1000_NS12placeholders2_8E,(_ZN30_INTERNAL_470a503b_4_k_cu_main4cuda3std3__45__cpo5crendE - _ZN30_INTERNAL_470a503b_4_k_cu_main6thrust24THRUST_300001_SM_1000_NS12placeholders2_8E)
_ZN30_INTERNAL_470a503b_4_k_cu_main6thrust24THRUST_300001_SM_1000_NS12placeholders2_8E:
	.zero		1
	.type		_ZN30_INTERNAL_470a503b_4_k_cu_main4cuda3std3__45__cpo5crendE,@object
	.size		_ZN30_INTERNAL_470a503b_4_k_cu_main4cuda3std3__45__cpo5crendE,(_ZN30_INTERNAL_470a503b_4_k_cu_main4cuda3std6ranges3__45__cpo4prevE - _ZN30_INTERNAL_470a503b_4_k_cu_main4cuda3std3__45__cpo5crendE)
_ZN30_INTERNAL_470a503b_4_k_cu_main4cuda3std3__45__cpo5crendE:
	.zero		1
	.type		_ZN30_INTERNAL_470a503b_4_k_cu_main4cuda3std6ranges3__45__cpo4prevE,@object
	.size		_ZN30_INTERNAL_470a503b_4_k_cu_main4cuda3std6ranges3__45__cpo4prevE,(_ZN30_INTERNAL_470a503b_4_k_cu_main4cuda3std6ranges3__45__cpo9iter_moveE - _ZN30_INTERNAL_470a503b_4_k_cu_main4cuda3std6ranges3__45__cpo4prevE)
_ZN30_INTERNAL_470a503b_4_k_cu_main4cuda3std6ranges3__45__cpo4prevE:
	.zero		1
	.type		_ZN30_INTERNAL_470a503b_4_k_cu_main4cuda3std6ranges3__45__cpo9iter_moveE,@object
	.size		_ZN30_INTERNAL_470a503b_4_k_cu_main4cuda3std6ranges3__45__cpo9iter_moveE,(_ZN30_INTERNAL_470a503b_4_k_cu_main6thrust24THRUST_300001_SM_1000_NS6system6detail10sequential3seqE - _ZN30_INTERNAL_470a503b_4_k_cu_main4cuda3std6ranges3__45__cpo9iter_moveE)
_ZN30_INTERNAL_470a503b_4_k_cu_main4cuda3std6ranges3__45__cpo9iter_moveE:
	.zero		1
	.type		_ZN30_INTERNAL_470a503b_4_k_cu_main6thrust24THRUST_300001_SM_1000_NS6system6detail10sequential3seqE,@object
	.size		_ZN30_INTERNAL_470a503b_4_k_cu_main6thrust24THRUST_300001_SM_1000_NS6system6detail10sequential3seqE,(.L_31 - _ZN30_INTERNAL_470a503b_4_k_cu_main6thrust24THRUST_300001_SM_1000_NS6system6detail10sequential3seqE)
_ZN30_INTERNAL_470a503b_4_k_cu_main6thrust24THRUST_300001_SM_1000_NS6system6detail10sequential3seqE:
	.zero		1
.L_31:


//--------------------- .nv.shared._ZN3cub18CUB_300001_SM_10006detail4scan16DeviceScanKernelINS2_10policy_hubIiiijN4cuda3std3__44plusIvEEE10Policy1000EN6thrust24THRUST_300001_SM_1000_NS6detail15normal_iteratorINSD_10device_ptrIiEEEESI_NS0_13ScanTileStateIiLb1EEES9_NS0_8NullTypeEjiLb0ESL_EEvT0_T1_T2_iT3_T4_T5_ --------------------------
	.section	.nv.shared._ZN3cub18CUB_300001_SM_10006detail4scan16DeviceScanKernelINS2_10policy_hubIiiijN4cuda3std3__44plusIvEEE10Policy1000EN6thrust24THRUST_300001_SM_1000_NS6detail15normal_iteratorINSD_10device_ptrIiEEEESI_NS0_13ScanTileStateIiLb1EEES9_NS0_8NullTypeEjiLb0ESL_EEvT0_T1_T2_iT3_T4_T5_,"aw",@nobits
	.sectionflags	@""
	.align	16
.nv.shared._ZN3cub18CUB_300001_SM_10006detail4scan16DeviceScanKernelINS2_10policy_hubIiiijN4cuda3std3__44plusIvEEE10Policy1000EN6thrust24THRUST_300001_SM_1000_NS6detail15normal_iteratorINSD_10device_ptrIiEEEESI_NS0_13ScanTileStateIiLb1EEES9_NS0_8NullTypeEjiLb0ESL_EEvT0_T1_T2_iT3_T4_T5_:
	.zero		34832


//--------------------- .nv.shared._ZN3cub18CUB_300001_SM_10006detail4scan20DeviceScanInitKernelINS0_13ScanTileStateIiLb1EEEEEvT_i --------------------------
	.section	.nv.shared._ZN3cub18CUB_300001_SM_10006detail4scan20DeviceScanInitKernelINS0_13ScanTileStateIiLb1EEEEEvT_i,"aw",@nobits
	.sectionflags	@""
	.align	16
	.zero		1024


//--------------------- .nv.shared._ZN3cub18CUB_300001_SM_10006detail11EmptyKernelIvEEvv --------------------------
	.section	.nv.shared._ZN3cub18CUB_300001_SM_10006detail11EmptyKernelIvEEvv,"aw",@nobits
	.sectionflags	@""
	.align	16
	.zero		1024


//--------------------- .nv.shared._Z13BlockWiseSortPiiS_S_ --------------------------
	.section	.nv.shared._Z13BlockWiseSortPiiS_S_,"aw",@nobits
	.sectionflags	@""
	.align	16
	.zero		1024


//--------------------- .nv.shared._Z9RadixSortPiiS_S_ --------------------------
	.section	.nv.shared._Z9RadixSortPiiS_S_,"aw",@nobits
	.sectionflags	@""
	.align	16
	.zero		1024


//--------------------- .nv.constant0._ZN3cub18CUB_300001_SM_10006detail4scan16DeviceScanKernelINS2_10policy_hubIiiimN4cuda3std3__44plusIvEEE10Policy1000EN6thrust24THRUST_300001_SM_1000_NS6detail15normal_iteratorINSD_10device_ptrIiEEEESI_NS0_13ScanTileStateIiLb1EEES9_NS0_8NullTypeEmiLb0ESL_EEvT0_T1_T2_iT3_T4_T5_ --------------------------
	.section	.nv.constant0._ZN3cub18CUB_300001_SM_10006detail4scan16DeviceScanKernelINS2_10policy_hubIiiimN4cuda3std3__44plusIvEEE10Policy1000EN6thrust24THRUST_300001_SM_1000_NS6detail15normal_iteratorINSD_10device_ptrIiEEEESI_NS0_13ScanTileStateIiLb1EEES9_NS0_8NullTypeEmiLb0ESL_EEvT0_T1_T2_iT3_T4_T5_,"a",@progbits
	.sectionflags	@""
	.align	4
.nv.constant0._ZN3cub18CUB_300001_SM_10006detail4scan16DeviceScanKernelINS2_10policy_hubIiiimN4cuda3std3__44plusIvEEE10Policy1000EN6thrust24THRUST_300001_SM_1000_NS6detail15normal_iteratorINSD_10device_ptrIiEEEESI_NS0_13ScanTileStateIiLb1EEES9_NS0_8NullTypeEmiLb0ESL_EEvT0_T1_T2_iT3_T4_T5_:
	.zero		936


//--------------------- .nv.constant0._ZN3cub18CUB_300001_SM_10006detail4scan16DeviceScanKernelINS2_10policy_hubIiiijN4cuda3std3__44plusIvEEE10Policy1000EN6thrust24THRUST_300001_SM_1000_NS6detail15normal_iteratorINSD_10device_ptrIiEEEESI_NS0_13ScanTileStateIiLb1EEES9_NS0_8NullTypeEjiLb0ESL_EEvT0_T1_T2_iT3_T4_T5_ --------------------------
	.section	.nv.constant0._ZN3cub18CUB_300001_SM_10006detail4scan16DeviceScanKernelINS2_10policy_hubIiiijN4cuda3std3__44plusIvEEE10Policy1000EN6thrust24THRUST_300001_SM_1000_NS6detail15normal_iteratorINSD_10device_ptrIiEEEESI_NS0_13ScanTileStateIiLb1EEES9_NS0_8NullTypeEjiLb0ESL_EEvT0_T1_T2_iT3_T4_T5_,"a",@progbits
	.sectionflags	@""
	.align	4
.nv.constant0._ZN3cub18CUB_300001_SM_10006detail4scan16DeviceScanKernelINS2_10policy_hubIiiijN4cuda3std3__44plusIvEEE10Policy1000EN6thrust24THRUST_300001_SM_1000_NS6detail15normal_iteratorINSD_10device_ptrIiEEEESI_NS0_13ScanTileStateIiLb1EEES9_NS0_8NullTypeEjiLb0ESL_EEvT0_T1_T2_iT3_T4_T5_:
	.zero		932


//--------------------- .nv.constant0._ZN3cub18CUB_300001_SM_10006detail4scan20DeviceScanInitKernelINS0_13ScanTileStateIiLb1EEEEEvT_i --------------------------
	.section	.nv.constant0._ZN3cub18CUB_300001_SM_10006detail4scan20DeviceScanInitKernelINS0_13ScanTileStateIiLb1EEEEEvT_i,"a",@progbits
	.sectionflags	@""
	.align	4
.nv.constant0._ZN3cub18CUB_300001_SM_10006detail4scan20DeviceScanInitKernelINS0_13ScanTileStateIiLb1EEEEEvT_i:
	.zero		908


//--------------------- .nv.constant0._ZN3cub18CUB_300001_SM_10006detail11EmptyKernelIvEEvv --------------------------
	.section	.nv.constant0._ZN3cub18CUB_300001_SM_10006detail11EmptyKernelIvEEvv,"a",@progbits
	.sectionflags	@""
	.align	4
.nv.constant0._ZN3cub18CUB_300001_SM_10006detail11EmptyKernelIvEEvv:
	.zero		896


//--------------------- .nv.constant0._Z13BlockWiseSortPiiS_S_ --------------------------
	.section	.nv.constant0._Z13BlockWiseSortPiiS_S_,"a",@progbits
	.sectionflags	@""
	.align	4
.nv.constant0._Z13BlockWiseSortPiiS_S_:
	.zero		928


//--------------------- .nv.constant0._Z9RadixSortPiiS_S_ --------------------------
	.section	.nv.constant0._Z9RadixSortPiiS_S_,"a",@progbits
	.sectionflags	@""
	.align	4
.nv.constant0._Z9RadixSortPiiS_S_:
	.zero		928


//--------------------- SYMBOLS --------------------------

	.type		.nv.reservedSmem.offset0,@object
	.size		.nv.reservedSmem.offset0,0x4
	.type		.nv.reservedSmem.cap,@object
	.size		.nv.reservedSmem.cap,0x4
